def matmul_kernel(
    a_ptr,
    b_ptr,
    c_ptr,
    M,
    N,
    K,
    stride_am,
    stride_ak,
    stride_bk,
    stride_bn,
    stride_cm,
    stride_cn,
    BLOCK_M: tl.constexpr,
    BLOCK_N: tl.constexpr,
    BLOCK_K: tl.constexpr,
    GROUP_M: tl.constexpr,
):
    pid = tl.program_id(axis=0)
    num_pid_m = tl.cdiv(M, BLOCK_M)
    num_pid_n = tl.cdiv(N, BLOCK_N)
    num_pid_in_group = GROUP_M * num_pid_n
    group_id = pid // num_pid_in_group
    first_pid_m = group_id * GROUP_M
    group_size_m = min(num_pid_m - first_pid_m, GROUP_M)
    pid_m = first_pid_m + ((pid % num_pid_in_group) % group_size_m)
    pid_n = (pid % num_pid_in_group) // group_size_m

    offs_am = (pid_m * BLOCK_M + tl.arange(0, BLOCK_M)) % M
    offs_bn = (pid_n * BLOCK_N + tl.arange(0, BLOCK_N)) % N
    offs_k = tl.arange(0, BLOCK_K)
    a_ptrs = a_ptr + offs_am[:, None] * stride_am + offs_k[None, :] * stride_ak
    b_ptrs = b_ptr + offs_k[:, None] * stride_bk + offs_bn[None, :] * stride_bn

    acc = tl.zeros((BLOCK_M, BLOCK_N), dtype=tl.float32)
    for kk in range(0, tl.cdiv(K, BLOCK_K)):
        a = tl.load(a_ptrs, mask=offs_k[None, :] < K - kk * BLOCK_K, other=0.0)
        b = tl.load(b_ptrs, mask=offs_k[:, None] < K - kk * BLOCK_K, other=0.0)
        acc = tl.dot(a, b, acc)
        a_ptrs += BLOCK_K * stride_ak
        b_ptrs += BLOCK_K * stride_bk

    c = acc.to(c_ptr.dtype.element_ty)
    offs_cm = pid_m * BLOCK_M + tl.arange(0, BLOCK_M)
    offs_cn = pid_n * BLOCK_N + tl.arange(0, BLOCK_N)
    c_ptrs = c_ptr + offs_cm[:, None] * stride_cm + offs_cn[None, :] * stride_cn
    mask = (offs_cm[:, None] < M) & (offs_cn[None, :] < N)
    tl.store(c_ptrs, c, mask=mask)

# config = {"BLOCK_K": 64, "BLOCK_M": 64, "BLOCK_N": 256, "GROUP_M": 4, "arch": "sm_90", "dtype": "bf16", "num_ctas": 1, "num_stages": 3, "num_warps": 4}
# arch = sm_90


// ===== COMPILED SASS (sm_90a) =====

	.target	sm_90a

	.elftype	@"ET_EXEC"


//--------------------- .note.nv.tkinfo           --------------------------
	.section	.note.nv.tkinfo,"",@"SHT_NOTE"
	.sectionflags	@"SHF_NOTE_NV_TKINFO"
	.tkinfo
        /*0018*/ 	.word	0x00000002
        /*0030*/ 	.string	""
        /*0030*/ 	.string	"ptxas"
        /*0030*/ 	.string	"Cuda compilation tools, release 13.0, V13.0.88"
        /*0030*/ 	.string	"Build cuda_13.0.r13.0/compiler.36424714_0"
        /*0030*/ 	.string	"-v  -suppress-debug-info  -lineinfo  -arch sm_90a "



//--------------------- .note.nv.cuinfo           --------------------------
	.section	.note.nv.cuinfo,"",@"SHT_NOTE"
	.sectionflags	@"SHF_NOTE_NV_CUINFO"
        /*0018*/ 	.short	0x0002
        /*001a*/ 	.short	0x005a
        /*001c*/ 	.short	0x0082
	.zero		2


//--------------------- .nv.info                  --------------------------
	.section	.nv.info,"",@"SHT_CUDA_INFO"
	.align	4


	//----- nvinfo : EIATTR_REGCOUNT
	.align		4
        /*0000*/ 	.byte	0x04, 0x2f
        /*0002*/ 	.short	(.L_1 - .L_0)
	.align		4
.L_0:
        /*0004*/ 	.word	index@(matmul_kernel)
        /*0008*/ 	.word	0x000000ff


	//----- nvinfo : EIATTR_FRAME_SIZE
	.align		4
.L_1:
        /*000c*/ 	.byte	0x04, 0x11
        /*000e*/ 	.short	(.L_3 - .L_2)
	.align		4
.L_2:
        /*0010*/ 	.word	index@(matmul_kernel)
        /*0014*/ 	.word	0x000008e8


	//----- nvinfo : EIATTR_MIN_STACK_SIZE
	.align		4
.L_3:
        /*0018*/ 	.byte	0x04, 0x12
        /*001a*/ 	.short	(.L_5 - .L_4)
	.align		4
.L_4:
        /*001c*/ 	.word	index@(matmul_kernel)
        /*0020*/ 	.word	0x000008e8
.L_5:


//--------------------- .nv.compat                --------------------------
	.section	.nv.compat,"",@"SHT_CUDA_COMPAT_INFO"
	.align	4
        /*0000*/ 	.byte	0x02, 0x09, 0x01, 0x00, 0x02, 0x02, 0x04, 0x00, 0x02, 0x05, 0x05, 0x00, 0x03, 0x07, 0x01, 0x01
        /*0010*/ 	.byte	0x02, 0x03, 0x00, 0x00, 0x02, 0x06, 0x01, 0x00, 0x04, 0x0b, 0x08, 0x00, 0x00, 0x00, 0x00, 0x00
        /*0020*/ 	.byte	0x00, 0x00, 0x00, 0x00


//--------------------- .nv.info.matmul_kernel    --------------------------
	.section	.nv.info.matmul_kernel,"",@"SHT_CUDA_INFO"
	.sectionflags	@""
	.align	4


	//----- nvinfo : EIATTR_CUDA_API_VERSION
	.align		4
        /*0000*/ 	.byte	0x04, 0x37
        /*0002*/ 	.short	(.L_7 - .L_6)
.L_6:
        /*0004*/ 	.word	0x00000082


	//----- nvinfo : EIATTR_KPARAM_INFO
	.align		4
.L_7:
        /*0008*/ 	.byte	0x04, 0x17
        /*000a*/ 	.short	(.L_9 - .L_8)
.L_8:
        /*000c*/ 	.word	0x00000000
        /*0010*/ 	.short	0x000d
        /*0012*/ 	.short	0x0048
        /*0014*/ 	.byte	0x00, 0xf4, 0x21, 0x00


	//----- nvinfo : EIATTR_KPARAM_INFO
	.align		4
.L_9:
        /*0018*/ 	.byte	0x04, 0x17
        /*001a*/ 	.short	(.L_11 - .L_10)
.L_10:
        /*001c*/ 	.word	0x00000000
        /*0020*/ 	.short	0x000c
        /*0022*/ 	.short	0x0040
        /*0024*/ 	.byte	0x00, 0xf4, 0x21, 0x00


	//----- nvinfo : EIATTR_KPARAM_INFO
	.align		4
.L_11:
        /*0028*/ 	.byte	0x04, 0x17
        /*002a*/ 	.short	(.L_13 - .L_12)
.L_12:
        /*002c*/ 	.word	0x00000000
        /*0030*/ 	.short	0x000b
        /*0032*/ 	.short	0x0038
        /*0034*/ 	.byte	0x00, 0xf0, 0x11, 0x00


	//----- nvinfo : EIATTR_KPARAM_INFO
	.align		4
.L_13:
        /*0038*/ 	.byte	0x04, 0x17
        /*003a*/ 	.short	(.L_15 - .L_14)
.L_14:
        /*003c*/ 	.word	0x00000000
        /*0040*/ 	.short	0x000a
        /*0042*/ 	.short	0x0034
        /*0044*/ 	.byte	0x00, 0xf0, 0x11, 0x00


	//----- nvinfo : EIATTR_KPARAM_INFO
	.align		4
.L_15:
        /*0048*/ 	.byte	0x04, 0x17
        /*004a*/ 	.short	(.L_17 - .L_16)
.L_16:
        /*004c*/ 	.word	0x00000000
        /*0050*/ 	.short	0x0009
        /*0052*/ 	.short	0x0030
        /*0054*/ 	.byte	0x00, 0xf0, 0x11, 0x00


	//----- nvinfo : EIATTR_KPARAM_INFO
	.align		4
.L_17:
        /*0058*/ 	.byte	0x04, 0x17
        /*005a*/ 	.short	(.L_19 - .L_18)
.L_18:
        /*005c*/ 	.word	0x00000000
        /*0060*/ 	.short	0x0008
        /*0062*/ 	.short	0x002c
        /*0064*/ 	.byte	0x00, 0xf0, 0x11, 0x00


	//----- nvinfo : EIATTR_KPARAM_INFO
	.align		4
.L_19:
        /*0068*/ 	.byte	0x04, 0x17
        /*006a*/ 	.short	(.L_21 - .L_20)
.L_20:
        /*006c*/ 	.word	0x00000000
        /*0070*/ 	.short	0x0007
        /*0072*/ 	.short	0x0028
        /*0074*/ 	.byte	0x00, 0xf0, 0x11, 0x00


	//----- nvinfo : EIATTR_KPARAM_INFO
	.align		4
.L_21:
        /*0078*/ 	.byte	0x04, 0x17
        /*007a*/ 	.short	(.L_23 - .L_22)
.L_22:
        /*007c*/ 	.word	0x00000000
        /*0080*/ 	.short	0x0006
        /*0082*/ 	.short	0x0024
        /*0084*/ 	.byte	0x00, 0xf0, 0x11, 0x00


	//----- nvinfo : EIATTR_KPARAM_INFO
	.align		4
.L_23:
        /*0088*/ 	.byte	0x04, 0x17
        /*008a*/ 	.short	(.L_25 - .L_24)
.L_24:
        /*008c*/ 	.word	0x00000000
        /*0090*/ 	.short	0x0005
        /*0092*/ 	.short	0x0020
        /*0094*/ 	.byte	0x00, 0xf0, 0x11, 0x00


	//----- nvinfo : EIATTR_KPARAM_INFO
	.align		4
.L_25:
        /*0098*/ 	.byte	0x04, 0x17
        /*009a*/ 	.short	(.L_27 - .L_26)
.L_26:
        /*009c*/ 	.word	0x00000000
        /*00a0*/ 	.short	0x0004
        /*00a2*/ 	.short	0x001c
        /*00a4*/ 	.byte	0x00, 0xf0, 0x11, 0x00


	//----- nvinfo : EIATTR_KPARAM_INFO
	.align		4
.L_27:
        /*00a8*/ 	.byte	0x04, 0x17
        /*00aa*/ 	.short	(.L_29 - .L_28)
.L_28:
        /*00ac*/ 	.word	0x00000000
        /*00b0*/ 	.short	0x0003
        /*00b2*/ 	.short	0x0018
        /*00b4*/ 	.byte	0x00, 0xf0, 0x11, 0x00


	//----- nvinfo : EIATTR_KPARAM_INFO
	.align		4
.L_29:
        /*00b8*/ 	.byte	0x04, 0x17
        /*00ba*/ 	.short	(.L_31 - .L_30)
.L_30:
        /*00bc*/ 	.word	0x00000000
        /*00c0*/ 	.short	0x0002
        /*00c2*/ 	.short	0x0010
        /*00c4*/ 	.byte	0x00, 0xf4, 0x21, 0x00


	//----- nvinfo : EIATTR_KPARAM_INFO
	.align		4
.L_31:
        /*00c8*/ 	.byte	0x04, 0x17
        /*00ca*/ 	.short	(.L_33 - .L_32)
.L_32:
        /*00cc*/ 	.word	0x00000000
        /*00d0*/ 	.short	0x0001
        /*00d2*/ 	.short	0x0008
        /*00d4*/ 	.byte	0x00, 0xf4, 0x21, 0x00


	//----- nvinfo : EIATTR_KPARAM_INFO
	.align		4
.L_33:
        /*00d8*/ 	.byte	0x04, 0x17
        /*00da*/ 	.short	(.L_35 - .L_34)
.L_34:
        /*00dc*/ 	.word	0x00000000
        /*00e0*/ 	.short	0x0000
        /*00e2*/ 	.short	0x0000
        /*00e4*/ 	.byte	0x00, 0xf4, 0x21, 0x00


	//----- nvinfo : EIATTR_SPARSE_MMA_MASK
	.align		4
.L_35:
        /*00e8*/ 	.byte	0x03, 0x50
        /*00ea*/ 	.short	0x0000


	//----- nvinfo : EIATTR_MAXREG_COUNT
	.align		4
        /*00ec*/ 	.byte	0x03, 0x1b
        /*00ee*/ 	.short	0x00ff


	//----- nvinfo : EIATTR_NUM_BARRIERS
	.align		4
        /*00f0*/ 	.byte	0x02, 0x4c
        /*00f2*/ 	.byte	0x01
	.zero		1


	//----- nvinfo : EIATTR_ANNOTATIONS
	.align		4
        /*00f4*/ 	.byte	0x04, 0x55
        /*00f6*/ 	.short	(.L_37 - .L_36)


	//   ....[0]....
.L_36:
        /*00f8*/ 	.word	0x00000001
        /*00fc*/ 	.byte	0x70, 0x07, 0x00, 0x00, 0x01, 0x00, 0x00, 0x00, 0xa0, 0x07, 0x00, 0x00, 0x01, 0x00, 0x00, 0x00
        /* <DEDUP_REMOVED lines=833> */
        /*351c*/ 	.byte	0x60, 0x81, 0x01, 0x00, 0x01, 0x00, 0x00, 0x00, 0x90, 0x81, 0x01, 0x00


	//----- nvinfo : EIATTR_MERCURY_ISA_VERSION
	.align		4
.L_37:
        /*3528*/ 	.byte	0x03, 0x5f
        /*352a*/ 	.short	0x0101


	//----- nvinfo : EIATTR_EXIT_INSTR_OFFSETS
	.align		4
        /*352c*/ 	.byte	0x04, 0x1c
        /*352e*/ 	.short	(.L_39 - .L_38)


	//   ....[0]....
.L_38:
        /*3530*/ 	.word	0x00018470


	//   ....[1]....
        /*3534*/ 	.word	0x000184a0


	//----- nvinfo : EIATTR_REQNTID
	.align		4
.L_39:
        /*3538*/ 	.byte	0x04, 0x10
        /*353a*/ 	.short	(.L_41 - .L_40)
.L_40:
        /*353c*/ 	.word	0x00000080
        /*3540*/ 	.word	0x00000001
        /*3544*/ 	.word	0x00000001


	//----- nvinfo : EIATTR_CBANK_PARAM_SIZE
	.align		4
.L_41:
        /*3548*/ 	.byte	0x03, 0x19
        /*354a*/ 	.short	0x0050


	//----- nvinfo : EIATTR_PARAM_CBANK
	.align		4
        /*354c*/ 	.byte	0x04, 0x0a
        /*354e*/ 	.short	(.L_43 - .L_42)
	.align		4
.L_42:
        /*3550*/ 	.word	index@(.nv.constant0.matmul_kernel)
        /*3554*/ 	.short	0x0210
        /*3556*/ 	.short	0x0050


	//----- nvinfo : EIATTR_SW_WAR
	.align		4
.L_43:
        /*3558*/ 	.byte	0x04, 0x36
        /*355a*/ 	.short	(.L_45 - .L_44)
.L_44:
        /*355c*/ 	.word	0x00000008
.L_45:


//--------------------- .nv.callgraph             --------------------------
	.section	.nv.callgraph,"",@"SHT_CUDA_CALLGRAPH"
	.align	4
	.sectionentsize	8
	.align		4
        /*0000*/ 	.word	0x00000000
	.align		4
        /*0004*/ 	.word	0xffffffff
	.align		4
        /*0008*/ 	.word	0x00000000
	.align		4
        /*000c*/ 	.word	0xfffffffe
	.align		4
        /*0010*/ 	.word	0x00000000
	.align		4
        /*0014*/ 	.word	0xfffffffd
	.align		4
        /*0018*/ 	.word	0x00000000
	.align		4
        /*001c*/ 	.word	0xfffffffc


//--------------------- .text.matmul_kernel       --------------------------
	.section	.text.matmul_kernel,"ax",@progbits
	.align	128
        .global         matmul_kernel
        .type           matmul_kernel,@function
        .size           matmul_kernel,(.L_x_3 - matmul_kernel)
        .other          matmul_kernel,@"STO_CUDA_ENTRY STV_DEFAULT"
matmul_kernel:
.text.matmul_kernel:
[----:B------:R-:W0:Y:S08]  /*0000*/  LDC R1, c[0x0][0x28] ;  /* 0x00000a00ff017b82 */ /* 0x000e300000000800 */
[----:B------:R-:W1:Y:S01]  /*0010*/  LDC.64 R2, c[0x0][0x228] ;  /* 0x00008a00ff027b82 */ /* 0x000e620000000a00 */
[----:B------:R-:W2:Y:S01]  /*0020*/  S2R R7, SR_CTAID.X ;  /* 0x0000000000077919 */ /* 0x000ea20000002500 */
[----:B0-----:R-:W-:Y:S01]  /*0030*/  VIADD R1, R1, 0xfffff718 ;  /* 0xfffff71801017836 */ /* 0x001fe20000000000 */
[----:B------:R-:W-:Y:S01]  /*0040*/  UMOV UR8, 0x400 ;  /* 0x0000040000087882 */ /* 0x000fe20000000000 */
[----:B------:R-:W-:Y:S01]  /*0050*/  ULDC.64 UR10, c[0x0][0x208] ;  /* 0x00008200000a7ab9 */ /* 0x000fe20000000a00 */
[----:B------:R-:W0:Y:S01]  /*0060*/  S2R R14, SR_TID.X ;  /* 0x00000000000e7919 */ /* 0x000e220000002100 */
[----:B------:R-:W-:-:S02]  /*0070*/  CS2R R24, SRZ ;  /* 0x0000000000187805 */ /* 0x000fc4000001ff00 */
[----:B------:R-:W-:Y:S01]  /*0080*/  CS2R R26, SRZ ;  /* 0x00000000001a7805 */ /* 0x000fe2000001ff00 */
[----:B------:R-:W3:Y:S01]  /*0090*/  LDC R135, c[0x0][0x230] ;  /* 0x00008c00ff877b82 */ /* 0x000ee20000000800 */
[----:B------:R-:W-:Y:S02]  /*00a0*/  CS2R R32, SRZ ;  /* 0x0000000000207805 */ /* 0x000fe4000001ff00 */
[----:B------:R-:W-:Y:S02]  /*00b0*/  CS2R R34, SRZ ;  /* 0x0000000000227805 */ /* 0x000fe4000001ff00 */
[----:B------:R-:W-:Y:S02]  /*00c0*/  CS2R R40, SRZ ;  /* 0x0000000000287805 */ /* 0x000fe4000001ff00 */
[----:B------:R-:W-:Y:S02]  /*00d0*/  CS2R R42, SRZ ;  /* 0x00000000002a7805 */ /* 0x000fe4000001ff00 */
[----:B------:R-:W-:-:S02]  /*00e0*/  CS2R R48, SRZ ;  /* 0x0000000000307805 */ /* 0x000fc4000001ff00 */
[----:B------:R-:W-:Y:S02]  /*00f0*/  CS2R R50, SRZ ;  /* 0x0000000000327805 */ /* 0x000fe4000001ff00 */
[----:B------:R-:W-:Y:S01]  /*0100*/  CS2R R56, SRZ ;  /* 0x0000000000387805 */ /* 0x000fe2000001ff00 */
[----:B------:R-:W4:Y:S01]  /*0110*/  S2UR UR4, SR_CgaCtaId ;  /* 0x00000000000479c3 */ /* 0x000f220000008800 */
[----:B------:R-:W-:Y:S02]  /*0120*/  CS2R R58, SRZ ;  /* 0x00000000003a7805 */ /* 0x000fe4000001ff00 */
[----:B------:R-:W-:Y:S02]  /*0130*/  CS2R R64, SRZ ;  /* 0x0000000000407805 */ /* 0x000fe4000001ff00 */
[----:B------:R-:W-:Y:S02]  /*0140*/  CS2R R66, SRZ ;  /* 0x0000000000427805 */ /* 0x000fe4000001ff00 */
[----:B------:R-:W-:-:S02]  /*0150*/  CS2R R72, SRZ ;  /* 0x0000000000487805 */ /* 0x000fc4000001ff00 */
[----:B------:R-:W-:Y:S02]  /*0160*/  CS2R R74, SRZ ;  /* 0x00000000004a7805 */ /* 0x000fe4000001ff00 */
[----:B------:R-:W-:Y:S02]  /*0170*/  CS2R R80, SRZ ;  /* 0x0000000000507805 */ /* 0x000fe4000001ff00 */
[----:B------:R-:W-:Y:S01]  /*0180*/  CS2R R82, SRZ ;  /* 0x0000000000527805 */ /* 0x000fe2000001ff00 */
[----:B-1----:R-:W-:Y:S01]  /*0190*/  VIADD R0, R3, 0xff ;  /* 0x000000ff03007836 */ /* 0x002fe20000000000 */
[----:B------:R-:W-:Y:S02]  /*01a0*/  CS2R R88, SRZ ;  /* 0x0000000000587805 */ /* 0x000fe4000001ff00 */
[----:B------:R-:W-:Y:S02]  /*01b0*/  CS2R R90, SRZ ;  /* 0x00000000005a7805 */ /* 0x000fe4000001ff00 */
[----:B------:R-:W-:-:S02]  /*01c0*/  CS2R R96, SRZ ;  /* 0x0000000000607805 */ /* 0x000fc4000001ff00 */
[----:B------:R-:W-:Y:S02]  /*01d0*/  CS2R R98, SRZ ;  /* 0x0000000000627805 */ /* 0x000fe4000001ff00 */
[----:B------:R-:W-:Y:S02]  /*01e0*/  SHF.R.S32.HI R5, RZ, 0x1f, R0 ;  /* 0x0000001fff057819 */ /* 0x000fe40000011400 */
[----:B------:R-:W-:Y:S02]  /*01f0*/  CS2R R104, SRZ ;  /* 0x0000000000687805 */ /* 0x000fe4000001ff00 */
[----:B------:R-:W-:Y:S01]  /*0200*/  CS2R R106, SRZ ;  /* 0x00000000006a7805 */ /* 0x000fe2000001ff00 */
[----:B---3--:R-:W-:Y:S01]  /*0210*/  VIADD R135, R135, 0x3f ;  /* 0x0000003f87877836 */ /* 0x008fe20000000000 */
[----:B------:R-:W-:Y:S02]  /*0220*/  LEA.HI R5, R5, R0, RZ, 0x8 ;  /* 0x0000000005057211 */ /* 0x000fe400078f40ff */
[----:B------:R-:W-:-:S02]  /*0230*/  CS2R R112, SRZ ;  /* 0x0000000000707805 */ /* 0x000fc4000001ff00 */
[----:B--2---:R-:W-:Y:S02]  /*0240*/  IABS R10, R7 ;  /* 0x00000007000a7213 */ /* 0x004fe40000000000 */
[----:B------:R-:W-:Y:S02]  /*0250*/  CS2R R114, SRZ ;  /* 0x0000000000727805 */ /* 0x000fe4000001ff00 */
[----:B------:R-:W-:Y:S02]  /*0260*/  SHF.R.S32.HI R5, RZ, 0x8, R5 ;  /* 0x00000008ff057819 */ /* 0x000fe40000011405 */
[----:B------:R-:W-:Y:S02]  /*0270*/  CS2R R120, SRZ ;  /* 0x0000000000787805 */ /* 0x000fe4000001ff00 */
[----:B0-----:R-:W-:Y:S01]  /*0280*/  LOP3.LUT R156, R14, 0x3f, RZ, 0xc0, !PT ;  /* 0x0000003f0e9c7812 */ /* 0x001fe200078ec0ff */
[----:B----4-:R-:W-:Y:S01]  /*0290*/  ULEA UR8, UR4, UR8, 0x18 ;  /* 0x0000000804087291 */ /* 0x010fe2000f8ec03f */
[----:B------:R-:W-:Y:S01]  /*02a0*/  CS2R R122, SRZ ;  /* 0x00000000007a7805 */ /* 0x000fe2000001ff00 */
[----:B------:R-:W-:Y:S01]  /*02b0*/  IMAD.SHL.U32 R6, R5, 0x4, RZ ;  /* 0x0000000405067824 */ /* 0x000fe200078e00ff */
[----:B------:R-:W-:-:S02]  /*02c0*/  CS2R R128, SRZ ;  /* 0x0000000000807805 */ /* 0x000fc4000001ff00 */
[----:B------:R-:W-:Y:S02]  /*02d0*/  CS2R R130, SRZ ;  /* 0x0000000000827805 */ /* 0x000fe4000001ff00 */
[----:B------:R-:W-:Y:S02]  /*02e0*/  CS2R R136, SRZ ;  /* 0x0000000000887805 */ /* 0x000fe4000001ff00 */
[----:B------:R-:W-:Y:S02]  /*02f0*/  CS2R R138, SRZ ;  /* 0x00000000008a7805 */ /* 0x000fe4000001ff00 */
[-C--:B------:R-:W-:Y:S02]  /*0300*/  IABS R9, R6.reuse ;  /* 0x0000000600097213 */ /* 0x080fe40000000000 */
[----:B------:R-:W-:Y:S02]  /*0310*/  CS2R R144, SRZ ;  /* 0x0000000000907805 */ /* 0x000fe4000001ff00 */
[----:B------:R-:W-:-:S02]  /*0320*/  IABS R12, R6 ;  /* 0x00000006000c7213 */ /* 0x000fc40000000000 */
[----:B------:R-:W-:Y:S01]  /*0330*/  CS2R R146, SRZ ;  /* 0x0000000000927805 */ /* 0x000fe2000001ff00 */
[----:B------:R-:W0:Y:S08]  /*0340*/  I2F.RP R0, R9 ;  /* 0x0000000900007306 */ /* 0x000e300000209400 */
[----:B0-----:R-:W0:Y:S02]  /*0350*/  MUFU.RCP R0, R0 ;  /* 0x0000000000007308 */ /* 0x001e240000001000 */
[----:B0-----:R-:W-:-:S02]  /*0360*/  VIADD R4, R0, 0xffffffe ;  /* 0x0ffffffe00047836 */ /* 0x001fc40000000000 */
[----:B------:R-:W-:-:S04]  /*0370*/  IMAD.MOV R0, RZ, RZ, -R12 ;  /* 0x000000ffff007224 */ /* 0x000fc800078e0a0c */
[----:B------:R0:W1:Y:S02]  /*0380*/  F2I.FTZ.U32.TRUNC.NTZ R5, R4 ;  /* 0x0000000400057305 */ /* 0x000064000021f000 */
[----:B0-----:R-:W-:Y:S02]  /*0390*/  IMAD.MOV.U32 R4, RZ, RZ, RZ ;  /* 0x000000ffff047224 */ /* 0x001fe400078e00ff */
[----:B-1----:R-:W-:-:S04]  /*03a0*/  IMAD.MOV R8, RZ, RZ, -R5 ;  /* 0x000000ffff087224 */ /* 0x002fc800078e0a05 */
[----:B------:R-:W-:Y:S02]  /*03b0*/  IMAD R11, R8, R9, RZ ;  /* 0x00000009080b7224 */ /* 0x000fe400078e02ff */
[----:B------:R-:W-:Y:S02]  /*03c0*/  IMAD.MOV.U32 R8, RZ, RZ, R10 ;  /* 0x000000ffff087224 */ /* 0x000fe400078e000a */
[----:B------:R-:W-:-:S06]  /*03d0*/  IMAD.HI.U32 R5, R5, R11, R4 ;  /* 0x0000000b05057227 */ /* 0x000fcc00078e0004 */
[----:B------:R-:W-:-:S04]  /*03e0*/  IMAD.HI.U32 R5, R5, R8, RZ ;  /* 0x0000000805057227 */ /* 0x000fc800078e00ff */
[----:B------:R-:W-:-:S05]  /*03f0*/  IMAD R0, R5, R0, R8 ;  /* 0x0000000005007224 */ /* 0x000fca00078e0208 */
[----:B------:R-:W-:-:S13]  /*0400*/  ISETP.GT.U32.AND P1, PT, R9, R0, PT ;  /* 0x000000000900720c */ /* 0x000fda0003f24070 */
[----:B------:R-:W-:Y:S02]  /*0410*/  @!P1 IMAD.IADD R0, R0, 0x1, -R9 ;  /* 0x0000000100009824 */ /* 0x000fe400078e0a09 */
[----:B------:R-:W-:Y:S01]  /*0420*/  @!P1 VIADD R5, R5, 0x1 ;  /* 0x0000000105059836 */ /* 0x000fe20000000000 */
[----:B------:R-:W-:Y:S02]  /*0430*/  ISETP.NE.AND P1, PT, R6, RZ, PT ;  /* 0x000000ff0600720c */ /* 0x000fe40003f25270 */
[----:B------:R-:W-:Y:S02]  /*0440*/  ISETP.GE.U32.AND P0, PT, R0, R9, PT ;  /* 0x000000090000720c */ /* 0x000fe40003f06070 */
[----:B------:R-:W-:-:S04]  /*0450*/  LOP3.LUT R0, R7, R6, RZ, 0x3c, !PT ;  /* 0x0000000607007212 */ /* 0x000fc800078e3cff */
[----:B------:R-:W-:Y:S01]  /*0460*/  ISETP.GE.AND P2, PT, R0, RZ, PT ;  /* 0x000000ff0000720c */ /* 0x000fe20003f46270 */
[----:B------:R-:W-:-:S06]  /*0470*/  VIADD R0, R2, 0x3f ;  /* 0x0000003f02007836 */ /* 0x000fcc0000000000 */
[----:B------:R-:W-:-:S04]  /*0480*/  @P0 VIADD R5, R5, 0x1 ;  /* 0x0000000105050836 */ /* 0x000fc80000000000 */
[----:B------:R-:W-:Y:S01]  /*0490*/  IMAD.MOV.U32 R4, RZ, RZ, R5 ;  /* 0x000000ffff047224 */ /* 0x000fe200078e0005 */
[----:B------:R-:W-:-:S03]  /*04a0*/  SHF.R.S32.HI R5, RZ, 0x1f, R0 ;  /* 0x0000001fff057819 */ /* 0x000fc60000011400 */
[----:B------:R-:W-:Y:S01]  /*04b0*/  @!P2 IMAD.MOV R4, RZ, RZ, -R4 ;  /* 0x000000ffff04a224 */ /* 0x000fe200078e0a04 */
[----:B------:R-:W-:Y:S02]  /*04c0*/  @!P1 LOP3.LUT R4, RZ, R6, RZ, 0x33, !PT ;  /* 0x00000006ff049212 */ /* 0x000fe400078e33ff */
[----:B------:R-:W-:-:S03]  /*04d0*/  LEA.HI R5, R5, R0, RZ, 0x6 ;  /* 0x0000000005057211 */ /* 0x000fc600078f30ff */
[----:B------:R-:W-:Y:S02]  /*04e0*/  IMAD.SHL.U32 R8, R4, 0x4, RZ ;  /* 0x0000000404087824 */ /* 0x000fe400078e00ff */
[----:B------:R-:W-:-:S03]  /*04f0*/  IMAD.MOV R4, RZ, RZ, -R4 ;  /* 0x000000ffff047224 */ /* 0x000fc600078e0a04 */
[----:B------:R-:W-:Y:S01]  /*0500*/  LEA.HI.SX32 R5, R5, -R8, 0x1a ;  /* 0x8000000805057211 */ /* 0x000fe200078fd2ff */
[----:B------:R-:W-:-:S03]  /*0510*/  IMAD R6, R6, R4, R7 ;  /* 0x0000000406067224 */ /* 0x000fc600078e0207 */
[----:B------:R-:W-:Y:S02]  /*0520*/  VIMNMX R13, R5, 0x4, PT ;  /* 0x00000004050d7848 */ /* 0x000fe40003fe0100 */
[----:B------:R-:W-:Y:S02]  /*0530*/  IABS R11, R6 ;  /* 0x00000006000b7213 */ /* 0x000fe40000000000 */
[----:B------:R-:W-:-:S04]  /*0540*/  IABS R9, R13 ;  /* 0x0000000d00097213 */ /* 0x000fc80000000000 */
[----:B------:R-:W0:Y:S08]  /*0550*/  I2F.RP R0, R9 ;  /* 0x0000000900007306 */ /* 0x000e300000209400 */
[----:B0-----:R-:W0:Y:S02]  /*0560*/  MUFU.RCP R0, R0 ;  /* 0x0000000000007308 */ /* 0x001e240000001000 */
[----:B0-----:R-:W-:-:S06]  /*0570*/  VIADD R5, R0, 0xffffffe ;  /* 0x0ffffffe00057836 */ /* 0x001fcc0000000000 */
[----:B------:R-:W0:Y:S02]  /*0580*/  F2I.FTZ.U32.TRUNC.NTZ R5, R5 ;  /* 0x0000000500057305 */ /* 0x000e24000021f000 */
[----:B0-----:R-:W-:-:S04]  /*0590*/  IMAD.MOV R10, RZ, RZ, -R5 ;  /* 0x000000ffff0a7224 */ /* 0x001fc800078e0a05 */
[----:B------:R-:W-:Y:S01]  /*05a0*/  IMAD.MOV.U32 R4, RZ, RZ, R10 ;  /* 0x000000ffff047224 */ /* 0x000fe200078e000a */
[----:B------:R-:W-:-:S03]  /*05b0*/  IABS R10, R13 ;  /* 0x0000000d000a7213 */ /* 0x000fc60000000000 */
[----:B------:R-:W-:Y:S02]  /*05c0*/  IMAD R7, R4, R9, RZ ;  /* 0x0000000904077224 */ /* 0x000fe400078e02ff */
[----:B------:R-:W-:Y:S02]  /*05d0*/  IMAD.MOV.U32 R4, RZ, RZ, RZ ;  /* 0x000000ffff047224 */ /* 0x000fe400078e00ff */
[----:B------:R-:W-:Y:S02]  /*05e0*/  IMAD.MOV R0, RZ, RZ, -R10 ;  /* 0x000000ffff007224 */ /* 0x000fe400078e0a0a */
        /* <DEDUP_REMOVED lines=9> */
[----:B------:R-:W-:-:S07]  /*0680*/  ISETP.GE.AND P2, PT, R0, RZ, PT ;  /* 0x000000ff0000720c */ /* 0x000fce0003f46270 */
[----:B------:R-:W-:Y:S01]  /*0690*/  @P0 VIADD R4, R4, 0x1 ;  /* 0x0000000104040836 */ /* 0x000fe20000000000 */
[----:B------:R-:W-:-:S05]  /*06a0*/  ISETP.GE.AND P0, PT, R135, 0x40, PT ;  /* 0x000000408700780c */ /* 0x000fca0003f06270 */
[----:B------:R-:W-:Y:S01]  /*06b0*/  @!P2 IMAD.MOV R4, RZ, RZ, -R4 ;  /* 0x000000ffff04a224 */ /* 0x000fe200078e0a04 */
[----:B------:R-:W-:-:S05]  /*06c0*/  @!P1 LOP3.LUT R4, RZ, R13, RZ, 0x33, !PT ;  /* 0x0000000dff049212 */ /* 0x000fca00078e33ff */
[----:B------:R-:W-:Y:S02]  /*06d0*/  IMAD.MOV R0, RZ, RZ, -R4 ;  /* 0x000000ffff007224 */ /* 0x000fe400078e0a04 */
[----:B------:R-:W-:Y:S02]  /*06e0*/  IMAD.SHL.U32 R7, R4, 0x100, RZ ;  /* 0x0000010004077824 */ /* 0x000fe400078e00ff */
[----:B------:R-:W-:-:S04]  /*06f0*/  IMAD R0, R13, R0, R6 ;  /* 0x000000000d007224 */ /* 0x000fc800078e0206 */
[----:B------:R-:W-:Y:S01]  /*0700*/  IMAD.IADD R5, R8, 0x1, R0 ;  /* 0x0000000108057824 */ /* 0x000fe200078e0200 */
[----:B------:R-:W-:-:S03]  /*0710*/  SHF.R.U32.HI R0, RZ, 0x6, R14 ;  /* 0x00000006ff007819 */ /* 0x000fc6000001160e */
[----:B------:R-:W-:Y:S01]  /*0720*/  IMAD R10, R5, 0x40, R156 ;  /* 0x00000040050a7824 */ /* 0x000fe200078e029c */
[----:B------:R-:W-:-:S04]  /*0730*/  SGXT.U32 R0, R0, 0x1 ;  /* 0x000000010000781a */ /* 0x000fc80000000000 */
[C-C-:B------:R-:W-:Y:S02]  /*0740*/  LOP3.LUT R152, R7.reuse, 0x2, R0.reuse, 0xfe, !PT ;  /* 0x0000000207987812 */ /* 0x140fe400078efe00 */
[C-C-:B------:R-:W-:Y:S02]  /*0750*/  LOP3.LUT R153, R7.reuse, 0x4, R0.reuse, 0xfe, !PT ;  /* 0x0000000407997812 */ /* 0x140fe400078efe00 */
[C-C-:B------:R-:W-:Y:S01]  /*0760*/  LOP3.LUT R154, R7.reuse, 0x6, R0.reuse, 0xfe, !PT ;  /* 0x00000006079a7812 */ /* 0x140fe200078efe00 */
[----:B------:R-:W-:Y:S01]  /*0770*/  STL [R1+0x4e0], R152 ;  /* 0x0004e09801007387 */ /* 0x000fe20000100800 */
[C-C-:B------:R-:W-:Y:S02]  /*0780*/  LOP3.LUT R155, R7.reuse, 0x8, R0.reuse, 0xfe, !PT ;  /* 0x00000008079b7812 */ /* 0x140fe400078efe00 */
[C-C-:B------:R-:W-:Y:S01]  /*0790*/  LOP3.LUT R157, R7.reuse, 0xa, R0.reuse, 0xfe, !PT ;  /* 0x0000000a079d7812 */ /* 0x140fe200078efe00 */
[----:B------:R-:W-:Y:S01]  /*07a0*/  STL [R1+0x4dc], R153 ;  /* 0x0004dc9901007387 */ /* 0x000fe20000100800 */
[----:B------:R-:W-:-:S02]  /*07b0*/  LOP3.LUT R158, R7, 0xc, R0, 0xfe, !PT ;  /* 0x0000000c079e7812 */ /* 0x000fc400078efe00 */
[C-C-:B------:R-:W-:Y:S01]  /*07c0*/  LOP3.LUT R159, R7.reuse, 0xe, R0.reuse, 0xfe, !PT ;  /* 0x0000000e079f7812 */ /* 0x140fe200078efe00 */
[----:B------:R-:W-:Y:S01]  /*07d0*/  STL [R1+0x4d8], R154 ;  /* 0x0004d89a01007387 */ /* 0x000fe20000100800 */
        /* <DEDUP_REMOVED lines=30> */
[C---:B------:R-:W-:Y:S02]  /*09c0*/  LOP3.LUT R250, R7.reuse, R0, RZ, 0xfc, !PT ;  /* 0x0000000007fa7212 */ /* 0x040fe400078efcff */
[C-C-:B------:R-:W-:Y:S01]  /*09d0*/  LOP3.LUT R180, R7.reuse, 0x38, R0.reuse, 0xfe, !PT ;  /* 0x0000003807b47812 */ /* 0x140fe200078efe00 */
[----:B------:R-:W-:Y:S01]  /*09e0*/  STL [R1+0x4ac], R166 ;  /* 0x0004aca601007387 */ /* 0x000fe20000100800 */
[----:B------:R-:W-:-:S02]  /*09f0*/  LOP3.LUT R181, R7, 0x3a, R0, 0xfe, !PT ;  /* 0x0000003a07b57812 */ /* 0x000fc400078efe00 */
[C-C-:B------:R-:W-:Y:S01]  /*0a00*/  LOP3.LUT R182, R7.reuse, 0x3c, R0.reuse, 0xfe, !PT ;  /* 0x0000003c07b67812 */ /* 0x140fe200078efe00 */
[----:B------:R-:W-:Y:S01]  /*0a10*/  STL [R1+0x4a8], R167 ;  /* 0x0004a8a701007387 */ /* 0x000fe20000100800 */
[----:B------:R-:W-:Y:S02]  /*0a20*/  LOP3.LUT R183, R7, 0x3e, R0, 0xfe, !PT ;  /* 0x0000003e07b77812 */ /* 0x000fe400078efe00 */
[C---:B------:R-:W-:Y:S01]  /*0a30*/  LOP3.LUT R184, R250.reuse, 0x40, RZ, 0xfc, !PT ;  /* 0x00000040fab87812 */ /* 0x040fe200078efcff */
[----:B------:R-:W-:Y:S01]  /*0a40*/  STL [R1+0x4a4], R168 ;  /* 0x0004a4a801007387 */ /* 0x000fe20000100800 */
[C---:B------:R-:W-:Y:S02]  /*0a50*/  LOP3.LUT R185, R250.reuse, 0x42, RZ, 0xfc, !PT ;  /* 0x00000042fab97812 */ /* 0x040fe400078efcff */
[C---:B------:R-:W-:Y:S01]  /*0a60*/  LOP3.LUT R186, R250.reuse, 0x44, RZ, 0xfc, !PT ;  /* 0x00000044faba7812 */ /* 0x040fe200078efcff */
[----:B------:R-:W-:Y:S01]  /*0a70*/  STL [R1+0x4a0], R169 ;  /* 0x0004a0a901007387 */ /* 0x000fe20000100800 */
[----:B------:R-:W-:-:S02]  /*0a80*/  LOP3.LUT R187, R250, 0x46, RZ, 0xfc, !PT ;  /* 0x00000046fabb7812 */ /* 0x000fc400078efcff */
[C---:B------:R-:W-:Y:S01]  /*0a90*/  LOP3.LUT R188, R250.reuse, 0x48, RZ, 0xfc, !PT ;  /* 0x00000048fabc7812 */ /* 0x040fe200078efcff */
[----:B------:R-:W-:Y:S01]  /*0aa0*/  STL [R1+0x49c], R170 ;  /* 0x00049caa01007387 */ /* 0x000fe20000100800 */
[C---:B------:R-:W-:Y:S02]  /*0ab0*/  LOP3.LUT R189, R250.reuse, 0x4a, RZ, 0xfc, !PT ;  /* 0x0000004afabd7812 */ /* 0x040fe400078efcff */
        /* <DEDUP_REMOVED lines=112> */
[----:B------:R-:W-:Y:S04]  /*11c0*/  STL [R1+0x628], R208 ;  /* 0x000628d001007387 */ /* 0x000fe80000100800 */
        /* <DEDUP_REMOVED lines=41> */
[----:B------:R0:W-:Y:S04]  /*1460*/  STL [R1+0x57c], R6 ;  /* 0x00057c0601007387 */ /* 0x0001e80000100800 */
[----:B------:R-:W-:Y:S04]  /*1470*/  STL [R1+0x580], R252 ;  /* 0x000580fc01007387 */ /* 0x000fe80000100800 */
[----:B------:R1:W-:Y:S01]  /*1480*/  STL [R1+0x578], R4 ;  /* 0x0005780401007387 */ /* 0x0003e20000100800 */
[----:B0-----:R-:W-:-:S03]  /*1490*/  LOP3.LUT R6, R250, 0xdc, RZ, 0xfc, !PT ;  /* 0x000000dcfa067812 */ /* 0x001fc600078efcff */
[----:B------:R-:W-:Y:S04]  /*14a0*/  STL [R1+0x574], R12 ;  /* 0x0005740c01007387 */ /* 0x000fe80000100800 */
[----:B------:R-:W-:Y:S01]  /*14b0*/  STL [R1+0x570], R13 ;  /* 0x0005700d01007387 */ /* 0x000fe20000100800 */
[----:B-1----:R-:W-:-:S03]  /*14c0*/  LOP3.LUT R4, R250, 0xe0, RZ, 0xfc, !PT ;  /* 0x000000e0fa047812 */ /* 0x002fc600078efcff */
        /* <DEDUP_REMOVED lines=10> */
[----:B0-----:R-:W-:-:S05]  /*1570*/  LOP3.LUT R7, R250, 0xe2, RZ, 0xfc, !PT ;  /* 0x000000e2fa077812 */ /* 0x001fca00078efcff */
[----:B------:R0:W-:Y:S01]  /*1580*/  STL [R1+0x544], R7 ;  /* 0x0005440701007387 */ /* 0x0001e20000100800 */
[----:B-1----:R-:W-:-:S03]  /*1590*/  LOP3.LUT R4, R250, 0xe6, RZ, 0xfc, !PT ;  /* 0x000000e6fa047812 */ /* 0x002fc600078efcff */
[----:B------:R1:W-:Y:S04]  /*15a0*/  STL [R1+0x540], R8 ;  /* 0x0005400801007387 */ /* 0x0003e80000100800 */
[----:B------:R2:W-:Y:S01]  /*15b0*/  STL [R1+0x53c], R4 ;  /* 0x00053c0401007387 */ /* 0x0005e20000100800 */
[C---:B0-----:R-:W-:Y:S02]  /*15c0*/  LOP3.LUT R7, R250.reuse, 0xe8, RZ, 0xfc, !PT ;  /* 0x000000e8fa077812 */ /* 0x041fe400078efcff */
[----:B-1----:R-:W-:-:S03]  /*15d0*/  LOP3.LUT R8, R250, 0xea, RZ, 0xfc, !PT ;  /* 0x000000eafa087812 */ /* 0x002fc600078efcff */
[----:B------:R0:W-:Y:S01]  /*15e0*/  STL [R1+0x538], R7 ;  /* 0x0005380701007387 */ /* 0x0001e20000100800 */
[----:B--2---:R-:W-:-:S03]  /*15f0*/  LOP3.LUT R4, R250, 0xec, RZ, 0xfc, !PT ;  /* 0x000000ecfa047812 */ /* 0x004fc600078efcff */
        /* <DEDUP_REMOVED lines=14> */
[----:B0-----:R-:W-:-:S03]  /*16e0*/  LOP3.LUT R7, R250, 0xfa, RZ, 0xfc, !PT ;  /* 0x000000fafa077812 */ /* 0x001fc600078efcff */
[----:B------:R2:W-:Y:S01]  /*16f0*/  STL [R1+0x510], R9 ;  /* 0x0005100901007387 */ /* 0x0005e20000100800 */
[----:B-1----:R-:W-:-:S03]  /*1700*/  LOP3.LUT R8, R250, 0xfe, RZ, 0xfc, !PT ;  /* 0x000000fefa087812 */ /* 0x002fc600078efcff */
[----:B------:R2:W-:Y:S04]  /*1710*/  STL [R1+0x514], R7 ;  /* 0x0005140701007387 */ /* 0x0005e80000100800 */
[----:B------:R2:W-:Y:S04]  /*1720*/  STL [R1+0x50c], R8 ;  /* 0x00050c0801007387 */ /* 0x0005e80000100800 */
[----:B------:R2:W-:Y:S01]  /*1730*/  STL [R1+0x4e4], R10 ;  /* 0x0004e40a01007387 */ /* 0x0005e20000100800 */
[----:B------:R-:W-:Y:S05]  /*1740*/  @!P0 BRA `(.L_x_0) ;  /* 0x0000012c000c8947 */ /* 0x000fea0003800000 */
[----:B------:R0:W-:Y:S01]  /*1750*/  STL [R1+0x6e4], R154 ;  /* 0x0006e49a01007387 */ /* 0x0001e20000100800 */
[----:B------:R-:W-:Y:S02]  /*1760*/  IABS R15, R3 ;  /* 0x00000003000f7213 */ /* 0x000fe40000000000 */
[----:B------:R-:W-:Y:S01]  /*1770*/  IABS R11, R2 ;  /* 0x00000002000b7213 */ /* 0x000fe20000000000 */
[----:B------:R1:W-:Y:S01]  /*1780*/  STL [R1+0x6e0], R153 ;  /* 0x0006e09901007387 */ /* 0x0003e20000100800 */
[----:B------:R-:W-:Y:S01]  /*1790*/  IMAD.MOV.U32 R18, RZ, RZ, RZ ;  /* 0x000000ffff127224 */ /* 0x000fe200078e00ff */
[----:B------:R-:W-:Y:S01]  /*17a0*/  IABS R249, R250 ;  /* 0x000000fa00f97213 */ /* 0x000fe20000000000 */
[----:B------:R-:W-:Y:S01]  /*17b0*/  ULDC UR4, c[0x0][0x234] ;  /* 0x00008d0000047ab9 */ /* 0x000fe20000000800 */
[----:B------:R3:W-:Y:S01]  /*17c0*/  STL [R1+0x6dc], R152 ;  /* 0x0006dc9801007387 */ /* 0x0007e20000100800 */
[----:B------:R-:W-:Y:S01]  /*17d0*/  IABS R112, R22 ;  /* 0x0000001600707213 */ /* 0x000fe20000000000 */
[----:B0-----:R-:W-:Y:S01]  /*17e0*/  IMAD.MOV.U32 R154, RZ, RZ, R8 ;  /* 0x000000ffff9a7224 */ /* 0x001fe200078e0008 */
[----:B------:R-:W-:Y:S01]  /*17f0*/  IABS R113, R23 ;  /* 0x0000001700717213 */ /* 0x000fe20000000000 */
[----:B------:R0:W-:Y:S01]  /*1800*/  STL [R1+0x6b0], R156 ;  /* 0x0006b09c01007387 */ /* 0x0001e20000100800 */
[----:B------:R-:W-:Y:S01]  /*1810*/  IABS R109, R17 ;  /* 0x00000011006d7213 */ /* 0x000fe20000000000 */
[----:B-1----:R-:W-:Y:S01]  /*1820*/  IMAD.MOV.U32 R153, RZ, RZ, R7 ;  /* 0x000000ffff997224 */ /* 0x002fe200078e0007 */
[----:B------:R-:W-:Y:S01]  /*1830*/  IABS R111, R21 ;  /* 0x00000015006f7213 */ /* 0x000fe20000000000 */
[----:B------:R-:W-:Y:S01]  /*1840*/  ULDC.64 UR12, c[0x0][0x210] ;  /* 0x00008400000c7ab9 */ /* 0x000fe20000000a00 */
[----:B------:R-:W-:Y:S01]  /*1850*/  IABS R107, R14 ;  /* 0x0000000e006b7213 */ /* 0x000fe20000000000 */
[----:B---3--:R-:W-:Y:S01]  /*1860*/  IMAD.MOV.U32 R152, RZ, RZ, R6 ;  /* 0x000000ffff987224 */ /* 0x008fe200078e0006 */
[----:B------:R-:W-:Y:S01]  /*1870*/  IABS R133, R154 ;  /* 0x0000009a00857213 */ /* 0x000fe20000000000 */
[----:B------:R-:W1:Y:S01]  /*1880*/  I2F.RP R6, R15 ;  /* 0x0000000f00067306 */ /* 0x000e620000209400 */
[----:B------:R-:W3:Y:S01]  /*1890*/  LDL R154, [R1+0x51c] ;  /* 0x00051c00019a7983 */ /* 0x000ee20000100800 */
[----:B------:R-:W-:-:S02]  /*18a0*/  IABS R110, R20 ;  /* 0x00000014006e7213 */ /* 0x000fc40000000000 */
[----:B------:R-:W-:Y:S01]  /*18b0*/  IABS R108, R16 ;  /* 0x00000010006c7213 */ /* 0x000fe20000000000 */
[----:B0-----:R-:W4:Y:S01]  /*18c0*/  LDL R156, [R1+0x578] ;  /* 0x00057800019c7983 */ /* 0x001f220000100800 */
[----:B------:R-:W-:Y:S02]  /*18d0*/  IABS R106, R13 ;  /* 0x0000000d006a7213 */ /* 0x000fe40000000000 */
[----:B------:R-:W-:Y:S01]  /*18e0*/  IABS R105, R12 ;  /* 0x0000000c00697213 */ /* 0x000fe20000000000 */
[----:B--2---:R-:W0:Y:S01]  /*18f0*/  I2F.RP R7, R11 ;  /* 0x0000000b00077306 */ /* 0x004e220000209400 */
[----:B------:R-:W2:Y:S01]  /*1900*/  LDL R0, [R1+0x57c] ;  /* 0x00057c0001007983 */ /* 0x000ea20000100800 */
[----:B------:R-:W-:Y:S02]  /*1910*/  IABS R102, R252 ;  /* 0x000000fc00667213 */ /* 0x000fe40000000000 */
[----:B------:R-:W-:Y:S02]  /*1920*/  IABS R99, R247 ;  /* 0x000000f700637213 */ /* 0x000fe40000000000 */
[----:B------:R-:W-:-:S02]  /*1930*/  IABS R100, R248 ;  /* 0x000000f800647213 */ /* 0x000fc40000000000 */
[----:B------:R-:W-:Y:S01]  /*1940*/  IABS R101, R251 ;  /* 0x000000fb00657213 */ /* 0x000fe20000000000 */
[----:B-1----:R-:W1:Y:S01]  /*1950*/  MUFU.RCP R6, R6 ;  /* 0x0000000600067308 */ /* 0x002e620000001000 */
[----:B------:R-:W-:Y:S02]  /*1960*/  IABS R98, R246 ;  /* 0x000000f600627213 */ /* 0x000fe40000000000 */
[----:B------:R-:W-:Y:S02]  /*1970*/  IABS R97, R245 ;  /* 0x000000f500617213 */ /* 0x000fe40000000000 */
[----:B------:R-:W-:Y:S02]  /*1980*/  IABS R95, R243 ;  /* 0x000000f3005f7213 */ /* 0x000fe40000000000 */
[----:B------:R-:W-:Y:S01]  /*1990*/  IABS R96, R244 ;  /* 0x000000f400607213 */ /* 0x000fe20000000000 */
[----:B0-----:R-:W0:Y:S01]  /*19a0*/  MUFU.RCP R7, R7 ;  /* 0x0000000700077308 */ /* 0x001e220000001000 */
[----:B------:R-:W-:-:S02]  /*19b0*/  IABS R94, R242 ;  /* 0x000000f2005e7213 */ /* 0x000fc40000000000 */
[----:B------:R-:W-:Y:S02]  /*19c0*/  IABS R93, R241 ;  /* 0x000000f1005d7213 */ /* 0x000fe40000000000 */
[----:B------:R-:W-:Y:S02]  /*19d0*/  IABS R91, R239 ;  /* 0x000000ef005b7213 */ /* 0x000fe40000000000 */
[----:B------:R-:W-:Y:S02]  /*19e0*/  IABS R92, R240 ;  /* 0x000000f0005c7213 */ /* 0x000fe40000000000 */
[----:B------:R-:W-:Y:S01]  /*19f0*/  IABS R88, R236 ;  /* 0x000000ec00587213 */ /* 0x000fe20000000000 */
[----:B-1----:R-:W-:Y:S01]  /*1a00*/  VIADD R19, R6, 0xffffffe ;  /* 0x0ffffffe06137836 */ /* 0x002fe20000000000 */
[----:B------:R-:W-:Y:S01]  /*1a10*/  IABS R90, R238 ;  /* 0x000000ee005a7213 */ /* 0x000fe20000000000 */
[----:B------:R-:W-:Y:S01]  /*1a20*/  IMAD.MOV.U32 R6, RZ, RZ, R4 ;  /* 0x000000ffff067224 */ /* 0x000fe200078e0004 */
[----:B------:R-:W-:-:S02]  /*1a30*/  IABS R89, R237 ;  /* 0x000000ed00597213 */ /* 0x000fc40000000000 */
[----:B------:R-:W-:Y:S01]  /*1a40*/  IABS R86, R234 ;  /* 0x000000ea00567213 */ /* 0x000fe20000000000 */
[----:B------:R-:W1:Y:S01]  /*1a50*/  F2I.FTZ.U32.TRUNC.NTZ R19, R19 ;  /* 0x0000001300137305 */ /* 0x000e62000021f000 */
[----:B0-----:R-:W-:Y:S01]  /*1a60*/  VIADD R4, R7, 0xffffffe ;  /* 0x0ffffffe07047836 */ /* 0x001fe20000000000 */
[----:B------:R-:W-:Y:S02]  /*1a70*/  IABS R85, R233 ;  /* 0x000000e900557213 */ /* 0x000fe40000000000 */
[----:B------:R-:W-:Y:S02]  /*1a80*/  IABS R87, R235 ;  /* 0x000000eb00577213 */ /* 0x000fe40000000000 */
[----:B------:R-:W-:Y:S02]  /*1a90*/  IABS R83, R231 ;  /* 0x000000e700537213 */ /* 0x000fe40000000000 */
[----:B------:R-:W-:Y:S01]  /*1aa0*/  IABS R84, R232 ;  /* 0x000000e800547213 */ /* 0x000fe20000000000 */
[----:B------:R0:W5:Y:S01]  /*1ab0*/  F2I.FTZ.U32.TRUNC.NTZ R5, R4 ;  /* 0x0000000400057305 */ /* 0x000162000021f000 */
[----:B------:R-:W-:-:S02]  /*1ac0*/  IABS R81, R229 ;  /* 0x000000e500517213 */ /* 0x000fc40000000000 */
[----:B------:R-:W-:Y:S02]  /*1ad0*/  IABS R82, R230 ;  /* 0x000000e600527213 */ /* 0x000fe40000000000 */
[----:B------:R-:W-:Y:S01]  /*1ae0*/  IABS R78, R226 ;  /* 0x000000e2004e7213 */ /* 0x000fe20000000000 */
[--C-:B-1----:R-:W-:Y:S01]  /*1af0*/  IMAD.MOV R8, RZ, RZ, -R19.reuse ;  /* 0x000000ffff087224 */ /* 0x102fe200078e0a13 */
[----:B------:R-:W-:Y:S02]  /*1b00*/  IABS R80, R228 ;  /* 0x000000e400507213 */ /* 0x000fe40000000000 */
[----:B------:R-:W-:Y:S01]  /*1b10*/  IABS R79, R227 ;  /* 0x000000e3004f7213 */ /* 0x000fe20000000000 */
[----:B------:R-:W-:Y:S01]  /*1b20*/  IMAD R9, R8, R15, RZ ;  /* 0x0000000f08097224 */ /* 0x000fe200078e02ff */
[----:B------:R-:W-:Y:S01]  /*1b30*/  IABS R76, R224 ;  /* 0x000000e0004c7213 */ /* 0x000fe20000000000 */
[----:B0-----:R-:W-:Y:S01]  /*1b40*/  IMAD.MOV.U32 R4, RZ, RZ, RZ ;  /* 0x000000ffff047224 */ /* 0x001fe200078e00ff */
[----:B------:R-:W-:Y:S01]  /*1b50*/  IABS R75, R223 ;  /* 0x000000df004b7213 */ /* 0x000fe20000000000 */
[----:B------:R-:W-:Y:S01]  /*1b60*/  IMAD.HI.U32 R18, R19, R9, R18 ;  /* 0x0000000913127227 */ /* 0x000fe200078e0012 */
[----:B------:R-:W-:-:S02]  /*1b70*/  IABS R9, R10 ;  /* 0x0000000a00097213 */ /* 0x000fc40000000000 */
[----:B------:R-:W-:Y:S01]  /*1b80*/  IABS R77, R225 ;  /* 0x000000e1004d7213 */ /* 0x000fe20000000000 */
[--C-:B-----5:R-:W-:Y:S01]  /*1b90*/  IMAD.MOV R8, RZ, RZ, -R5.reuse ;  /* 0x000000ffff087224 */ /* 0x120fe200078e0a05 */
[----:B------:R-:W-:Y:S01]  /*1ba0*/  IABS R73, R221 ;  /* 0x000000dd00497213 */ /* 0x000fe20000000000 */
[----:B------:R-:W-:Y:S01]  /*1bb0*/  IMAD.MOV.U32 R19, RZ, RZ, R6 ;  /* 0x000000ffff137224 */ /* 0x000fe200078e0006 */
[----:B------:R-:W-:Y:S01]  /*1bc0*/  IABS R74, R222 ;  /* 0x000000de004a7213 */ /* 0x000fe20000000000 */
[----:B------:R-:W-:Y:S01]  /*1bd0*/  IMAD R7, R8, R11, RZ ;  /* 0x0000000b08077224 */ /* 0x000fe200078e02ff */
[----:B------:R-:W-:Y:S01]  /*1be0*/  IABS R71, R219 ;  /* 0x000000db00477213 */ /* 0x000fe20000000000 */
[----:B------:R-:W-:Y:S01]  /*1bf0*/  IMAD.HI.U32 R6, R18, R249, RZ ;  /* 0x000000f912067227 */ /* 0x000fe200078e00ff */
[----:B------:R-:W-:Y:S02]  /*1c00*/  IABS R72, R220 ;  /* 0x000000dc00487213 */ /* 0x000fe40000000000 */
[----:B------:R-:W-:Y:S01]  /*1c10*/  IABS R70, R218 ;  /* 0x000000da00467213 */ /* 0x000fe20000000000 */
[----:B------:R-:W-:Y:S01]  /*1c20*/  IMAD.HI.U32 R4, R5, R7, R4 ;  /* 0x0000000705047227 */ /* 0x000fe200078e0004 */
[----:B------:R-:W-:Y:S01]  /*1c30*/  IABS R69, R217 ;  /* 0x000000d900457213 */ /* 0x000fe20000000000 */
[----:B------:R-:W5:Y:S01]  /*1c40*/  LDL R7, [R1+0x510] ;  /* 0x0005100001077983 */ /* 0x000f620000100800 */
[----:B------:R-:W-:Y:S01]  /*1c50*/  IABS R68, R216 ;  /* 0x000000d800447213 */ /* 0x000fe20000000000 */
[----:B------:R-:W-:Y:S01]  /*1c60*/  IMAD.MOV R6, RZ, RZ, -R6 ;  /* 0x000000ffff067224 */ /* 0x000fe200078e0a06 */
[----:B------:R-:W-:Y:S01]  /*1c70*/  IABS R67, R215 ;  /* 0x000000d700437213 */ /* 0x000fe20000000000 */
[----:B------:R-:W-:Y:S01]  /*1c80*/  IMAD.MOV.U32 R8, RZ, RZ, R153 ;  /* 0x000000ffff087224 */ /* 0x000fe200078e0099 */
[----:B------:R-:W-:Y:S01]  /*1c90*/  IABS R64, R212 ;  /* 0x000000d400407213 */ /* 0x000fe20000000000 */
[----:B------:R-:W-:Y:S01]  /*1ca0*/  IMAD R249, R15, R6, R249 ;  /* 0x000000060ff97224 */ /* 0x000fe200078e02f9 */
[----:B------:R-:W4:Y:S01]  /*1cb0*/  LDL R153, [R1+0x520] ;  /* 0x0005200001997983 */ /* 0x000f220000100800 */
[----:B------:R-:W-:Y:S01]  /*1cc0*/  IMAD.HI.U32 R6, R4, R9, RZ ;  /* 0x0000000904067227 */ /* 0x000fe200078e00ff */
[----:B------:R-:W-:-:S02]  /*1cd0*/  IABS R129, R8 ;  /* 0x0000000800817213 */ /* 0x000fc40000000000 */
[----:B------:R-:W-:Y:S01]  /*1ce0*/  IABS R66, R214 ;  /* 0x000000d600427213 */ /* 0x000fe20000000000 */
[----:B------:R-:W-:Y:S01]  /*1cf0*/  IMAD.HI.U32 R4, R18, R133, RZ ;  /* 0x0000008512047227 */ /* 0x000fe200078e00ff */
[----:B------:R-:W-:Y:S02]  /*1d00*/  IABS R65, R213 ;  /* 0x000000d500417213 */ /* 0x000fe40000000000 */
[----:B------:R-:W-:Y:S01]  /*1d10*/  IABS R62, R210 ;  /* 0x000000d2003e7213 */ /* 0x000fe20000000000 */
[----:B------:R-:W-:Y:S01]  /*1d20*/  IMAD.MOV R8, RZ, RZ, -R6 ;  /* 0x000000ffff087224 */ /* 0x000fe200078e0a06 */
[----:B------:R-:W-:Y:S01]  /*1d30*/  IABS R63, R211 ;  /* 0x000000d3003f7213 */ /* 0x000fe20000000000 */
[----:B------:R-:W-:Y:S01]  /*1d40*/  IMAD.MOV R6, RZ, RZ, -R4 ;  /* 0x000000ffff067224 */ /* 0x000fe200078e0a04 */
[----:B------:R-:W-:Y:S02]  /*1d50*/  IABS R59, R207 ;  /* 0x000000cf003b7213 */ /* 0x000fe40000000000 */
[----:B------:R-:W-:Y:S01]  /*1d60*/  IABS R61, R209 ;  /* 0x000000d1003d7213 */ /* 0x000fe20000000000 */
[----:B------:R-:W-:Y:S01]  /*1d70*/  IMAD R133, R15, R6, R133 ;  /* 0x000000060f857224 */ /* 0x000fe200078e0285 */
[----:B------:R-:W-:Y:S01]  /*1d80*/  IABS R57, R205 ;  /* 0x000000cd00397213 */ /* 0x000fe20000000000 */
[----:B------:R-:W3:Y:S01]  /*1d90*/  LDL R6, [R1+0x528] ;  /* 0x0005280001067983 */ /* 0x000ee20000100800 */
[----:B------:R-:W-:-:S02]  /*1da0*/  IABS R60, R208 ;  /* 0x000000d0003c7213 */ /* 0x000fc40000000000 */
[----:B------:R-:W-:Y:S02]  /*1db0*/  IABS R58, R206 ;  /* 0x000000ce003a7213 */ /* 0x000fe40000000000 */
[----:B------:R-:W-:Y:S02]  /*1dc0*/  IABS R55, R203 ;  /* 0x000000cb00377213 */ /* 0x000fe40000000000 */
[----:B------:R-:W-:Y:S02]  /*1dd0*/  IABS R56, R204 ;  /* 0x000000cc00387213 */ /* 0x000fe40000000000 */
[----:B------:R-:W-:Y:S02]  /*1de0*/  IABS R54, R202 ;  /* 0x000000ca00367213 */ /* 0x000fe40000000000 */
[----:B------:R-:W-:Y:S02]  /*1df0*/  IABS R53, R201 ;  /* 0x000000c900357213 */ /* 0x000fe40000000000 */
        /* <DEDUP_REMOVED lines=28> */
[----:B------:R-:W-:Y:S01]  /*1fc0*/  IABS R25, R173 ;  /* 0x000000ad00197213 */ /* 0x000fe20000000000 */
[----:B------:R-:W-:Y:S01]  /*1fd0*/  UIADD3 UR6, UR8, 0x8000, URZ ;  /* 0x0000800008067890 */ /* 0x000fe2000fffe03f */
[----:B------:R-:W-:Y:S01]  /*1fe0*/  ULDC UR9, c[0x0][0x238] ;  /* 0x00008e0000097ab9 */ /* 0x000fe20000000800 */
[----:B------:R-:W-:Y:S01]  /*1ff0*/  ULDC UR17, c[0x0][0x238] ;  /* 0x00008e0000117ab9 */ /* 0x000fe20000000800 */
[----:B------:R-:W-:Y:S01]  /*2000*/  USHF.R.U32.HI UR14, URZ, 0x4, UR8 ;  /* 0x000000043f0e7899 */ /* 0x000fe20008011608 */
[----:B------:R-:W-:Y:S01]  /*2010*/  ULDC UR20, c[0x0][0x238] ;  /* 0x00008e0000147ab9 */ /* 0x000fe20000000800 */
        /* <DEDUP_REMOVED lines=10> */
[----:B------:R-:W-:Y:S01]  /*20c0*/  UMOV UR5, URZ ;  /* 0x0000003f00057c82 */ /* 0x000fe20008000000 */
        /* <DEDUP_REMOVED lines=9> */
[----:B-----5:R-:W-:-:S05]  /*2160*/  IABS R130, R7 ;  /* 0x0000000700827213 */ /* 0x020fca0000000000 */
[----:B------:R-:W-:-:S04]  /*2170*/  IMAD.HI.U32 R5, R18, R130, RZ ;  /* 0x0000008212057227 */ /* 0x000fc800078e00ff */
[----:B------:R-:W-:-:S04]  /*2180*/  IMAD.MOV R7, RZ, RZ, -R5 ;  /* 0x000000ffff077224 */ /* 0x000fc800078e0a05 */
[----:B------:R-:W-:Y:S02]  /*2190*/  IMAD R130, R15, R7, R130 ;  /* 0x000000070f827224 */ /* 0x000fe400078e0282 */
[----:B------:R-:W5:Y:S01]  /*21a0*/  LDL R7, [R1+0x524] ;  /* 0x0005240001077983 */ /* 0x000f620000100800 */
[----:B------:R-:W-:-:S03]  /*21b0*/  IMAD R9, R11, R8, R9 ;  /* 0x000000080b097224 */ /* 0x000fc600078e0209 */
[----:B------:R-:W2:Y:S01]  /*21c0*/  LDL R8, [R1+0x52c] ;  /* 0x00052c0001087983 */ /* 0x000ea20000100800 */
[----:B---3--:R-:W-:Y:S02]  /*21d0*/  IABS R124, R6 ;  /* 0x00000006007c7213 */ /* 0x008fe40000000000 */
[----:B------:R-:W-:Y:S01]  /*21e0*/  IABS R128, R19 ;  /* 0x0000001300807213 */ /* 0x000fe20000000000 */
[----:B------:R-:W-:Y:S01]  /*21f0*/  IMAD.MOV.U32 R19, RZ, RZ, R152 ;  /* 0x000000ffff137224 */ /* 0x000fe200078e0098 */
[----:B------:R-:W-:Y:S01]  /*2200*/  IABS R127, R154 ;  /* 0x0000009a007f7213 */ /* 0x000fe20000000000 */
[----:B------:R-:W3:Y:S01]  /*2210*/  LDL R152, [R1+0x530] ;  /* 0x0005300001987983 */ /* 0x000ee20000100800 */
[----:B----4-:R-:W-:-:S03]  /*2220*/  IABS R126, R153 ;  /* 0x00000099007e7213 */ /* 0x010fc60000000000 */
[----:B------:R-:W4:Y:S04]  /*2230*/  LDL.LU R154, [R1+0x6e4] ;  /* 0x0006e400019a7983 */ /* 0x000f280000300800 */
[----:B------:R-:W4:Y:S01]  /*2240*/  LDL.LU R153, [R1+0x6e0] ;  /* 0x0006e00001997983 */ /* 0x000f220000300800 */
[----:B-----5:R-:W-:Y:S01]  /*2250*/  IABS R125, R7 ;  /* 0x00000007007d7213 */ /* 0x020fe20000000000 */
[C---:B------:R-:W-:Y:S02]  /*2260*/  IMAD.HI.U32 R5, R18.reuse, R128, RZ ;  /* 0x0000008012057227 */ /* 0x040fe400078e00ff */
[----:B------:R-:W5:Y:S02]  /*2270*/  LDL R7, [R1+0x540] ;  /* 0x0005400001077983 */ /* 0x000f640000100800 */
[----:B------:R-:W-:-:S04]  /*2280*/  IMAD.HI.U32 R6, R18, R125, RZ ;  /* 0x0000007d12067227 */ /* 0x000fc800078e00ff */
[----:B------:R-:W-:-:S04]  /*2290*/  IMAD.MOV R6, RZ, RZ, -R6 ;  /* 0x000000ffff067224 */ /* 0x000fc800078e0a06 */
[----:B------:R-:W-:Y:S02]  /*22a0*/  IMAD R125, R15, R6, R125 ;  /* 0x000000060f7d7224 */ /* 0x000fe400078e027d */
[----:B------:R-:W4:Y:S01]  /*22b0*/  LDL R6, [R1+0x534] ;  /* 0x0005340001067983 */ /* 0x000f220000100800 */
[----:B------:R-:W-:-:S04]  /*22c0*/  IMAD.HI.U32 R4, R18, R129, RZ ;  /* 0x0000008112047227 */ /* 0x000fc800078e00ff */
[----:B------:R-:W-:Y:S02]  /*22d0*/  IMAD.MOV R5, RZ, RZ, -R5 ;  /* 0x000000ffff057224 */ /* 0x000fe400078e0a05 */
[----:B------:R-:W-:Y:S02]  /*22e0*/  IMAD.MOV R4, RZ, RZ, -R4 ;  /* 0x000000ffff047224 */ /* 0x000fe400078e0a04 */
[----:B------:R-:W-:Y:S02]  /*22f0*/  IMAD R128, R15, R5, R128 ;  /* 0x000000050f807224 */ /* 0x000fe400078e0280 */
[----:B------:R-:W-:Y:S01]  /*2300*/  IMAD.HI.U32 R5, R18, R126, RZ ;  /* 0x0000007e12057227 */ /* 0x000fe200078e00ff */
[----:B--2---:R-:W-:-:S03]  /*2310*/  IABS R123, R8 ;  /* 0x00000008007b7213 */ /* 0x004fc60000000000 */
[----:B------:R-:W-:Y:S02]  /*2320*/  IMAD R129, R15, R4, R129 ;  /* 0x000000040f817224 */ /* 0x000fe400078e0281 */
[----:B------:R-:W-:-:S04]  /*2330*/  IMAD.HI.U32 R4, R18, R127, RZ ;  /* 0x0000007f12047227 */ /* 0x000fc800078e00ff */
[----:B------:R-:W-:Y:S02]  /*2340*/  IMAD.MOV R5, RZ, RZ, -R5 ;  /* 0x000000ffff057224 */ /* 0x000fe400078e0a05 */
[----:B------:R-:W-:Y:S02]  /*2350*/  IMAD.MOV R8, RZ, RZ, -R4 ;  /* 0x000000ffff087224 */ /* 0x000fe400078e0a04 */
[----:B------:R-:W-:Y:S02]  /*2360*/  IMAD R126, R15, R5, R126 ;  /* 0x000000050f7e7224 */ /* 0x000fe400078e027e */
[----:B------:R-:W-:Y:S01]  /*2370*/  IMAD.HI.U32 R5, R18, R123, RZ ;  /* 0x0000007b12057227 */ /* 0x000fe200078e00ff */
[----:B---3--:R-:W-:-:S03]  /*2380*/  IABS R122, R152 ;  /* 0x00000098007a7213 */ /* 0x008fc60000000000 */
[C---:B------:R-:W-:Y:S02]  /*2390*/  IMAD R127, R15.reuse, R8, R127 ;  /* 0x000000080f7f7224 */ /* 0x040fe400078e027f */
[----:B------:R-:W2:Y:S04]  /*23a0*/  LDL R8, [R1+0x53c] ;  /* 0x00053c0001087983 */ /* 0x000ea80000100800 */
[----:B------:R-:W3:Y:S01]  /*23b0*/  LDL.LU R152, [R1+0x6dc] ;  /* 0x0006dc0001987983 */ /* 0x000ee20000300800 */
[----:B----4-:R-:W-:Y:S01]  /*23c0*/  IABS R121, R6 ;  /* 0x0000000600797213 */ /* 0x010fe20000000000 */
[----:B------:R-:W-:Y:S02]  /*23d0*/  IMAD.MOV R6, RZ, RZ, -R5 ;  /* 0x000000ffff067224 */ /* 0x000fe400078e0a05 */
[----:B------:R-:W4:Y:S02]  /*23e0*/  LDL R5, [R1+0x538] ;  /* 0x0005380001057983 */ /* 0x000f240000100800 */
[----:B------:R-:W-:-:S02]  /*23f0*/  IMAD R123, R15, R6, R123 ;  /* 0x000000060f7b7224 */ /* 0x000fc400078e027b */
[----:B------:R-:W-:-:S04]  /*2400*/  IMAD.HI.U32 R4, R18, R124, RZ ;  /* 0x0000007c12047227 */ /* 0x000fc800078e00ff */
[----:B------:R-:W-:-:S04]  /*2410*/  IMAD.MOV R4, RZ, RZ, -R4 ;  /* 0x000000ffff047224 */ /* 0x000fc800078e0a04 */
[----:B------:R-:W-:Y:S02]  /*2420*/  IMAD R124, R15, R4, R124 ;  /* 0x000000040f7c7224 */ /* 0x000fe400078e027c */
[----:B------:R-:W-:Y:S01]  /*2430*/  IMAD.HI.U32 R4, R18, R122, RZ ;  /* 0x0000007a12047227 */ /* 0x000fe200078e00ff */
[----:B-----5:R-:W-:-:S03]  /*2440*/  IABS R118, R7 ;  /* 0x0000000700767213 */ /* 0x020fc60000000000 */
[----:B------:R-:W-:Y:S01]  /*2450*/  IMAD.MOV R7, RZ, RZ, -R4 ;  /* 0x000000ffff077224 */ /* 0x000fe200078e0a04 */
[----:B--2---:R-:W-:-:S03]  /*2460*/  IABS R119, R8 ;  /* 0x0000000800777213 */ /* 0x004fc60000000000 */
[----:B------:R-:W-:Y:S02]  /*2470*/  IMAD R122, R15, R7, R122 ;  /* 0x000000070f7a7224 */ /* 0x000fe400078e027a */
[----:B------:R-:W2:Y:S01]  /*2480*/  LDL R7, [R1+0x54c] ;  /* 0x00054c0001077983 */ /* 0x000ea20000100800 */
[----:B----4-:R-:W-:-:S05]  /*2490*/  IABS R120, R5 ;  /* 0x0000000500787213 */ /* 0x010fca0000000000 */
[----:B------:R-:W-:-:S04]  /*24a0*/  IMAD.HI.U32 R6, R18, R120, RZ ;  /* 0x0000007812067227 */ /* 0x000fc800078e00ff */
[----:B------:R-:W-:Y:S02]  /*24b0*/  IMAD.MOV R6, RZ, RZ, -R6 ;  /* 0x000000ffff067224 */ /* 0x000fe400078e0a06 */
[----:B------:R-:W-:-:S04]  /*24c0*/  IMAD.HI.U32 R5, R18, R121, RZ ;  /* 0x0000007912057227 */ /* 0x000fc800078e00ff */
[----:B------:R-:W-:Y:S02]  /*24d0*/  IMAD R120, R15, R6, R120 ;  /* 0x000000060f787224 */ /* 0x000fe400078e0278 */
[----:B------:R-:W4:Y:S01]  /*24e0*/  LDL R6, [R1+0x544] ;  /* 0x0005440001067983 */ /* 0x000f220000100800 */
[----:B------:R-:W-:-:S04]  /*24f0*/  IMAD.MOV R8, RZ, RZ, -R5 ;  /* 0x000000ffff087224 */ /* 0x000fc800078e0a05 */
[----:B------:R-:W-:Y:S02]  /*2500*/  IMAD R121, R15, R8, R121 ;  /* 0x000000080f797224 */ /* 0x000fe400078e0279 */
[----:B------:R-:W5:Y:S01]  /*2510*/  LDL R8, [R1+0x548] ;  /* 0x0005480001087983 */ /* 0x000f620000100800 */
[----:B------:R-:W-:Y:S02]  /*2520*/  ISETP.GT.U32.AND P0, PT, R11, R9, PT ;  /* 0x000000090b00720c */ /* 0x000fe40003f04070 */
[C---:B------:R-:W-:Y:S02]  /*2530*/  ISETP.GT.U32.AND P2, PT, R15.reuse, R249, PT ;  /* 0x000000f90f00720c */ /* 0x040fe40003f44070 */
[----:B------:R-:W-:-:S09]  /*2540*/  ISETP.GT.U32.AND P4, PT, R15, R130, PT ;  /* 0x000000820f00720c */ /* 0x000fd20003f84070 */
[----:B------:R-:W-:Y:S01]  /*2550*/  @!P0 IMAD.IADD R9, R9, 0x1, -R11 ;  /* 0x0000000109098824 */ /* 0x000fe200078e0a0b */
[----:B------:R-:W-:-:S04]  /*2560*/  ISETP.GT.U32.AND P1, PT, R15, R128, PT ;  /* 0x000000800f00720c */ /* 0x000fc80003f24070 */
[----:B------:R-:W-:Y:S02]  /*2570*/  ISETP.GT.U32.AND P0, PT, R11, R9, PT ;  /* 0x000000090b00720c */ /* 0x000fe40003f04070 */
[C---:B------:R-:W-:Y:S02]  /*2580*/  ISETP.GT.U32.AND P3, PT, R15.reuse, R133, PT ;  /* 0x000000850f00720c */ /* 0x040fe40003f64070 */
[----:B------:R-:W-:Y:S01]  /*2590*/  ISETP.GT.U32.AND P5, PT, R15, R129, PT ;  /* 0x000000810f00720c */ /* 0x000fe20003fa4070 */
[--C-:B------:R-:W-:Y:S01]  /*25a0*/  @!P2 IMAD.IADD R249, R249, 0x1, -R15.reuse ;  /* 0x00000001f9f9a824 */ /* 0x100fe200078e0a0f */
[C---:B------:R-:W-:Y:S01]  /*25b0*/  ISETP.GT.U32.AND P2, PT, R15.reuse, R125, PT ;  /* 0x0000007d0f00720c */ /* 0x040fe20003f44070 */
[--C-:B------:R-:W-:Y:S01]  /*25c0*/  @!P4 IMAD.IADD R130, R130, 0x1, -R15.reuse ;  /* 0x000000018282c824 */ /* 0x100fe200078e0a0f */
[----:B------:R-:W-:Y:S01]  /*25d0*/  ISETP.GT.U32.AND P4, PT, R15, R123, PT ;  /* 0x0000007b0f00720c */ /* 0x000fe20003f84070 */
[----:B------:R-:W-:-:S04]  /*25e0*/  @!P1 IMAD.IADD R128, R128, 0x1, -R15 ;  /* 0x0000000180809824 */ /* 0x000fc800078e0a0f */
[----:B------:R-:W-:Y:S01]  /*25f0*/  @!P0 IMAD.IADD R9, R9, 0x1, -R11 ;  /* 0x0000000109098824 */ /* 0x000fe200078e0a0b */
[C---:B------:R-:W-:Y:S02]  /*2600*/  ISETP.GT.U32.AND P0, PT, R15.reuse, R127, PT ;  /* 0x0000007f0f00720c */ /* 0x040fe40003f04070 */
[----:B------:R-:W-:Y:S01]  /*2610*/  ISETP.GT.U32.AND P1, PT, R15, R121, PT ;  /* 0x000000790f00720c */ /* 0x000fe20003f24070 */
[--C-:B------:R-:W-:Y:S01]  /*2620*/  @!P3 IMAD.IADD R133, R133, 0x1, -R15.reuse ;  /* 0x000000018585b824 */ /* 0x100fe200078e0a0f */
[----:B------:R-:W-:Y:S01]  /*2630*/  ISETP.GT.U32.AND P6, PT, R15, R126, PT ;  /* 0x0000007e0f00720c */ /* 0x000fe20003fc4070 */
[----:B------:R-:W-:Y:S01]  /*2640*/  @!P5 IMAD.IADD R129, R129, 0x1, -R15 ;  /* 0x000000018181d824 */ /* 0x000fe200078e0a0f */
[C---:B------:R-:W-:Y:S01]  /*2650*/  ISETP.GT.U32.AND P3, PT, R15.reuse, R124, PT ;  /* 0x0000007c0f00720c */ /* 0x040fe20003f64070 */
[----:B------:R-:W-:Y:S01]  /*2660*/  IMAD.HI.U32 R4, R18, R119, RZ ;  /* 0x0000007712047227 */ /* 0x000fe200078e00ff */
[----:B------:R-:W-:-:S03]  /*2670*/  ISETP.GT.U32.AND P5, PT, R15, R122, PT ;  /* 0x0000007a0f00720c */ /* 0x000fc60003fa4070 */
[--C-:B------:R-:W-:Y:S01]  /*2680*/  @!P2 IMAD.IADD R125, R125, 0x1, -R15.reuse ;  /* 0x000000017d7da824 */ /* 0x100fe200078e0a0f */
[----:B------:R-:W-:Y:S01]  /*2690*/  ISETP.GT.U32.AND P2, PT, R15, R133, PT ;  /* 0x000000850f00720c */ /* 0x000fe20003f44070 */
[--C-:B------:R-:W-:Y:S01]  /*26a0*/  @!P0 IMAD.IADD R127, R127, 0x1, -R15.reuse ;  /* 0x000000017f7f8824 */ /* 0x100fe200078e0a0f */
[----:B------:R-:W-:Y:S01]  /*26b0*/  ISETP.GT.U32.AND P0, PT, R15, R120, PT ;  /* 0x000000780f00720c */ /* 0x000fe20003f04070 */
[--C-:B------:R-:W-:Y:S01]  /*26c0*/  @!P4 IMAD.IADD R123, R123, 0x1, -R15.reuse ;  /* 0x000000017b7bc824 */ /* 0x100fe200078e0a0f */
[----:B------:R-:W-:Y:S01]  /*26d0*/  ISETP.GT.U32.AND P4, PT, R15, R129, PT ;  /* 0x000000810f00720c */ /* 0x000fe20003f84070 */
[----:B------:R-:W-:Y:S02]  /*26e0*/  IMAD.MOV R4, RZ, RZ, -R4 ;  /* 0x000000ffff047224 */ /* 0x000fe400078e0a04 */
[----:B------:R-:W-:Y:S01]  /*26f0*/  @!P1 IMAD.IADD R121, R121, 0x1, -R15 ;  /* 0x0000000179799824 */ /* 0x000fe200078e0a0f */
[C---:B------:R-:W-:Y:S01]  /*2700*/  ISETP.GT.U32.AND P1, PT, R15.reuse, R127, PT ;  /* 0x0000007f0f00720c */ /* 0x040fe20003f24070 */
[----:B------:R-:W-:Y:S01]  /*2710*/  IMAD R119, R15, R4, R119 ;  /* 0x000000040f777224 */ /* 0x000fe200078e0277 */
[----:B------:R-:W-:Y:S01]  /*2720*/  IABS R114, R19 ;  /* 0x0000001300727213 */ /* 0x000fe20000000000 */
[----:B------:R-:W-:-:S04]  /*2730*/  IMAD.HI.U32 R5, R18, R118, RZ ;  /* 0x0000007612057227 */ /* 0x000fc800078e00ff */
[----:B------:R-:W-:Y:S02]  /*2740*/  IMAD.MOV R5, RZ, RZ, -R5 ;  /* 0x000000ffff057224 */ /* 0x000fe400078e0a05 */
[--C-:B------:R-:W-:Y:S02]  /*2750*/  @!P6 IMAD.IADD R126, R126, 0x1, -R15.reuse ;  /* 0x000000017e7ee824 */ /* 0x100fe400078e0a0f */
[--C-:B------:R-:W-:Y:S01]  /*2760*/  @!P3 IMAD.IADD R124, R124, 0x1, -R15.reuse ;  /* 0x000000017c7cb824 */ /* 0x100fe200078e0a0f */
[C---:B------:R-:W-:Y:S01]  /*2770*/  ISETP.GT.U32.AND P3, PT, R15.reuse, R130, PT ;  /* 0x000000820f00720c */ /* 0x040fe20003f64070 */
[--C-:B------:R-:W-:Y:S01]  /*2780*/  @!P5 IMAD.IADD R122, R122, 0x1, -R15.reuse ;  /* 0x000000017a7ad824 */ /* 0x100fe200078e0a0f */
[C---:B------:R-:W-:Y:S01]  /*2790*/  ISETP.GT.U32.AND P5, PT, R15.reuse, R128, PT ;  /* 0x000000800f00720c */ /* 0x040fe20003fa4070 */
[C---:B------:R-:W-:Y:S01]  /*27a0*/  IMAD R118, R15.reuse, R5, R118 ;  /* 0x000000050f767224 */ /* 0x040fe200078e0276 */
[----:B--2---:R-:W-:Y:S01]  /*27b0*/  IABS R115, R7 ;  /* 0x0000000700737213 */ /* 0x004fe20000000000 */
[--C-:B------:R-:W-:Y:S01]  /*27c0*/  @!P0 IMAD.IADD R120, R120, 0x1, -R15.reuse ;  /* 0x0000000178788824 */ /* 0x100fe200078e0a0f */
[----:B------:R-:W-:Y:S01]  /*27d0*/  ISETP.GT.U32.AND P6, PT, R15, R249, PT ;  /* 0x000000f90f00720c */ /* 0x000fe20003fc4070 */
[--C-:B------:R-:W-:Y:S01]  /*27e0*/  @!P2 IMAD.IADD R133, R133, 0x1, -R15.reuse ;  /* 0x000000018585a824 */ /* 0x100fe200078e0a0f */
[----:B------:R-:W-:Y:S01]  /*27f0*/  ISETP.GT.U32.AND P0, PT, R15, R126, PT ;  /* 0x0000007e0f00720c */ /* 0x000fe20003f04070 */
[----:B------:R-:W-:Y:S01]  /*2800*/  @!P4 IMAD.IADD R129, R129, 0x1, -R15 ;  /* 0x000000018181c824 */ /* 0x000fe200078e0a0f */
[----:B------:R-:W-:-:S02]  /*2810*/  ISETP.GT.U32.AND P2, PT, R15, R125, PT ;  /* 0x0000007d0f00720c */ /* 0x000fc40003f44070 */
[----:B------:R-:W-:Y:S01]  /*2820*/  ISETP.GT.U32.AND P4, PT, R15, R123, PT ;  /* 0x0000007b0f00720c */ /* 0x000fe20003f84070 */
[--C-:B------:R-:W-:Y:S01]  /*2830*/  @!P1 IMAD.IADD R127, R127, 0x1, -R15.reuse ;  /* 0x000000017f7f9824 */ /* 0x100fe200078e0a0f */
[C---:B------:R-:W-:Y:S01]  /*2840*/  ISETP.GT.U32.AND P1, PT, R15.reuse, R121, PT ;  /* 0x000000790f00720c */ /* 0x040fe20003f24070 */
[--C-:B------:R-:W-:Y:S01]  /*2850*/  @!P3 IMAD.IADD R130, R130, 0x1, -R15.reuse ;  /* 0x000000018282b824 */ /* 0x100fe200078e0a0f */
[C---:B------:R-:W-:Y:S01]  /*2860*/  ISETP.GT.U32.AND P3, PT, R15.reuse, R124, PT ;  /* 0x0000007c0f00720c */ /* 0x040fe20003f64070 */
[--C-:B------:R-:W-:Y:S01]  /*2870*/  @!P5 IMAD.IADD R128, R128, 0x1, -R15.reuse ;  /* 0x000000018080d824 */ /* 0x100fe200078e0a0f */
[----:B------:R-:W-:Y:S01]  /*2880*/  ISETP.GT.U32.AND P5, PT, R15, R122, PT ;  /* 0x0000007a0f00720c */ /* 0x000fe20003fa4070 */
[--C-:B------:R-:W-:Y:S01]  /*2890*/  @!P6 IMAD.IADD R249, R249, 0x1, -R15.reuse ;  /* 0x00000001f9f9e824 */ /* 0x100fe200078e0a0f */
[C---:B------:R-:W-:Y:S01]  /*28a0*/  ISETP.GT.U32.AND P6, PT, R15.reuse, R120, PT ;  /* 0x000000780f00720c */ /* 0x040fe20003fc4070 */
[--C-:B------:R-:W-:Y:S01]  /*28b0*/  @!P0 IMAD.IADD R126, R126, 0x1, -R15.reuse ;  /* 0x000000017e7e8824 */ /* 0x100fe200078e0a0f */
[----:B------:R-:W-:Y:S01]  /*28c0*/  ISETP.GT.U32.AND P0, PT, R15, R119, PT ;  /* 0x000000770f00720c */ /* 0x000fe20003f04070 */
[--C-:B------:R-:W-:Y:S01]  /*28d0*/  @!P2 IMAD.IADD R125, R125, 0x1, -R15.reuse ;  /* 0x000000017d7da824 */ /* 0x100fe200078e0a0f */
[----:B------:R-:W-:Y:S01]  /*28e0*/  ISETP.GT.U32.AND P2, PT, R15, R118, PT ;  /* 0x000000760f00720c */ /* 0x000fe20003f44070 */
[----:B------:R-:W-:-:S02]  /*28f0*/  @!P4 IMAD.IADD R123, R123, 0x1, -R15 ;  /* 0x000000017b7bc824 */ /* 0x000fc400078e0a0f */
[--C-:B------:R-:W-:Y:S02]  /*2900*/  @!P1 IMAD.IADD R121, R121, 0x1, -R15.reuse ;  /* 0x0000000179799824 */ /* 0x100fe400078e0a0f */
[--C-:B------:R-:W-:Y:S02]  /*2910*/  @!P3 IMAD.IADD R124, R124, 0x1, -R15.reuse ;  /* 0x000000017c7cb824 */ /* 0x100fe400078e0a0f */
[--C-:B------:R-:W-:Y:S02]  /*2920*/  @!P5 IMAD.IADD R122, R122, 0x1, -R15.reuse ;  /* 0x000000017a7ad824 */ /* 0x100fe400078e0a0f */
[--C-:B------:R-:W-:Y:S02]  /*2930*/  @!P6 IMAD.IADD R120, R120, 0x1, -R15.reuse ;  /* 0x000000017878e824 */ /* 0x100fe400078e0a0f */
[--C-:B------:R-:W-:Y:S02]  /*2940*/  @!P0 IMAD.IADD R119, R119, 0x1, -R15.reuse ;  /* 0x0000000177778824 */ /* 0x100fe400078e0a0f */
[----:B------:R-:W-:Y:S01]  /*2950*/  @!P2 IMAD.IADD R118, R118, 0x1, -R15 ;  /* 0x000000017676a824 */ /* 0x000fe200078e0a0f */
[----:B------:R-:W-:-:S02]  /*2960*/  IABS R104, R156 ;  /* 0x0000009c00687213 */ /* 0x000fc40000000000 */
[----:B------:R-:W-:Y:S02]  /*2970*/  IABS R103, R0 ;  /* 0x0000000000677213 */ /* 0x000fe40000000000 */
[----:B----4-:R-:W-:-:S05]  /*2980*/  IABS R117, R6 ;  /* 0x0000000600757213 */ /* 0x010fca0000000000 */
[----:B------:R-:W-:Y:S01]  /*2990*/  IMAD.HI.U32 R4, R18, R117, RZ ;  /* 0x0000007512047227 */ /* 0x000fe200078e00ff */
[----:B-----5:R-:W-:-:S03]  /*29a0*/  IABS R116, R8 ;  /* 0x0000000800747213 */ /* 0x020fc60000000000 */
[----:B------:R-:W-:Y:S02]  /*29b0*/  IMAD.MOV R8, RZ, RZ, -R4 ;  /* 0x000000ffff087224 */ /* 0x000fe400078e0a04 */
[----:B------:R-:W-:-:S04]  /*29c0*/  IMAD.HI.U32 R4, R18, R114, RZ ;  /* 0x0000007212047227 */ /* 0x000fc800078e00ff */
[----:B------:R-:W-:-:S04]  /*29d0*/  IMAD.HI.U32 R5, R18, R116, RZ ;  /* 0x0000007412057227 */ /* 0x000fc800078e00ff */
[----:B------:R-:W-:Y:S02]  /*29e0*/  IMAD.MOV R4, RZ, RZ, -R4 ;  /* 0x000000ffff047224 */ /* 0x000fe400078e0a04 */
[----:B------:R-:W-:-:S04]  /*29f0*/  IMAD.HI.U32 R6, R18, R115, RZ ;  /* 0x0000007312067227 */ /* 0x000fc800078e00ff */
[----:B------:R-:W-:Y:S02]  /*2a00*/  IMAD.MOV R5, RZ, RZ, -R5 ;  /* 0x000000ffff057224 */ /* 0x000fe400078e0a05 */
[----:B------:R-:W-:Y:S02]  /*2a10*/  IMAD R114, R15, R4, R114 ;  /* 0x000000040f727224 */ /* 0x000fe400078e0272 */
[----:B------:R-:W-:-:S04]  /*2a20*/  IMAD.HI.U32 R4, R18, R112, RZ ;  /* 0x0000007012047227 */ /* 0x000fc800078e00ff */
[----:B------:R-:W-:Y:S02]  /*2a30*/  IMAD.MOV R6, RZ, RZ, -R6 ;  /* 0x000000ffff067224 */ /* 0x000fe400078e0a06 */
[----:B------:R-:W-:Y:S02]  /*2a40*/  IMAD R116, R15, R5, R116 ;  /* 0x000000050f747224 */ /* 0x000fe400078e0274 */
[----:B------:R-:W-:-:S04]  /*2a50*/  IMAD.HI.U32 R5, R18, R113, RZ ;  /* 0x0000007112057227 */ /* 0x000fc800078e00ff */
[----:B------:R-:W-:Y:S02]  /*2a60*/  IMAD.MOV R7, RZ, RZ, -R4 ;  /* 0x000000ffff077224 */ /* 0x000fe400078e0a04 */
[----:B------:R-:W-:Y:S01]  /*2a70*/  IMAD.HI.U32 R4, R18, R109, RZ ;  /* 0x0000006d12047227 */ /* 0x000fe200078e00ff */
[----:B------:R-:W-:-:S03]  /*2a80*/  ISETP.GT.U32.AND P4, PT, R15, R116, PT ;  /* 0x000000740f00720c */ /* 0x000fc60003f84070 */
[----:B------:R-:W-:Y:S02]  /*2a90*/  IMAD R115, R15, R6, R115 ;  /* 0x000000060f737224 */ /* 0x000fe400078e0273 */
[----:B------:R-:W-:Y:S02]  /*2aa0*/  IMAD.MOV R6, RZ, RZ, -R5 ;  /* 0x000000ffff067224 */ /* 0x000fe400078e0a05 */
[----:B------:R-:W-:-:S04]  /*2ab0*/  IMAD.HI.U32 R5, R18, R111, RZ ;  /* 0x0000006f12057227 */ /* 0x000fc800078e00ff */
[----:B------:R-:W-:Y:S01]  /*2ac0*/  IMAD.MOV R4, RZ, RZ, -R4 ;  /* 0x000000ffff047224 */ /* 0x000fe200078e0a04 */
[C---:B------:R-:W-:Y:S01]  /*2ad0*/  ISETP.GT.U32.AND P1, PT, R15.reuse, R114, PT ;  /* 0x000000720f00720c */ /* 0x040fe20003f24070 */
[C---:B------:R-:W-:Y:S02]  /*2ae0*/  IMAD R117, R15.reuse, R8, R117 ;  /* 0x000000080f757224 */ /* 0x040fe400078e0275 */
[----:B------:R-:W-:Y:S02]  /*2af0*/  IMAD.MOV R8, RZ, RZ, -R5 ;  /* 0x000000ffff087224 */ /* 0x000fe400078e0a05 */
[C---:B------:R-:W-:Y:S02]  /*2b00*/  IMAD R109, R15.reuse, R4, R109 ;  /* 0x000000040f6d7224 */ /* 0x040fe400078e026d */
[----:B------:R-:W-:Y:S01]  /*2b10*/  IMAD.HI.U32 R4, R18, R107, RZ ;  /* 0x0000006b12047227 */ /* 0x000fe200078e00ff */
[----:B------:R-:W-:-:S03]  /*2b20*/  ISETP.GT.U32.AND P3, PT, R15, R117, PT ;  /* 0x000000750f00720c */ /* 0x000fc60003f64070 */
[C---:B------:R-:W-:Y:S01]  /*2b30*/  IMAD R111, R15.reuse, R8, R111 ;  /* 0x000000080f6f7224 */ /* 0x040fe200078e026f */
[C---:B------:R-:W-:Y:S01]  /*2b40*/  ISETP.GT.U32.AND P5, PT, R15.reuse, R115, PT ;  /* 0x000000730f00720c */ /* 0x040fe20003fa4070 */
[C---:B------:R-:W-:Y:S02]  /*2b50*/  IMAD R113, R15.reuse, R6, R113 ;  /* 0x000000060f717224 */ /* 0x040fe400078e0271 */
[C---:B------:R-:W-:Y:S02]  /*2b60*/  IMAD R112, R15.reuse, R7, R112 ;  /* 0x000000070f707224 */ /* 0x040fe400078e0270 */
[----:B------:R-:W-:Y:S02]  /*2b70*/  IMAD.MOV R8, RZ, RZ, -R4 ;  /* 0x000000ffff087224 */ /* 0x000fe400078e0a04 */
[----:B------:R-:W-:Y:S01]  /*2b80*/  IMAD.HI.U32 R6, R18, R110, RZ ;  /* 0x0000006e12067227 */ /* 0x000fe200078e00ff */
[----:B------:R-:W-:-:S03]  /*2b90*/  ISETP.GT.U32.AND P6, PT, R15, R113, PT ;  /* 0x000000710f00720c */ /* 0x000fc60003fc4070 */
[----:B------:R-:W-:Y:S01]  /*2ba0*/  IMAD.HI.U32 R5, R18, R108, RZ ;  /* 0x0000006c12057227 */ /* 0x000fe200078e00ff */
[C---:B------:R-:W-:Y:S02]  /*2bb0*/  ISETP.GT.U32.AND P0, PT, R15.reuse, R112, PT ;  /* 0x000000700f00720c */ /* 0x040fe40003f04070 */
[C---:B------:R-:W-:Y:S01]  /*2bc0*/  ISETP.GT.U32.AND P2, PT, R15.reuse, R111, PT ;  /* 0x0000006f0f00720c */ /* 0x040fe20003f44070 */
[C---:B------:R-:W-:Y:S02]  /*2bd0*/  IMAD R107, R15.reuse, R8, R107 ;  /* 0x000000080f6b7224 */ /* 0x040fe400078e026b */
[----:B------:R-:W-:Y:S01]  /*2be0*/  @!P4 IMAD.IADD R116, R116, 0x1, -R15 ;  /* 0x000000017474c824 */ /* 0x000fe200078e0a0f */
[----:B------:R-:W-:Y:S01]  /*2bf0*/  ISETP.GT.U32.AND P4, PT, R15, R109, PT ;  /* 0x0000006d0f00720c */ /* 0x000fe20003f84070 */
[----:B------:R-:W-:Y:S02]  /*2c00*/  IMAD.MOV R6, RZ, RZ, -R6 ;  /* 0x000000ffff067224 */ /* 0x000fe400078e0a06 */
[----:B------:R-:W-:-:S02]  /*2c10*/  IMAD.MOV R5, RZ, RZ, -R5 ;  /* 0x000000ffff057224 */ /* 0x000fc400078e0a05 */
[--C-:B------:R-:W-:Y:S01]  /*2c20*/  @!P1 IMAD.IADD R114, R114, 0x1, -R15.reuse ;  /* 0x0000000172729824 */ /* 0x100fe200078e0a0f */
[C---:B------:R-:W-:Y:S01]  /*2c30*/  ISETP.GT.U32.AND P1, PT, R15.reuse, R107, PT ;  /* 0x0000006b0f00720c */ /* 0x040fe20003f24070 */
[C---:B------:R-:W-:Y:S02]  /*2c40*/  IMAD R110, R15.reuse, R6, R110 ;  /* 0x000000060f6e7224 */ /* 0x040fe400078e026e */
[----:B------:R-:W-:Y:S02]  /*2c50*/  IMAD R108, R15, R5, R108 ;  /* 0x000000050f6c7224 */ /* 0x000fe400078e026c */
[--C-:B------:R-:W-:Y:S01]  /*2c60*/  @!P3 IMAD.IADD R117, R117, 0x1, -R15.reuse ;  /* 0x000000017575b824 */ /* 0x100fe200078e0a0f */
[----:B------:R-:W-:Y:S01]  /*2c70*/  ISETP.GT.U32.AND P3, PT, R15, R110, PT ;  /* 0x0000006e0f00720c */ /* 0x000fe20003f64070 */
[--C-:B------:R-:W-:Y:S01]  /*2c80*/  @!P5 IMAD.IADD R115, R115, 0x1, -R15.reuse ;  /* 0x000000017373d824 */ /* 0x100fe200078e0a0f */
[----:B------:R-:W-:Y:S01]  /*2c90*/  ISETP.GT.U32.AND P5, PT, R15, R108, PT ;  /* 0x0000006c0f00720c */ /* 0x000fe20003fa4070 */
[----:B------:R-:W-:-:S02]  /*2ca0*/  @!P6 IMAD.IADD R113, R113, 0x1, -R15 ;  /* 0x000000017171e824 */ /* 0x000fc400078e0a0f */
[--C-:B------:R-:W-:Y:S01]  /*2cb0*/  @!P0 IMAD.IADD R112, R112, 0x1, -R15.reuse ;  /* 0x0000000170708824 */ /* 0x100fe200078e0a0f */
[----:B------:R-:W-:Y:S01]  /*2cc0*/  ISETP.GT.U32.AND P0, PT, R15, R118, PT ;  /* 0x000000760f00720c */ /* 0x000fe20003f04070 */
[--C-:B------:R-:W-:Y:S01]  /*2cd0*/  @!P2 IMAD.IADD R111, R111, 0x1, -R15.reuse ;  /* 0x000000016f6fa824 */ /* 0x100fe200078e0a0f */
[----:B------:R-:W-:Y:S01]  /*2ce0*/  ISETP.GT.U32.AND P2, PT, R15, R117, PT ;  /* 0x000000750f00720c */ /* 0x000fe20003f44070 */
[----:B------:R-:W-:Y:S01]  /*2cf0*/  @!P4 IMAD.IADD R109, R109, 0x1, -R15 ;  /* 0x000000016d6dc824 */ /* 0x000fe200078e0a0f */
[----:B------:R-:W-:Y:S01]  /*2d00*/  ISETP.GT.U32.AND P4, PT, R15, R115, PT ;  /* 0x000000730f00720c */ /* 0x000fe20003f84070 */
[----:B------:R-:W-:-:S04]  /*2d10*/  IMAD.HI.U32 R5, R18, R106, RZ ;  /* 0x0000006a12057227 */ /* 0x000fc800078e00ff */
[----:B------:R-:W-:Y:S01]  /*2d20*/  @!P1 IMAD.IADD R107, R107, 0x1, -R15 ;  /* 0x000000016b6b9824 */ /* 0x000fe200078e0a0f */
[----:B------:R-:W-:Y:S01]  /*2d30*/  ISETP.GT.U32.AND P1, PT, R15, R113, PT ;  /* 0x000000710f00720c */ /* 0x000fe20003f24070 */
[----:B------:R-:W-:-:S04]  /*2d40*/  IMAD.HI.U32 R4, R18, R104, RZ ;  /* 0x0000006812047227 */ /* 0x000fc800078e00ff */
[----:B------:R-:W-:-:S04]  /*2d50*/  IMAD.HI.U32 R6, R18, R105, RZ ;  /* 0x0000006912067227 */ /* 0x000fc800078e00ff */
[----:B------:R-:W-:Y:S02]  /*2d60*/  IMAD.MOV R5, RZ, RZ, -R5 ;  /* 0x000000ffff057224 */ /* 0x000fe400078e0a05 */
[----:B------:R-:W-:Y:S02]  /*2d70*/  IMAD.MOV R4, RZ, RZ, -R4 ;  /* 0x000000ffff047224 */ /* 0x000fe400078e0a04 */
[--C-:B------:R-:W-:Y:S01]  /*2d80*/  @!P3 IMAD.IADD R110, R110, 0x1, -R15.reuse ;  /* 0x000000016e6eb824 */ /* 0x100fe200078e0a0f */
[C---:B------:R-:W-:Y:S01]  /*2d90*/  ISETP.GT.U32.AND P3, PT, R15.reuse, R116, PT ;  /* 0x000000740f00720c */ /* 0x040fe20003f64070 */
[----:B------:R-:W-:Y:S01]  /*2da0*/  @!P5 IMAD.IADD R108, R108, 0x1, -R15 ;  /* 0x000000016c6cd824 */ /* 0x000fe200078e0a0f */
[C---:B------:R-:W-:Y:S01]  /*2db0*/  ISETP.GT.U32.AND P5, PT, R15.reuse, R114, PT ;  /* 0x000000720f00720c */ /* 0x040fe20003fa4070 */
[----:B------:R-:W-:Y:S02]  /*2dc0*/  IMAD.MOV R6, RZ, RZ, -R6 ;  /* 0x000000ffff067224 */ /* 0x000fe400078e0a06 */
[----:B------:R-:W-:-:S02]  /*2dd0*/  IMAD R106, R15, R5, R106 ;  /* 0x000000050f6a7224 */ /* 0x000fc400078e026a */
[----:B------:R-:W-:-:S04]  /*2de0*/  IMAD.HI.U32 R5, R18, R103, RZ ;  /* 0x0000006712057227 */ /* 0x000fc800078e00ff */
[C---:B------:R-:W-:Y:S02]  /*2df0*/  IMAD R104, R15.reuse, R4, R104 ;  /* 0x000000040f687224 */ /* 0x040fe400078e0268 */
[--C-:B------:R-:W-:Y:S01]  /*2e00*/  @!P0 IMAD.IADD R118, R118, 0x1, -R15.reuse ;  /* 0x0000000176768824 */ /* 0x100fe200078e0a0f */
[----:B------:R-:W-:Y:S01]  /*2e10*/  ISETP.GT.U32.AND P0, PT, R15, R112, PT ;  /* 0x000000700f00720c */ /* 0x000fe20003f04070 */
[--C-:B------:R-:W-:Y:S01]  /*2e20*/  @!P2 IMAD.IADD R117, R117, 0x1, -R15.reuse ;  /* 0x000000017575a824 */ /* 0x100fe200078e0a0f */
[----:B------:R-:W-:Y:S01]  /*2e30*/  ISETP.GT.U32.AND P2, PT, R15, R111, PT ;  /* 0x0000006f0f00720c */ /* 0x000fe20003f44070 */
[----:B------:R-:W-:Y:S01]  /*2e40*/  @!P4 IMAD.IADD R115, R115, 0x1, -R15 ;  /* 0x000000017373c824 */ /* 0x000fe200078e0a0f */
[C---:B------:R-:W-:Y:S01]  /*2e50*/  ISETP.GT.U32.AND P4, PT, R15.reuse, R109, PT ;  /* 0x0000006d0f00720c */ /* 0x040fe20003f84070 */
[----:B------:R-:W-:Y:S02]  /*2e60*/  IMAD R105, R15, R6, R105 ;  /* 0x000000060f697224 */ /* 0x000fe400078e0269 */
[----:B------:R-:W-:-:S04]  /*2e70*/  IMAD.HI.U32 R4, R18, R102, RZ ;  /* 0x0000006612047227 */ /* 0x000fc800078e00ff */
[----:B------:R-:W-:Y:S02]  /*2e80*/  IMAD.MOV R6, RZ, RZ, -R5 ;  /* 0x000000ffff067224 */ /* 0x000fe400078e0a05 */
[----:B------:R-:W-:Y:S01]  /*2e90*/  @!P1 IMAD.IADD R113, R113, 0x1, -R15 ;  /* 0x0000000171719824 */ /* 0x000fe200078e0a0f */
[C---:B------:R-:W-:Y:S01]  /*2ea0*/  ISETP.GT.U32.AND P1, PT, R15.reuse, R106, PT ;  /* 0x0000006a0f00720c */ /* 0x040fe20003f24070 */
[----:B------:R-:W-:Y:S01]  /*2eb0*/  IMAD.MOV R7, RZ, RZ, -R4 ;  /* 0x000000ffff077224 */ /* 0x000fe200078e0a04 */
[C---:B------:R-:W-:Y:S01]  /*2ec0*/  ISETP.GT.U32.AND P6, PT, R15.reuse, R119, PT ;  /* 0x000000770f00720c */ /* 0x040fe20003fc4070 */
[----:B------:R-:W-:Y:S02]  /*2ed0*/  IMAD R103, R15, R6, R103 ;  /* 0x000000060f677224 */ /* 0x000fe400078e0267 */
[----:B------:R-:W-:-:S04]  /*2ee0*/  IMAD.HI.U32 R4, R18, R99, RZ ;  /* 0x0000006312047227 */ /* 0x000fc800078e00ff */
[----:B------:R-:W-:-:S04]  /*2ef0*/  IMAD.HI.U32 R6, R18, R100, RZ ;  /* 0x0000006412067227 */ /* 0x000fc800078e00ff */
[C---:B------:R-:W-:Y:S02]  /*2f00*/  IMAD R102, R15.reuse, R7, R102 ;  /* 0x000000070f667224 */ /* 0x040fe400078e0266 */
[----:B------:R-:W-:Y:S02]  /*2f10*/  IMAD.MOV R4, RZ, RZ, -R4 ;  /* 0x000000ffff047224 */ /* 0x000fe400078e0a04 */
[--C-:B------:R-:W-:Y:S01]  /*2f20*/  @!P3 IMAD.IADD R116, R116, 0x1, -R15.reuse ;  /* 0x000000017474b824 */ /* 0x100fe200078e0a0f */
[C---:B------:R-:W-:Y:S01]  /*2f30*/  ISETP.GT.U32.AND P3, PT, R15.reuse, R110, PT ;  /* 0x0000006e0f00720c */ /* 0x040fe20003f64070 */
[----:B------:R-:W-:Y:S01]  /*2f40*/  @!P5 IMAD.IADD R114, R114, 0x1, -R15 ;  /* 0x000000017272d824 */ /* 0x000fe200078e0a0f */
[----:B------:R-:W-:Y:S01]  /*2f50*/  ISETP.GT.U32.AND P5, PT, R15, R108, PT ;  /* 0x0000006c0f00720c */ /* 0x000fe20003fa4070 */
[----:B------:R-:W-:-:S04]  /*2f60*/  IMAD.HI.U32 R5, R18, R101, RZ ;  /* 0x0000006512057227 */ /* 0x000fc800078e00ff */
[----:B------:R-:W-:Y:S02]  /*2f70*/  IMAD.MOV R6, RZ, RZ, -R6 ;  /* 0x000000ffff067224 */ /* 0x000fe400078e0a06 */
[C---:B------:R-:W-:Y:S02]  /*2f80*/  IMAD R99, R15.reuse, R4, R99 ;  /* 0x000000040f637224 */ /* 0x040fe400078e0263 */
[--C-:B------:R-:W-:Y:S01]  /*2f90*/  @!P0 IMAD.IADD R112, R112, 0x1, -R15.reuse ;  /* 0x0000000170708824 */ /* 0x100fe200078e0a0f */
[----:B------:R-:W-:Y:S01]  /*2fa0*/  ISETP.GT.U32.AND P0, PT, R15, R105, PT ;  /* 0x000000690f00720c */ /* 0x000fe20003f04070 */
[--C-:B------:R-:W-:Y:S01]  /*2fb0*/  @!P2 IMAD.IADD R111, R111, 0x1, -R15.reuse ;  /* 0x000000016f6fa824 */ /* 0x100fe200078e0a0f */
[----:B------:R-:W-:Y:S01]  /*2fc0*/  ISETP.GT.U32.AND P2, PT, R15, R104, PT ;  /* 0x000000680f00720c */ /* 0x000fe20003f44070 */
[----:B------:R-:W-:Y:S01]  /*2fd0*/  @!P4 IMAD.IADD R109, R109, 0x1, -R15 ;  /* 0x000000016d6dc824 */ /* 0x000fe200078e0a0f */
[----:B------:R-:W-:Y:S01]  /*2fe0*/  ISETP.GT.U32.AND P4, PT, R15, R102, PT ;  /* 0x000000660f00720c */ /* 0x000fe20003f84070 */
[----:B------:R-:W-:-:S02]  /*2ff0*/  IMAD.MOV R8, RZ, RZ, -R5 ;  /* 0x000000ffff087224 */ /* 0x000fc400078e0a05 */
[----:B------:R-:W-:Y:S02]  /*3000*/  IMAD R100, R15, R6, R100 ;  /* 0x000000060f647224 */ /* 0x000fe400078e0264 */
[----:B------:R-:W-:-:S04]  /*3010*/  IMAD.HI.U32 R5, R18, R98, RZ ;  /* 0x0000006212057227 */ /* 0x000fc800078e00ff */
[----:B------:R-:W-:-:S04]  /*3020*/  IMAD.HI.U32 R4, R18, R97, RZ ;  /* 0x0000006112047227 */ /* 0x000fc800078e00ff */
[----:B------:R-:W-:-:S04]  /*3030*/  IMAD.HI.U32 R6, R18, R95, RZ ;  /* 0x0000005f12067227 */ /* 0x000fc800078e00ff */
[----:B------:R-:W-:Y:S01]  /*3040*/  @!P1 IMAD.IADD R106, R106, 0x1, -R15 ;  /* 0x000000016a6a9824 */ /* 0x000fe200078e0a0f */
[C---:B------:R-:W-:Y:S01]  /*3050*/  ISETP.GT.U32.AND P1, PT, R15.reuse, R99, PT ;  /* 0x000000630f00720c */ /* 0x040fe20003f24070 */
[----:B------:R-:W-:Y:S02]  /*3060*/  IMAD R101, R15, R8, R101 ;  /* 0x000000080f657224 */ /* 0x000fe400078e0265 */
[----:B------:R-:W-:Y:S02]  /*3070*/  IMAD.MOV R5, RZ, RZ, -R5 ;  /* 0x000000ffff057224 */ /* 0x000fe400078e0a05 */
[----:B------:R-:W-:Y:S02]  /*3080*/  IMAD.MOV R8, RZ, RZ, -R4 ;  /* 0x000000ffff087224 */ /* 0x000fe400078e0a04 */
[----:B------:R-:W-:Y:S02]  /*3090*/  IMAD.MOV R6, RZ, RZ, -R6 ;  /* 0x000000ffff067224 */ /* 0x000fe400078e0a06 */
[----:B------:R-:W-:Y:S01]  /*30a0*/  @!P6 IMAD.IADD R119, R119, 0x1, -R15 ;  /* 0x000000017777e824 */ /* 0x000fe200078e0a0f */
[C---:B------:R-:W-:Y:S01]  /*30b0*/  ISETP.GT.U32.AND P6, PT, R15.reuse, R107, PT ;  /* 0x0000006b0f00720c */ /* 0x040fe20003fc4070 */
[----:B------:R-:W-:-:S02]  /*30c0*/  IMAD R98, R15, R5, R98 ;  /* 0x000000050f627224 */ /* 0x000fc400078e0262 */
[C---:B------:R-:W-:Y:S02]  /*30d0*/  IMAD R97, R15.reuse, R8, R97 ;  /* 0x000000080f617224 */ /* 0x040fe400078e0261 */
[C---:B------:R-:W-:Y:S02]  /*30e0*/  IMAD R95, R15.reuse, R6, R95 ;  /* 0x000000060f5f7224 */ /* 0x040fe400078e025f */
[--C-:B------:R-:W-:Y:S01]  /*30f0*/  @!P3 IMAD.IADD R110, R110, 0x1, -R15.reuse ;  /* 0x000000016e6eb824 */ /* 0x100fe200078e0a0f */
[C---:B------:R-:W-:Y:S01]  /*3100*/  ISETP.GT.U32.AND P3, PT, R15.reuse, R103, PT ;  /* 0x000000670f00720c */ /* 0x040fe20003f64070 */
[----:B------:R-:W-:Y:S01]  /*3110*/  @!P5 IMAD.IADD R108, R108, 0x1, -R15 ;  /* 0x000000016c6cd824 */ /* 0x000fe200078e0a0f */
[----:B------:R-:W-:Y:S01]  /*3120*/  ISETP.GT.U32.AND P5, PT, R15, R101, PT ;  /* 0x000000650f00720c */ /* 0x000fe20003fa4070 */
[----:B------:R-:W-:-:S04]  /*3130*/  IMAD.HI.U32 R5, R18, R96, RZ ;  /* 0x0000006012057227 */ /* 0x000fc800078e00ff */
[----:B------:R-:W-:-:S04]  /*3140*/  IMAD.HI.U32 R4, R18, R94, RZ ;  /* 0x0000005e12047227 */ /* 0x000fc800078e00ff */
[--C-:B------:R-:W-:Y:S01]  /*3150*/  @!P0 IMAD.IADD R105, R105, 0x1, -R15.reuse ;  /* 0x0000000169698824 */ /* 0x100fe200078e0a0f */
[C---:B------:R-:W-:Y:S01]  /*3160*/  ISETP.GT.U32.AND P0, PT, R15.reuse, R98, PT ;  /* 0x000000620f00720c */ /* 0x040fe20003f04070 */
[--C-:B------:R-:W-:Y:S01]  /*3170*/  @!P2 IMAD.IADD R104, R104, 0x1, -R15.reuse ;  /* 0x000000016868a824 */ /* 0x100fe200078e0a0f */
[C---:B------:R-:W-:Y:S01]  /*3180*/  ISETP.GT.U32.AND P2, PT, R15.reuse, R97, PT ;  /* 0x000000610f00720c */ /* 0x040fe20003f44070 */
[----:B------:R-:W-:Y:S01]  /*3190*/  @!P4 IMAD.IADD R102, R102, 0x1, -R15 ;  /* 0x000000016666c824 */ /* 0x000fe200078e0a0f */
[----:B------:R-:W-:Y:S01]  /*31a0*/  ISETP.GT.U32.AND P4, PT, R15, R95, PT ;  /* 0x0000005f0f00720c */ /* 0x000fe20003f84070 */
[----:B------:R-:W-:Y:S02]  /*31b0*/  IMAD.MOV R5, RZ, RZ, -R5 ;  /* 0x000000ffff057224 */ /* 0x000fe400078e0a05 */
[----:B------:R-:W-:Y:S02]  /*31c0*/  IMAD.MOV R4, RZ, RZ, -R4 ;  /* 0x000000ffff047224 */ /* 0x000fe400078e0a04 */
[----:B------:R-:W-:Y:S01]  /*31d0*/  @!P1 IMAD.IADD R99, R99, 0x1, -R15 ;  /* 0x0000000163639824 */ /* 0x000fe200078e0a0f */
[C---:B------:R-:W-:Y:S01]  /*31e0*/  ISETP.GT.U32.AND P1, PT, R15.reuse, R105, PT ;  /* 0x000000690f00720c */ /* 0x040fe20003f24070 */
[----:B------:R-:W-:-:S02]  /*31f0*/  IMAD R96, R15, R5, R96 ;  /* 0x000000050f607224 */ /* 0x000fc400078e0260 */
[----:B------:R-:W-:Y:S02]  /*3200*/  IMAD R94, R15, R4, R94 ;  /* 0x000000040f5e7224 */ /* 0x000fe400078e025e */
[--C-:B------:R-:W-:Y:S01]  /*3210*/  @!P6 IMAD.IADD R107, R107, 0x1, -R15.reuse ;  /* 0x000000016b6be824 */ /* 0x100fe200078e0a0f */
[----:B------:R-:W-:Y:S01]  /*3220*/  ISETP.GT.U32.AND P6, PT, R15, R100, PT ;  /* 0x000000640f00720c */ /* 0x000fe20003fc4070 */
[--C-:B------:R-:W-:Y:S01]  /*3230*/  @!P3 IMAD.IADD R103, R103, 0x1, -R15.reuse ;  /* 0x000000016767b824 */ /* 0x100fe200078e0a0f */
[----:B------:R-:W-:Y:S01]  /*3240*/  ISETP.GT.U32.AND P3, PT, R15, R96, PT ;  /* 0x000000600f00720c */ /* 0x000fe20003f64070 */
[----:B------:R-:W-:Y:S01]  /*3250*/  @!P5 IMAD.IADD R101, R101, 0x1, -R15 ;  /* 0x000000016565d824 */ /* 0x000fe200078e0a0f */
[----:B------:R-:W-:Y:S01]  /*3260*/  ISETP.GT.U32.AND P5, PT, R15, R94, PT ;  /* 0x0000005e0f00720c */ /* 0x000fe20003fa4070 */
[----:B------:R-:W-:-:S04]  /*3270*/  IMAD.HI.U32 R5, R18, R93, RZ ;  /* 0x0000005d12057227 */ /* 0x000fc800078e00ff */
[--C-:B------:R-:W-:Y:S01]  /*3280*/  @!P0 IMAD.IADD R98, R98, 0x1, -R15.reuse ;  /* 0x0000000162628824 */ /* 0x100fe200078e0a0f */
[----:B------:R-:W-:Y:S01]  /*3290*/  ISETP.GT.U32.AND P0, PT, R15, R104, PT ;  /* 0x000000680f00720c */ /* 0x000fe20003f04070 */
[--C-:B------:R-:W-:Y:S01]  /*32a0*/  @!P2 IMAD.IADD R97, R97, 0x1, -R15.reuse ;  /* 0x000000016161a824 */ /* 0x100fe200078e0a0f */
[----:B------:R-:W-:Y:S01]  /*32b0*/  ISETP.GT.U32.AND P2, PT, R15, R103, PT ;  /* 0x000000670f00720c */ /* 0x000fe20003f44070 */
[----:B------:R-:W-:Y:S01]  /*32c0*/  @!P4 IMAD.IADD R95, R95, 0x1, -R15 ;  /* 0x000000015f5fc824 */ /* 0x000fe200078e0a0f */
[----:B------:R-:W-:Y:S01]  /*32d0*/  ISETP.GT.U32.AND P4, PT, R15, R101, PT ;  /* 0x000000650f00720c */ /* 0x000fe20003f84070 */
[----:B------:R-:W-:Y:S02]  /*32e0*/  IMAD.MOV R6, RZ, RZ, -R5 ;  /* 0x000000ffff067224 */ /* 0x000fe400078e0a05 */
[----:B------:R-:W-:-:S04]  /*32f0*/  IMAD.HI.U32 R5, R18, R91, RZ ;  /* 0x0000005b12057227 */ /* 0x000fc800078e00ff */
[----:B------:R-:W-:Y:S01]  /*3300*/  @!P1 IMAD.IADD R105, R105, 0x1, -R15 ;  /* 0x0000000169699824 */ /* 0x000fe200078e0a0f */
[----:B------:R-:W-:Y:S01]  /*3310*/  ISETP.GT.U32.AND P1, PT, R15, R99, PT ;  /* 0x000000630f00720c */ /* 0x000fe20003f24070 */
[----:B------:R-:W-:-:S04]  /*3320*/  IMAD.HI.U32 R4, R18, R92, RZ ;  /* 0x0000005c12047227 */ /* 0x000fc800078e00ff */
[----:B------:R-:W-:Y:S02]  /*3330*/  IMAD.MOV R8, RZ, RZ, -R5 ;  /* 0x000000ffff087224 */ /* 0x000fe400078e0a05 */
[----:B------:R-:W-:Y:S02]  /*3340*/  @!P6 IMAD.IADD R100, R100, 0x1, -R15 ;  /* 0x000000016464e824 */ /* 0x000fe400078e0a0f */
[----:B------:R-:W-:Y:S01]  /*3350*/  IMAD.HI.U32 R5, R18, R88, RZ ;  /* 0x0000005812057227 */ /* 0x000fe200078e00ff */
[----:B------:R-:W-:-:S03]  /*3360*/  ISETP.GT.U32.AND P6, PT, R15, R106, PT ;  /* 0x0000006a0f00720c */ /* 0x000fc60003fc4070 */
        /* <DEDUP_REMOVED lines=19> */
[----:B------:R-:W-:Y:S01]  /*34a0*/  @!P1 IMAD.IADD R99, R99, 0x1, -R15 ;  /* 0x0000000163639824 */ /* 0x000fe200078e0a0f */
[C---:B------:R-:W-:Y:S01]  /*34b0*/  ISETP.GT.U32.AND P1, PT, R15.reuse, R92, PT ;  /* 0x0000005c0f00720c */ /* 0x040fe20003f24070 */
[----:B------:R-:W-:Y:S02]  /*34c0*/  IMAD R90, R15, R6, R90 ;  /* 0x000000060f5a7224 */ /* 0x000fe400078e025a */
[----:B------:R-:W-:Y:S02]  /*34d0*/  IMAD.MOV R4, RZ, RZ, -R4 ;  /* 0x000000ffff047224 */ /* 0x000fe400078e0a04 */
[----:B------:R-:W-:-:S04]  /*34e0*/  IMAD.HI.U32 R6, R18, R85, RZ ;  /* 0x0000005512067227 */ /* 0x000fc800078e00ff */
[----:B------:R-:W-:Y:S02]  /*34f0*/  IMAD.MOV R5, RZ, RZ, -R5 ;  /* 0x000000ffff057224 */ /* 0x000fe400078e0a05 */
[C---:B------:R-:W-:Y:S02]  /*3500*/  IMAD R91, R15.reuse, R8, R91 ;  /* 0x000000080f5b7224 */ /* 0x040fe400078e025b */
[C---:B------:R-:W-:Y:S02]  /*3510*/  IMAD R89, R15.reuse, R4, R89 ;  /* 0x000000040f597224 */ /* 0x040fe400078e0259 */
[----:B------:R-:W-:Y:S02]  /*3520*/  IMAD.MOV R6, RZ, RZ, -R6 ;  /* 0x000000ffff067224 */ /* 0x000fe400078e0a06 */
[C---:B------:R-:W-:Y:S02]  /*3530*/  IMAD R86, R15.reuse, R5, R86 ;  /* 0x000000050f567224 */ /* 0x040fe400078e0256 */
[--C-:B------:R-:W-:Y:S01]  /*3540*/  @!P6 IMAD.IADD R106, R106, 0x1, -R15.reuse ;  /* 0x000000016a6ae824 */ /* 0x100fe200078e0a0f */
[C---:B------:R-:W-:Y:S01]  /*3550*/  ISETP.GT.U32.AND P6, PT, R15.reuse, R94, PT ;  /* 0x0000005e0f00720c */ /* 0x040fe20003fc4070 */
[--C-:B------:R-:W-:Y:S01]  /*3560*/  @!P3 IMAD.IADD R102, R102, 0x1, -R15.reuse ;  /* 0x000000016666b824 */ /* 0x100fe200078e0a0f */
[C---:B------:R-:W-:Y:S01]  /*3570*/  ISETP.GT.U32.AND P3, PT, R15.reuse, R96, PT ;  /* 0x000000600f00720c */ /* 0x040fe20003f64070 */
[----:B------:R-:W-:Y:S01]  /*3580*/  @!P5 IMAD.IADD R100, R100, 0x1, -R15 ;  /* 0x000000016464d824 */ /* 0x000fe200078e0a0f */
[----:B------:R-:W-:Y:S01]  /*3590*/  ISETP.GT.U32.AND P5, PT, R15, R93, PT ;  /* 0x0000005d0f00720c */ /* 0x000fe20003fa4070 */
[----:B------:R-:W-:-:S04]  /*35a0*/  IMAD.HI.U32 R4, R18, R87, RZ ;  /* 0x0000005712047227 */ /* 0x000fc800078e00ff */
[----:B------:R-:W-:-:S04]  /*35b0*/  IMAD.HI.U32 R5, R18, R83, RZ ;  /* 0x0000005312057227 */ /* 0x000fc800078e00ff */
[C---:B------:R-:W-:Y:S02]  /*35c0*/  IMAD R85, R15.reuse, R6, R85 ;  /* 0x000000060f557224 */ /* 0x040fe400078e0255 */
[--C-:B------:R-:W-:Y:S01]  /*35d0*/  @!P0 IMAD.IADD R98, R98, 0x1, -R15.reuse ;  /* 0x0000000162628824 */ /* 0x100fe200078e0a0f */
[----:B------:R-:W-:Y:S01]  /*35e0*/  ISETP.GT.U32.AND P0, PT, R15, R91, PT ;  /* 0x0000005b0f00720c */ /* 0x000fe20003f04070 */
[--C-:B------:R-:W-:Y:S01]  /*35f0*/  @!P2 IMAD.IADD R97, R97, 0x1, -R15.reuse ;  /* 0x000000016161a824 */ /* 0x100fe200078e0a0f */
[----:B------:R-:W-:Y:S01]  /*3600*/  ISETP.GT.U32.AND P2, PT, R15, R90, PT ;  /* 0x0000005a0f00720c */ /* 0x000fe20003f44070 */
[----:B------:R-:W-:Y:S01]  /*3610*/  @!P4 IMAD.IADD R95, R95, 0x1, -R15 ;  /* 0x000000015f5fc824 */ /* 0x000fe200078e0a0f */
[----:B------:R-:W-:Y:S01]  /*3620*/  ISETP.GT.U32.AND P4, PT, R15, R88, PT ;  /* 0x000000580f00720c */ /* 0x000fe20003f84070 */
[----:B------:R-:W-:Y:S02]  /*3630*/  IMAD.MOV R8, RZ, RZ, -R4 ;  /* 0x000000ffff087224 */ /* 0x000fe400078e0a04 */
[----:B------:R-:W-:-:S02]  /*3640*/  IMAD.MOV R6, RZ, RZ, -R5 ;  /* 0x000000ffff067224 */ /* 0x000fc400078e0a05 */
[----:B------:R-:W-:-:S04]  /*3650*/  IMAD.HI.U32 R4, R18, R84, RZ ;  /* 0x0000005412047227 */ /* 0x000fc800078e00ff */
[----:B------:R-:W-:-:S04]  /*3660*/  IMAD.HI.U32 R5, R18, R81, RZ ;  /* 0x0000005112057227 */ /* 0x000fc800078e00ff */
[----:B------:R-:W-:Y:S01]  /*3670*/  @!P1 IMAD.IADD R92, R92, 0x1, -R15 ;  /* 0x000000015c5c9824 */ /* 0x000fe200078e0a0f */
[C---:B------:R-:W-:Y:S01]  /*3680*/  ISETP.GT.U32.AND P1, PT, R15.reuse, R85, PT ;  /* 0x000000550f00720c */ /* 0x040fe20003f24070 */
[C---:B------:R-:W-:Y:S02]  /*3690*/  IMAD R87, R15.reuse, R8, R87 ;  /* 0x000000080f577224 */ /* 0x040fe400078e0257 */
[----:B------:R-:W-:Y:S02]  /*36a0*/  IMAD.MOV R4, RZ, RZ, -R4 ;  /* 0x000000ffff047224 */ /* 0x000fe400078e0a04 */
[----:B------:R-:W-:Y:S02]  /*36b0*/  IMAD.MOV R8, RZ, RZ, -R5 ;  /* 0x000000ffff087224 */ /* 0x000fe400078e0a05 */
[C---:B------:R-:W-:Y:S02]  /*36c0*/  IMAD R84, R15.reuse, R4, R84 ;  /* 0x000000040f547224 */ /* 0x040fe400078e0254 */
[----:B------:R-:W-:-:S02]  /*36d0*/  IMAD R83, R15, R6, R83 ;  /* 0x000000060f537224 */ /* 0x000fc400078e0253 */
[C---:B------:R-:W-:Y:S02]  /*36e0*/  IMAD R81, R15.reuse, R8, R81 ;  /* 0x000000080f517224 */ /* 0x040fe400078e0251 */
[--C-:B------:R-:W-:Y:S01]  /*36f0*/  @!P3 IMAD.IADD R96, R96, 0x1, -R15.reuse ;  /* 0x000000016060b824 */ /* 0x100fe200078e0a0f */
[C---:B------:R-:W-:Y:S01]  /*3700*/  ISETP.GT.U32.AND P3, PT, R15.reuse, R89, PT ;  /* 0x000000590f00720c */ /* 0x040fe20003f64070 */
[--C-:B------:R-:W-:Y:S01]  /*3710*/  @!P6 IMAD.IADD R94, R94, 0x1, -R15.reuse ;  /* 0x000000015e5ee824 */ /* 0x100fe200078e0a0f */
[----:B------:R-:W-:Y:S01]  /*3720*/  ISETP.GT.U32.AND P6, PT, R15, R87, PT ;  /* 0x000000570f00720c */ /* 0x000fe20003fc4070 */
[----:B------:R-:W-:Y:S01]  /*3730*/  @!P5 IMAD.IADD R93, R93, 0x1, -R15 ;  /* 0x000000015d5dd824 */ /* 0x000fe200078e0a0f */
[----:B------:R-:W-:Y:S01]  /*3740*/  ISETP.GT.U32.AND P5, PT, R15, R86, PT ;  /* 0x000000560f00720c */ /* 0x000fe20003fa4070 */
[----:B------:R-:W-:-:S04]  /*3750*/  IMAD.HI.U32 R4, R18, R82, RZ ;  /* 0x0000005212047227 */ /* 0x000fc800078e00ff */
[--C-:B------:R-:W-:Y:S01]  /*3760*/  @!P0 IMAD.IADD R91, R91, 0x1, -R15.reuse ;  /* 0x000000015b5b8824 */ /* 0x100fe200078e0a0f */
[C---:B------:R-:W-:Y:S01]  /*3770*/  ISETP.GT.U32.AND P0, PT, R15.reuse, R84, PT ;  /* 0x000000540f00720c */ /* 0x040fe20003f04070 */
[--C-:B------:R-:W-:Y:S01]  /*3780*/  @!P2 IMAD.IADD R90, R90, 0x1, -R15.reuse ;  /* 0x000000015a5aa824 */ /* 0x100fe200078e0a0f */
[C---:B------:R-:W-:Y:S01]  /*3790*/  ISETP.GT.U32.AND P2, PT, R15.reuse, R83, PT ;  /* 0x000000530f00720c */ /* 0x040fe20003f44070 */
[--C-:B------:R-:W-:Y:S01]  /*37a0*/  @!P4 IMAD.IADD R88, R88, 0x1, -R15.reuse ;  /* 0x000000015858c824 */ /* 0x100fe200078e0a0f */
[----:B------:R-:W-:Y:S01]  /*37b0*/  ISETP.GT.U32.AND P4, PT, R15, R81, PT ;  /* 0x000000510f00720c */ /* 0x000fe20003f84070 */
[----:B------:R-:W-:Y:S02]  /*37c0*/  IMAD.MOV R7, RZ, RZ, -R4 ;  /* 0x000000ffff077224 */ /* 0x000fe400078e0a04 */
[----:B------:R-:W-:Y:S01]  /*37d0*/  @!P1 IMAD.IADD R85, R85, 0x1, -R15 ;  /* 0x0000000155559824 */ /* 0x000fe200078e0a0f */
[C---:B------:R-:W-:Y:S01]  /*37e0*/  ISETP.GT.U32.AND P1, PT, R15.reuse, R91, PT ;  /* 0x0000005b0f00720c */ /* 0x040fe20003f24070 */
[----:B------:R-:W-:-:S02]  /*37f0*/  IMAD R82, R15, R7, R82 ;  /* 0x000000070f527224 */ /* 0x000fc400078e0252 */
[--C-:B------:R-:W-:Y:S02]  /*3800*/  @!P3 IMAD.IADD R89, R89, 0x1, -R15.reuse ;  /* 0x000000015959b824 */ /* 0x100fe400078e0a0f */
[--C-:B------:R-:W-:Y:S01]  /*3810*/  @!P6 IMAD.IADD R87, R87, 0x1, -R15.reuse ;  /* 0x000000015757e824 */ /* 0x100fe200078e0a0f */
[C---:B------:R-:W-:Y:S01]  /*3820*/  ISETP.GT.U32.AND P3, PT, R15.reuse, R82, PT ;  /* 0x000000520f00720c */ /* 0x040fe20003f64070 */
        /* <DEDUP_REMOVED lines=9> */
[----:B------:R-:W-:-:S04]  /*38c0*/  IMAD.HI.U32 R6, R18, R80, RZ ;  /* 0x0000005012067227 */ /* 0x000fc800078e00ff */
[----:B------:R-:W-:Y:S02]  /*38d0*/  IMAD.MOV R5, RZ, RZ, -R5 ;  /* 0x000000ffff057224 */ /* 0x000fe400078e0a05 */
[----:B------:R-:W-:-:S04]  /*38e0*/  IMAD.HI.U32 R4, R18, R79, RZ ;  /* 0x0000004f12047227 */ /* 0x000fc800078e00ff */
[----:B------:R-:W-:Y:S01]  /*38f0*/  @!P1 IMAD.IADD R91, R91, 0x1, -R15 ;  /* 0x000000015b5b9824 */ /* 0x000fe200078e0a0f */
[C---:B------:R-:W-:Y:S01]  /*3900*/  ISETP.GT.U32.AND P1, PT, R15.reuse, R85, PT ;  /* 0x000000550f00720c */ /* 0x040fe20003f24070 */
[----:B------:R-:W-:Y:S02]  /*3910*/  IMAD.MOV R6, RZ, RZ, -R6 ;  /* 0x000000ffff067224 */ /* 0x000fe400078e0a06 */
[----:B------:R-:W-:Y:S02]  /*3920*/  IMAD R78, R15, R5, R78 ;  /* 0x000000050f4e7224 */ /* 0x000fe400078e024e */
[----:B------:R-:W-:Y:S02]  /*3930*/  IMAD.MOV R4, RZ, RZ, -R4 ;  /* 0x000000ffff047224 */ /* 0x000fe400078e0a04 */
[----:B------:R-:W-:-:S04]  /*3940*/  IMAD.HI.U32 R5, R18, R76, RZ ;  /* 0x0000004c12057227 */ /* 0x000fc800078e00ff */
[C---:B------:R-:W-:Y:S02]  /*3950*/  IMAD R80, R15.reuse, R6, R80 ;  /* 0x000000060f507224 */ /* 0x040fe400078e0250 */
[----:B------:R-:W-:Y:S02]  /*3960*/  IMAD R79, R15, R4, R79 ;  /* 0x000000040f4f7224 */ /* 0x000fe400078e024f */
[----:B------:R-:W-:-:S04]  /*3970*/  IMAD.HI.U32 R6, R18, R75, RZ ;  /* 0x0000004b12067227 */ /* 0x000fc800078e00ff */
        /* <DEDUP_REMOVED lines=15> */
[----:B------:R-:W-:-:S04]  /*3a70*/  IMAD.HI.U32 R5, R18, R73, RZ ;  /* 0x0000004912057227 */ /* 0x000fc800078e00ff */
[----:B------:R-:W-:Y:S01]  /*3a80*/  IMAD.HI.U32 R4, R18, R74, RZ ;  /* 0x0000004a12047227 */ /* 0x000fe200078e00ff */
[----:B------:R-:W-:-:S03]  /*3a90*/  ISETP.GT.U32.AND P6, PT, R15, R93, PT ;  /* 0x0000005d0f00720c */ /* 0x000fc60003fc4070 */
[----:B------:R-:W-:Y:S02]  /*3aa0*/  IMAD R75, R15, R6, R75 ;  /* 0x000000060f4b7224 */ /* 0x000fe400078e024b */
[----:B------:R-:W-:Y:S01]  /*3ab0*/  @!P1 IMAD.IADD R85, R85, 0x1, -R15 ;  /* 0x0000000155559824 */ /* 0x000fe200078e0a0f */
[----:B------:R-:W-:Y:S01]  /*3ac0*/  ISETP.GT.U32.AND P1, PT, R15, R78, PT ;  /* 0x0000004e0f00720c */ /* 0x000fe20003f24070 */
[----:B------:R-:W-:Y:S02]  /*3ad0*/  IMAD.MOV R6, RZ, RZ, -R5 ;  /* 0x000000ffff067224 */ /* 0x000fe400078e0a05 */
[----:B------:R-:W-:Y:S02]  /*3ae0*/  IMAD.MOV R4, RZ, RZ, -R4 ;  /* 0x000000ffff047224 */ /* 0x000fe400078e0a04 */
[----:B------:R-:W-:-:S04]  /*3af0*/  IMAD.HI.U32 R5, R18, R71, RZ ;  /* 0x0000004712057227 */ /* 0x000fc800078e00ff */
[C---:B------:R-:W-:Y:S02]  /*3b00*/  IMAD R77, R15.reuse, R8, R77 ;  /* 0x000000080f4d7224 */ /* 0x040fe400078e024d */
[C---:B------:R-:W-:Y:S02]  /*3b10*/  IMAD R74, R15.reuse, R4, R74 ;  /* 0x000000040f4a7224 */ /* 0x040fe400078e024a */
[C---:B------:R-:W-:Y:S02]  /*3b20*/  IMAD R73, R15.reuse, R6, R73 ;  /* 0x000000060f497224 */ /* 0x040fe400078e0249 */
[----:B------:R-:W-:Y:S02]  /*3b30*/  IMAD.MOV R8, RZ, RZ, -R5 ;  /* 0x000000ffff087224 */ /* 0x000fe400078e0a05 */
[--C-:B------:R-:W-:Y:S01]  /*3b40*/  @!P3 IMAD.IADD R88, R88, 0x1, -R15.reuse ;  /* 0x000000015858b824 */ /* 0x100fe200078e0a0f */
[C---:B------:R-:W-:Y:S01]  /*3b50*/  ISETP.GT.U32.AND P3, PT, R15.reuse, R82, PT ;  /* 0x000000520f00720c */ /* 0x040fe20003f64070 */
[----:B------:R-:W-:Y:S01]  /*3b60*/  @!P5 IMAD.IADD R86, R86, 0x1, -R15 ;  /* 0x000000015656d824 */ /* 0x000fe200078e0a0f */
[----:B------:R-:W-:Y:S01]  /*3b70*/  ISETP.GT.U32.AND P5, PT, R15, R79, PT ;  /* 0x0000004f0f00720c */ /* 0x000fe20003fa4070 */
[----:B------:R-:W-:-:S04]  /*3b80*/  IMAD.HI.U32 R4, R18, R72, RZ ;  /* 0x0000004812047227 */ /* 0x000fc800078e00ff */
[C---:B------:R-:W-:Y:S02]  /*3b90*/  IMAD R71, R15.reuse, R8, R71 ;  /* 0x000000080f477224 */ /* 0x040fe400078e0247 */
[--C-:B------:R-:W-:Y:S01]  /*3ba0*/  @!P0 IMAD.IADD R84, R84, 0x1, -R15.reuse ;  /* 0x0000000154548824 */ /* 0x100fe200078e0a0f */
[----:B------:R-:W-:Y:S01]  /*3bb0*/  ISETP.GT.U32.AND P0, PT, R15, R77, PT ;  /* 0x0000004d0f00720c */ /* 0x000fe20003f04070 */
[--C-:B------:R-:W-:Y:S01]  /*3bc0*/  @!P2 IMAD.IADD R83, R83, 0x1, -R15.reuse ;  /* 0x000000015353a824 */ /* 0x100fe200078e0a0f */
[C---:B------:R-:W-:Y:S01]  /*3bd0*/  ISETP.GT.U32.AND P2, PT, R15.reuse, R76, PT ;  /* 0x0000004c0f00720c */ /* 0x040fe20003f44070 */
[----:B------:R-:W-:Y:S01]  /*3be0*/  @!P4 IMAD.IADD R80, R80, 0x1, -R15 ;  /* 0x000000015050c824 */ /* 0x000fe200078e0a0f */
[----:B------:R-:W-:Y:S01]  /*3bf0*/  ISETP.GT.U32.AND P4, PT, R15, R73, PT ;  /* 0x000000490f00720c */ /* 0x000fe20003f84070 */
[----:B------:R-:W-:Y:S02]  /*3c00*/  IMAD.MOV R7, RZ, RZ, -R4 ;  /* 0x000000ffff077224 */ /* 0x000fe400078e0a04 */
[----:B------:R-:W-:-:S04]  /*3c10*/  IMAD.HI.U32 R6, R18, R70, RZ ;  /* 0x0000004612067227 */ /* 0x000fc800078e00ff */
[----:B------:R-:W-:-:S04]  /*3c20*/  IMAD.HI.U32 R4, R18, R69, RZ ;  /* 0x0000004512047227 */ /* 0x000fc800078e00ff */
[--C-:B------:R-:W-:Y:S01]  /*3c30*/  @!P1 IMAD.IADD R78, R78, 0x1, -R15.reuse ;  /* 0x000000014e4e9824 */ /* 0x100fe200078e0a0f */
[C---:B------:R-:W-:Y:S01]  /*3c40*/  ISETP.GT.U32.AND P1, PT, R15.reuse, R71, PT ;  /* 0x000000470f00720c */ /* 0x040fe20003f24070 */
[----:B------:R-:W-:Y:S02]  /*3c50*/  IMAD.MOV R6, RZ, RZ, -R6 ;  /* 0x000000ffff067224 */ /* 0x000fe400078e0a06 */
[----:B------:R-:W-:Y:S02]  /*3c60*/  IMAD R72, R15, R7, R72 ;  /* 0x000000070f487224 */ /* 0x000fe400078e0248 */
[----:B------:R-:W-:Y:S02]  /*3c70*/  IMAD.MOV R4, RZ, RZ, -R4 ;  /* 0x000000ffff047224 */ /* 0x000fe400078e0a04 */
[----:B------:R-:W-:Y:S01]  /*3c80*/  @!P6 IMAD.IADD R93, R93, 0x1, -R15 ;  /* 0x000000015d5de824 */ /* 0x000fe200078e0a0f */
[C---:B------:R-:W-:Y:S01]  /*3c90*/  ISETP.GT.U32.AND P6, PT, R15.reuse, R81, PT ;  /* 0x000000510f00720c */ /* 0x040fe20003fc4070 */
[----:B------:R-:W-:-:S02]  /*3ca0*/  IMAD R70, R15, R6, R70 ;  /* 0x000000060f467224 */ /* 0x000fc400078e0246 */
[C---:B------:R-:W-:Y:S02]  /*3cb0*/  IMAD R69, R15.reuse, R4, R69 ;  /* 0x000000040f457224 */ /* 0x040fe400078e0245 */
        /* <DEDUP_REMOVED lines=8> */
[----:B------:R-:W-:Y:S01]  /*3d40*/  ISETP.GT.U32.AND P2, PT, R15, R69, PT ;  /* 0x000000450f00720c */ /* 0x000fe20003f44070 */
[----:B------:R-:W-:Y:S01]  /*3d50*/  @!P4 IMAD.IADD R73, R73, 0x1, -R15 ;  /* 0x000000014949c824 */ /* 0x000fe200078e0a0f */
[----:B------:R-:W-:Y:S01]  /*3d60*/  ISETP.GT.U32.AND P4, PT, R15, R79, PT ;  /* 0x0000004f0f00720c */ /* 0x000fe20003f84070 */
[----:B------:R-:W-:Y:S02]  /*3d70*/  IMAD.MOV R5, RZ, RZ, -R5 ;  /* 0x000000ffff057224 */ /* 0x000fe400078e0a05 */
[----:B------:R-:W-:Y:S01]  /*3d80*/  @!P1 IMAD.IADD R71, R71, 0x1, -R15 ;  /* 0x0000000147479824 */ /* 0x000fe200078e0a0f */
[C---:B------:R-:W-:Y:S01]  /*3d90*/  ISETP.GT.U32.AND P1, PT, R15.reuse, R77, PT ;  /* 0x0000004d0f00720c */ /* 0x040fe20003f24070 */
[----:B------:R-:W-:-:S02]  /*3da0*/  IMAD R68, R15, R5, R68 ;  /* 0x000000050f447224 */ /* 0x000fc400078e0244 */
[----:B------:R-:W-:-:S04]  /*3db0*/  IMAD.HI.U32 R4, R18, R67, RZ ;  /* 0x0000004312047227 */ /* 0x000fc800078e00ff */
[--C-:B------:R-:W-:Y:S01]  /*3dc0*/  @!P6 IMAD.IADD R81, R81, 0x1, -R15.reuse ;  /* 0x000000015151e824 */ /* 0x100fe200078e0a0f */
[----:B------:R-:W-:Y:S01]  /*3dd0*/  ISETP.GT.U32.AND P6, PT, R15, R74, PT ;  /* 0x0000004a0f00720c */ /* 0x000fe20003fc4070 */
[----:B------:R-:W-:Y:S02]  /*3de0*/  IMAD.MOV R8, RZ, RZ, -R4 ;  /* 0x000000ffff087224 */ /* 0x000fe400078e0a04 */
        /* <DEDUP_REMOVED lines=13> */
[----:B------:R-:W-:Y:S01]  /*3ec0*/  @!P1 IMAD.IADD R77, R77, 0x1, -R15 ;  /* 0x000000014d4d9824 */ /* 0x000fe200078e0a0f */
[----:B------:R-:W-:Y:S01]  /*3ed0*/  ISETP.GT.U32.AND P1, PT, R15, R71, PT ;  /* 0x000000470f00720c */ /* 0x000fe20003f24070 */
[----:B------:R-:W-:-:S04]  /*3ee0*/  IMAD.HI.U32 R6, R18, R65, RZ ;  /* 0x0000004112067227 */ /* 0x000fc800078e00ff */
[----:B------:R-:W-:Y:S02]  /*3ef0*/  IMAD.MOV R5, RZ, RZ, -R5 ;  /* 0x000000ffff057224 */ /* 0x000fe400078e0a05 */
[----:B------:R-:W-:Y:S02]  /*3f00*/  IMAD R64, R15, R4, R64 ;  /* 0x000000040f407224 */ /* 0x000fe400078e0240 */
[----:B------:R-:W-:-:S04]  /*3f10*/  IMAD.HI.U32 R4, R18, R62, RZ ;  /* 0x0000003e12047227 */ /* 0x000fc800078e00ff */
[----:B------:R-:W-:Y:S02]  /*3f20*/  @!P6 IMAD.IADD R74, R74, 0x1, -R15 ;  /* 0x000000014a4ae824 */ /* 0x000fe400078e0a0f */
[----:B------:R-:W-:Y:S02]  /*3f30*/  IMAD.MOV R6, RZ, RZ, -R6 ;  /* 0x000000ffff067224 */ /* 0x000fe400078e0a06 */
[C---:B------:R-:W-:Y:S01]  /*3f40*/  IMAD R66, R15.reuse, R5, R66 ;  /* 0x000000050f427224 */ /* 0x040fe200078e0242 */
[----:B------:R-:W-:Y:S01]  /*3f50*/  ISETP.GT.U32.AND P6, PT, R15, R80, PT ;  /* 0x000000500f00720c */ /* 0x000fe20003fc4070 */
[----:B------:R-:W-:-:S04]  /*3f60*/  IMAD.HI.U32 R5, R18, R63, RZ ;  /* 0x0000003f12057227 */ /* 0x000fc800078e00ff */
[----:B------:R-:W-:Y:S02]  /*3f70*/  IMAD.MOV R7, RZ, RZ, -R4 ;  /* 0x000000ffff077224 */ /* 0x000fe400078e0a04 */
[--C-:B------:R-:W-:Y:S01]  /*3f80*/  @!P3 IMAD.IADD R68, R68, 0x1, -R15.reuse ;  /* 0x000000014444b824 */ /* 0x100fe200078e0a0f */
[C---:B------:R-:W-:Y:S01]  /*3f90*/  ISETP.GT.U32.AND P3, PT, R15.reuse, R74, PT ;  /* 0x0000004a0f00720c */ /* 0x040fe20003f64070 */
[----:B------:R-:W-:Y:S01]  /*3fa0*/  @!P5 IMAD.IADD R78, R78, 0x1, -R15 ;  /* 0x000000014e4ed824 */ /* 0x000fe200078e0a0f */
[----:B------:R-:W-:Y:S01]  /*3fb0*/  ISETP.GT.U32.AND P5, PT, R15, R72, PT ;  /* 0x000000480f00720c */ /* 0x000fe20003fa4070 */
[----:B------:R-:W-:-:S04]  /*3fc0*/  IMAD.HI.U32 R4, R18, R59, RZ ;  /* 0x0000003b12047227 */ /* 0x000fc800078e00ff */
[C---:B------:R-:W-:Y:S02]  /*3fd0*/  IMAD R65, R15.reuse, R6, R65 ;  /* 0x000000060f417224 */ /* 0x040fe400078e0241 */
[----:B------:R-:W-:Y:S02]  /*3fe0*/  IMAD.MOV R6, RZ, RZ, -R5 ;  /* 0x000000ffff067224 */ /* 0x000fe400078e0a05 */
        /* <DEDUP_REMOVED lines=8> */
[----:B------:R-:W-:Y:S02]  /*4070*/  IMAD R67, R15, R8, R67 ;  /* 0x000000080f437224 */ /* 0x000fe400078e0243 */
[----:B------:R-:W-:Y:S01]  /*4080*/  @!P1 IMAD.IADD R71, R71, 0x1, -R15 ;  /* 0x0000000147479824 */ /* 0x000fe200078e0a0f */
[C---:B------:R-:W-:Y:S01]  /*4090*/  ISETP.GT.U32.AND P1, PT, R15.reuse, R64, PT ;  /* 0x000000400f00720c */ /* 0x040fe20003f24070 */
[----:B------:R-:W-:Y:S02]  /*40a0*/  IMAD.MOV R8, RZ, RZ, -R5 ;  /* 0x000000ffff087224 */ /* 0x000fe400078e0a05 */
[C---:B------:R-:W-:Y:S02]  /*40b0*/  IMAD R59, R15.reuse, R4, R59 ;  /* 0x000000040f3b7224 */ /* 0x040fe400078e023b */
[----:B------:R-:W-:-:S02]  /*40c0*/  IMAD R63, R15, R6, R63 ;  /* 0x000000060f3f7224 */ /* 0x000fc400078e023f */
[----:B------:R-:W-:-:S04]  /*40d0*/  IMAD.HI.U32 R4, R18, R57, RZ ;  /* 0x0000003912047227 */ /* 0x000fc800078e00ff */
[----:B------:R-:W-:-:S04]  /*40e0*/  IMAD.HI.U32 R6, R18, R60, RZ ;  /* 0x0000003c12067227 */ /* 0x000fc800078e00ff */
[C---:B------:R-:W-:Y:S02]  /*40f0*/  IMAD R61, R15.reuse, R8, R61 ;  /* 0x000000080f3d7224 */ /* 0x040fe400078e023d */
[C---:B------:R-:W-:Y:S02]  /*4100*/  IMAD R62, R15.reuse, R7, R62 ;  /* 0x000000070f3e7224 */ /* 0x040fe400078e023e */
[----:B------:R-:W-:Y:S02]  /*4110*/  IMAD.MOV R8, RZ, RZ, -R4 ;  /* 0x000000ffff087224 */ /* 0x000fe400078e0a04 */
[--C-:B------:R-:W-:Y:S01]  /*4120*/  @!P6 IMAD.IADD R80, R80, 0x1, -R15.reuse ;  /* 0x000000015050e824 */ /* 0x100fe200078e0a0f */
[C---:B------:R-:W-:Y:S01]  /*4130*/  ISETP.GT.U32.AND P6, PT, R15.reuse, R68, PT ;  /* 0x000000440f00720c */ /* 0x040fe20003fc4070 */
[--C-:B------:R-:W-:Y:S01]  /*4140*/  @!P3 IMAD.IADD R74, R74, 0x1, -R15.reuse ;  /* 0x000000014a4ab824 */ /* 0x100fe200078e0a0f */
[C---:B------:R-:W-:Y:S01]  /*4150*/  ISETP.GT.U32.AND P3, PT, R15.reuse, R67, PT ;  /* 0x000000430f00720c */ /* 0x040fe20003f64070 */
[----:B------:R-:W-:Y:S01]  /*4160*/  @!P5 IMAD.IADD R72, R72, 0x1, -R15 ;  /* 0x000000014848d824 */ /* 0x000fe200078e0a0f */
[----:B------:R-:W-:Y:S01]  /*4170*/  ISETP.GT.U32.AND P5, PT, R15, R65, PT ;  /* 0x000000410f00720c */ /* 0x000fe20003fa4070 */
[----:B------:R-:W-:-:S02]  /*4180*/  IMAD.MOV R6, RZ, RZ, -R6 ;  /* 0x000000ffff067224 */ /* 0x000fc400078e0a06 */
[----:B------:R-:W-:-:S04]  /*4190*/  IMAD.HI.U32 R5, R18, R58, RZ ;  /* 0x0000003a12057227 */ /* 0x000fc800078e00ff */
[C---:B------:R-:W-:Y:S02]  /*41a0*/  IMAD R57, R15.reuse, R8, R57 ;  /* 0x000000080f397224 */ /* 0x040fe400078e0239 */
[--C-:B------:R-:W-:Y:S01]  /*41b0*/  @!P0 IMAD.IADD R70, R70, 0x1, -R15.reuse ;  /* 0x0000000146468824 */ /* 0x100fe200078e0a0f */
[----:B------:R-:W-:Y:S01]  /*41c0*/  ISETP.GT.U32.AND P0, PT, R15, R63, PT ;  /* 0x0000003f0f00720c */ /* 0x000fe20003f04070 */
[--C-:B------:R-:W-:Y:S01]  /*41d0*/  @!P2 IMAD.IADD R69, R69, 0x1, -R15.reuse ;  /* 0x000000014545a824 */ /* 0x100fe200078e0a0f */
[C---:B------:R-:W-:Y:S01]  /*41e0*/  ISETP.GT.U32.AND P2, PT, R15.reuse, R62, PT ;  /* 0x0000003e0f00720c */ /* 0x040fe20003f44070 */
[----:B------:R-:W-:Y:S01]  /*41f0*/  @!P4 IMAD.IADD R66, R66, 0x1, -R15 ;  /* 0x000000014242c824 */ /* 0x000fe200078e0a0f */
[C---:B------:R-:W-:Y:S01]  /*4200*/  ISETP.GT.U32.AND P4, PT, R15.reuse, R59, PT ;  /* 0x0000003b0f00720c */ /* 0x040fe20003f84070 */
[----:B------:R-:W-:Y:S02]  /*4210*/  IMAD R60, R15, R6, R60 ;  /* 0x000000060f3c7224 */ /* 0x000fe400078e023c */
[----:B------:R-:W-:-:S02]  /*4220*/  IMAD.MOV R5, RZ, RZ, -R5 ;  /* 0x000000ffff057224 */ /* 0x000fc400078e0a05 */
[----:B------:R-:W-:-:S04]  /*4230*/  IMAD.HI.U32 R6, R18, R55, RZ ;  /* 0x0000003712067227 */ /* 0x000fc800078e00ff */
[--C-:B------:R-:W-:Y:S01]  /*4240*/  @!P1 IMAD.IADD R64, R64, 0x1, -R15.reuse ;  /* 0x0000000140409824 */ /* 0x100fe200078e0a0f */
[C---:B------:R-:W-:Y:S01]  /*4250*/  ISETP.GT.U32.AND P1, PT, R15.reuse, R57, PT ;  /* 0x000000390f00720c */ /* 0x040fe20003f24070 */
[C---:B------:R-:W-:Y:S02]  /*4260*/  IMAD R58, R15.reuse, R5, R58 ;  /* 0x000000050f3a7224 */ /* 0x040fe400078e023a */
[----:B------:R-:W-:Y:S02]  /*4270*/  IMAD.MOV R6, RZ, RZ, -R6 ;  /* 0x000000ffff067224 */ /* 0x000fe400078e0a06 */
[----:B------:R-:W-:Y:S01]  /*4280*/  @!P6 IMAD.IADD R68, R68, 0x1, -R15 ;  /* 0x000000014444e824 */ /* 0x000fe200078e0a0f */
[C---:B------:R-:W-:Y:S01]  /*4290*/  ISETP.GT.U32.AND P6, PT, R15.reuse, R61, PT ;  /* 0x0000003d0f00720c */ /* 0x040fe20003fc4070 */
        /* <DEDUP_REMOVED lines=8> */
[----:B------:R-:W-:Y:S01]  /*4320*/  @!P4 IMAD.IADD R59, R59, 0x1, -R15 ;  /* 0x000000013b3bc824 */ /* 0x000fe200078e0a0f */
[----:B------:R-:W-:Y:S01]  /*4330*/  ISETP.GT.U32.AND P4, PT, R15, R65, PT ;  /* 0x000000410f00720c */ /* 0x000fe20003f84070 */
[----:B------:R-:W-:-:S04]  /*4340*/  IMAD.HI.U32 R5, R18, R56, RZ ;  /* 0x0000003812057227 */ /* 0x000fc800078e00ff */
[----:B------:R-:W-:Y:S01]  /*4350*/  @!P1 IMAD.IADD R57, R57, 0x1, -R15 ;  /* 0x0000000139399824 */ /* 0x000fe200078e0a0f */
[----:B------:R-:W-:Y:S01]  /*4360*/  ISETP.GT.U32.AND P1, PT, R15, R63, PT ;  /* 0x0000003f0f00720c */ /* 0x000fe20003f24070 */
[----:B------:R-:W-:Y:S02]  /*4370*/  IMAD.MOV R5, RZ, RZ, -R5 ;  /* 0x000000ffff057224 */ /* 0x000fe400078e0a05 */
[----:B------:R-:W-:-:S04]  /*4380*/  IMAD.HI.U32 R4, R18, R54, RZ ;  /* 0x0000003612047227 */ /* 0x000fc800078e00ff */
[----:B------:R-:W-:Y:S02]  /*4390*/  IMAD R56, R15, R5, R56 ;  /* 0x000000050f387224 */ /* 0x000fe400078e0238 */
[----:B------:R-:W-:-:S04]  /*43a0*/  IMAD.HI.U32 R5, R18, R53, RZ ;  /* 0x0000003512057227 */ /* 0x000fc800078e00ff */
[--C-:B------:R-:W-:Y:S02]  /*43b0*/  @!P6 IMAD.IADD R61, R61, 0x1, -R15.reuse ;  /* 0x000000013d3de824 */ /* 0x100fe400078e0a0f */
[--C-:B------:R-:W-:Y:S01]  /*43c0*/  @!P3 IMAD.IADD R60, R60, 0x1, -R15.reuse ;  /* 0x000000013c3cb824 */ /* 0x100fe200078e0a0f */
[C---:B------:R-:W-:Y:S01]  /*43d0*/  ISETP.GT.U32.AND P3, PT, R15.reuse, R66, PT ;  /* 0x000000420f00720c */ /* 0x040fe20003f64070 */
[----:B------:R-:W-:Y:S01]  /*43e0*/  @!P5 IMAD.IADD R58, R58, 0x1, -R15 ;  /* 0x000000013a3ad824 */ /* 0x000fe200078e0a0f */
[----:B------:R-:W-:Y:S01]  /*43f0*/  ISETP.GT.U32.AND P5, PT, R15, R64, PT ;  /* 0x000000400f00720c */ /* 0x000fe20003fa4070 */
[----:B------:R-:W-:Y:S02]  /*4400*/  IMAD.MOV R4, RZ, RZ, -R4 ;  /* 0x000000ffff047224 */ /* 0x000fe400078e0a04 */
[----:B------:R-:W-:Y:S02]  /*4410*/  IMAD.MOV R6, RZ, RZ, -R5 ;  /* 0x000000ffff067224 */ /* 0x000fe400078e0a05 */
[--C-:B------:R-:W-:Y:S01]  /*4420*/  @!P2 IMAD.IADD R55, R55, 0x1, -R15.reuse ;  /* 0x000000013737a824 */ /* 0x100fe200078e0a0f */
[----:B------:R-:W-:Y:S01]  /*4430*/  ISETP.GT.U32.AND P2, PT, R15, R61, PT ;  /* 0x0000003d0f00720c */ /* 0x000fe20003f44070 */
[----:B------:R-:W-:Y:S01]  /*4440*/  @!P4 IMAD.IADD R65, R65, 0x1, -R15 ;  /* 0x000000014141c824 */ /* 0x000fe200078e0a0f */
[C---:B------:R-:W-:Y:S01]  /*4450*/  ISETP.GT.U32.AND P4, PT, R15.reuse, R59, PT ;  /* 0x0000003b0f00720c */ /* 0x040fe20003f84070 */
[----:B------:R-:W-:-:S02]  /*4460*/  IMAD R54, R15, R4, R54 ;  /* 0x000000040f367224 */ /* 0x000fc400078e0236 */
[----:B------:R-:W-:Y:S01]  /*4470*/  IMAD.HI.U32 R5, R18, R51, RZ ;  /* 0x0000003312057227 */ /* 0x000fe200078e00ff */
[----:B------:R-:W-:-:S03]  /*4480*/  ISETP.GT.U32.AND P0, PT, R15, R56, PT ;  /* 0x000000380f00720c */ /* 0x000fc60003f04070 */
[----:B------:R-:W-:Y:S01]  /*4490*/  IMAD.HI.U32 R4, R18, R52, RZ ;  /* 0x0000003412047227 */ /* 0x000fe200078e00ff */
[----:B------:R-:W-:-:S03]  /*44a0*/  ISETP.GT.U32.AND P6, PT, R15, R67, PT ;  /* 0x000000430f00720c */ /* 0x000fc60003fc4070 */
[----:B------:R-:W-:Y:S01]  /*44b0*/  @!P1 IMAD.IADD R63, R63, 0x1, -R15 ;  /* 0x000000013f3f9824 */ /* 0x000fe200078e0a0f */
[C---:B------:R-:W-:Y:S01]  /*44c0*/  ISETP.GT.U32.AND P1, PT, R15.reuse, R55, PT ;  /* 0x000000370f00720c */ /* 0x040fe20003f24070 */
[----:B------:R-:W-:Y:S02]  /*44d0*/  IMAD.MOV R8, RZ, RZ, -R5 ;  /* 0x000000ffff087224 */ /* 0x000fe400078e0a05 */
[----:B------:R-:W-:Y:S02]  /*44e0*/  IMAD R53, R15, R6, R53 ;  /* 0x000000060f357224 */ /* 0x000fe400078e0235 */
[----:B------:R-:W-:Y:S02]  /*44f0*/  IMAD.MOV R7, RZ, RZ, -R4 ;  /* 0x000000ffff077224 */ /* 0x000fe400078e0a04 */
[----:B------:R-:W-:-:S04]  /*4500*/  IMAD.HI.U32 R5, R18, R48, RZ ;  /* 0x0000003012057227 */ /* 0x000fc800078e00ff */
        /* <DEDUP_REMOVED lines=8> */
[----:B------:R-:W-:Y:S02]  /*4590*/  IMAD.MOV R6, RZ, RZ, -R6 ;  /* 0x000000ffff067224 */ /* 0x000fe400078e0a06 */
[----:B------:R-:W-:-:S02]  /*45a0*/  IMAD.MOV R4, RZ, RZ, -R4 ;  /* 0x000000ffff047224 */ /* 0x000fc400078e0a04 */
[----:B------:R-:W-:Y:S02]  /*45b0*/  IMAD R48, R15, R5, R48 ;  /* 0x000000050f307224 */ /* 0x000fe400078e0230 */
[--C-:B------:R-:W-:Y:S01]  /*45c0*/  @!P2 IMAD.IADD R61, R61, 0x1, -R15.reuse ;  /* 0x000000013d3da824 */ /* 0x100fe200078e0a0f */
[----:B------:R-:W-:Y:S01]  /*45d0*/  ISETP.GT.U32.AND P2, PT, R15, R54, PT ;  /* 0x000000360f00720c */ /* 0x000fe20003f44070 */
[----:B------:R-:W-:Y:S01]  /*45e0*/  @!P4 IMAD.IADD R59, R59, 0x1, -R15 ;  /* 0x000000013b3bc824 */ /* 0x000fe200078e0a0f */
[C---:B------:R-:W-:Y:S01]  /*45f0*/  ISETP.GT.U32.AND P4, PT, R15.reuse, R52, PT ;  /* 0x000000340f00720c */ /* 0x040fe20003f84070 */
[C---:B------:R-:W-:Y:S02]  /*4600*/  IMAD R50, R15.reuse, R6, R50 ;  /* 0x000000060f327224 */ /* 0x040fe400078e0232 */
[----:B------:R-:W-:Y:S02]  /*4610*/  IMAD R49, R15, R4, R49 ;  /* 0x000000040f317224 */ /* 0x000fe400078e0231 */
[----:B------:R-:W-:-:S04]  /*4620*/  IMAD.HI.U32 R4, R18, R47, RZ ;  /* 0x0000002f12047227 */ /* 0x000fc800078e00ff */
[----:B------:R-:W-:-:S04]  /*4630*/  IMAD.HI.U32 R6, R18, R45, RZ ;  /* 0x0000002d12067227 */ /* 0x000fc800078e00ff */
[--C-:B------:R-:W-:Y:S01]  /*4640*/  @!P0 IMAD.IADD R56, R56, 0x1, -R15.reuse ;  /* 0x0000000138388824 */ /* 0x100fe200078e0a0f */
[----:B------:R-:W-:Y:S01]  /*4650*/  ISETP.GT.U32.AND P0, PT, R15, R62, PT ;  /* 0x0000003e0f00720c */ /* 0x000fe20003f04070 */
[----:B------:R-:W-:Y:S01]  /*4660*/  @!P1 IMAD.IADD R55, R55, 0x1, -R15 ;  /* 0x0000000137379824 */ /* 0x000fe200078e0a0f */
[C---:B------:R-:W-:Y:S01]  /*4670*/  ISETP.GT.U32.AND P1, PT, R15.reuse, R48, PT ;  /* 0x000000300f00720c */ /* 0x040fe20003f24070 */
[----:B------:R-:W-:Y:S02]  /*4680*/  IMAD R51, R15, R8, R51 ;  /* 0x000000080f337224 */ /* 0x000fe400078e0233 */
[----:B------:R-:W-:Y:S02]  /*4690*/  IMAD.MOV R8, RZ, RZ, -R4 ;  /* 0x000000ffff087224 */ /* 0x000fe400078e0a04 */
[----:B------:R-:W-:Y:S02]  /*46a0*/  IMAD.MOV R6, RZ, RZ, -R6 ;  /* 0x000000ffff067224 */ /* 0x000fe400078e0a06 */
[----:B------:R-:W-:Y:S01]  /*46b0*/  @!P6 IMAD.IADD R67, R67, 0x1, -R15 ;  /* 0x000000014343e824 */ /* 0x000fe200078e0a0f */
[C---:B------:R-:W-:Y:S01]  /*46c0*/  ISETP.GT.U32.AND P6, PT, R15.reuse, R57, PT ;  /* 0x000000390f00720c */ /* 0x040fe20003fc4070 */
[----:B------:R-:W-:-:S02]  /*46d0*/  IMAD R47, R15, R8, R47 ;  /* 0x000000080f2f7224 */ /* 0x000fc400078e022f */
        /* <DEDUP_REMOVED lines=9> */
[----:B------:R-:W-:Y:S01]  /*4770*/  @!P4 IMAD.IADD R52, R52, 0x1, -R15 ;  /* 0x000000013434c824 */ /* 0x000fe200078e0a0f */
[C---:B------:R-:W-:Y:S01]  /*4780*/  ISETP.GT.U32.AND P4, PT, R15.reuse, R45, PT ;  /* 0x0000002d0f00720c */ /* 0x040fe20003f84070 */
[----:B------:R-:W-:Y:S02]  /*4790*/  IMAD.MOV R5, RZ, RZ, -R5 ;  /* 0x000000ffff057224 */ /* 0x000fe400078e0a05 */
[----:B------:R-:W-:Y:S02]  /*47a0*/  IMAD.MOV R4, RZ, RZ, -R4 ;  /* 0x000000ffff047224 */ /* 0x000fe400078e0a04 */
[--C-:B------:R-:W-:Y:S01]  /*47b0*/  @!P0 IMAD.IADD R62, R62, 0x1, -R15.reuse ;  /* 0x000000013e3e8824 */ /* 0x100fe200078e0a0f */
[C---:B------:R-:W-:Y:S01]  /*47c0*/  ISETP.GT.U32.AND P0, PT, R15.reuse, R56, PT ;  /* 0x000000380f00720c */ /* 0x040fe20003f04070 */
[----:B------:R-:W-:Y:S01]  /*47d0*/  @!P1 IMAD.IADD R48, R48, 0x1, -R15 ;  /* 0x0000000130309824 */ /* 0x000fe200078e0a0f */
[C---:B------:R-:W-:Y:S01]  /*47e0*/  ISETP.GT.U32.AND P1, PT, R15.reuse, R54, PT ;  /* 0x000000360f00720c */ /* 0x040fe20003f24070 */
[----:B------:R-:W-:-:S02]  /*47f0*/  IMAD R46, R15, R5, R46 ;  /* 0x000000050f2e7224 */ /* 0x000fc400078e022e */
[----:B------:R-:W-:-:S04]  /*4800*/  IMAD.HI.U32 R5, R18, R43, RZ ;  /* 0x0000002b12057227 */ /* 0x000fc800078e00ff */
[----:B------:R-:W-:Y:S02]  /*4810*/  IMAD R44, R15, R4, R44 ;  /* 0x000000040f2c7224 */ /* 0x000fe400078e022c */
[----:B------:R-:W-:Y:S01]  /*4820*/  @!P6 IMAD.IADD R57, R57, 0x1, -R15 ;  /* 0x000000013939e824 */ /* 0x000fe200078e0a0f */
[----:B------:R-:W-:Y:S01]  /*4830*/  ISETP.GT.U32.AND P6, PT, R15, R50, PT ;  /* 0x000000320f00720c */ /* 0x000fe20003fc4070 */
[----:B------:R-:W-:Y:S02]  /*4840*/  IMAD.MOV R6, RZ, RZ, -R5 ;  /* 0x000000ffff067224 */ /* 0x000fe400078e0a05 */
[--C-:B------:R-:W-:Y:S01]  /*4850*/  @!P3 IMAD.IADD R53, R53, 0x1, -R15.reuse ;  /* 0x000000013535b824 */ /* 0x100fe200078e0a0f */
[----:B------:R-:W-:Y:S01]  /*4860*/  ISETP.GT.U32.AND P3, PT, R15, R46, PT ;  /* 0x0000002e0f00720c */ /* 0x000fe20003f64070 */
[----:B------:R-:W-:Y:S01]  /*4870*/  @!P5 IMAD.IADD R51, R51, 0x1, -R15 ;  /* 0x000000013333d824 */ /* 0x000fe200078e0a0f */
[----:B------:R-:W-:Y:S01]  /*4880*/  ISETP.GT.U32.AND P5, PT, R15, R44, PT ;  /* 0x0000002c0f00720c */ /* 0x000fe20003fa4070 */
[----:B------:R-:W-:-:S04]  /*4890*/  IMAD.HI.U32 R5, R18, R41, RZ ;  /* 0x0000002912057227 */ /* 0x000fc800078e00ff */
[--C-:B------:R-:W-:Y:S01]  /*48a0*/  @!P2 IMAD.IADD R47, R47, 0x1, -R15.reuse ;  /* 0x000000012f2fa824 */ /* 0x100fe200078e0a0f */
[----:B------:R-:W-:Y:S01]  /*48b0*/  ISETP.GT.U32.AND P2, PT, R15, R53, PT ;  /* 0x000000350f00720c */ /* 0x000fe20003f44070 */
[----:B------:R-:W-:Y:S01]  /*48c0*/  @!P4 IMAD.IADD R45, R45, 0x1, -R15 ;  /* 0x000000012d2dc824 */ /* 0x000fe200078e0a0f */
[C---:B------:R-:W-:Y:S01]  /*48d0*/  ISETP.GT.U32.AND P4, PT, R15.reuse, R51, PT ;  /* 0x000000330f00720c */ /* 0x040fe20003f84070 */
[----:B------:R-:W-:Y:S02]  /*48e0*/  IMAD.MOV R8, RZ, RZ, -R5 ;  /* 0x000000ffff087224 */ /* 0x000fe400078e0a05 */
[----:B------:R-:W-:Y:S02]  /*48f0*/  IMAD R43, R15, R6, R43 ;  /* 0x000000060f2b7224 */ /* 0x000fe400078e022b */
[----:B------:R-:W-:-:S04]  /*4900*/  IMAD.HI.U32 R4, R18, R42, RZ ;  /* 0x0000002a12047227 */ /* 0x000fc800078e00ff */
[----:B------:R-:W-:-:S04]  /*4910*/  IMAD.HI.U32 R5, R18, R38, RZ ;  /* 0x0000002612057227 */ /* 0x000fc800078e00ff */
[--C-:B------:R-:W-:Y:S01]  /*4920*/  @!P0 IMAD.IADD R56, R56, 0x1, -R15.reuse ;  /* 0x0000000138388824 */ /* 0x100fe200078e0a0f */
[C---:B------:R-:W-:Y:S01]  /*4930*/  ISETP.GT.U32.AND P0, PT, R15.reuse, R49, PT ;  /* 0x000000310f00720c */ /* 0x040fe20003f04070 */
[----:B------:R-:W-:Y:S01]  /*4940*/  @!P1 IMAD.IADD R54, R54, 0x1, -R15 ;  /* 0x0000000136369824 */ /* 0x000fe200078e0a0f */
[----:B------:R-:W-:Y:S01]  /*4950*/  ISETP.GT.U32.AND P1, PT, R15, R47, PT ;  /* 0x0000002f0f00720c */ /* 0x000fe20003f24070 */
[----:B------:R-:W-:-:S04]  /*4960*/  IMAD.HI.U32 R6, R18, R40, RZ ;  /* 0x0000002812067227 */ /* 0x000fc800078e00ff */
[----:B------:R-:W-:Y:S02]  /*4970*/  IMAD.MOV R7, RZ, RZ, -R4 ;  /* 0x000000ffff077224 */ /* 0x000fe400078e0a04 */
[----:B------:R-:W-:Y:S02]  /*4980*/  IMAD.MOV R5, RZ, RZ, -R5 ;  /* 0x000000ffff057224 */ /* 0x000fe400078e0a05 */
[----:B------:R-:W-:Y:S01]  /*4990*/  @!P6 IMAD.IADD R50, R50, 0x1, -R15 ;  /* 0x000000013232e824 */ /* 0x000fe200078e0a0f */
[----:B------:R-:W-:Y:S01]  /*49a0*/  ISETP.GT.U32.AND P6, PT, R15, R43, PT ;  /* 0x0000002b0f00720c */ /* 0x000fe20003fc4070 */
[----:B------:R-:W-:-:S04]  /*49b0*/  IMAD.HI.U32 R4, R18, R39, RZ ;  /* 0x0000002712047227 */ /* 0x000fc800078e00ff */
[----:B------:R-:W-:Y:S02]  /*49c0*/  IMAD.MOV R6, RZ, RZ, -R6 ;  /* 0x000000ffff067224 */ /* 0x000fe400078e0a06 */
[C---:B------:R-:W-:Y:S02]  /*49d0*/  IMAD R38, R15.reuse, R5, R38 ;  /* 0x000000050f267224 */ /* 0x040fe400078e0226 */
[--C-:B------:R-:W-:Y:S01]  /*49e0*/  @!P3 IMAD.IADD R46, R46, 0x1, -R15.reuse ;  /* 0x000000012e2eb824 */ /* 0x100fe200078e0a0f */
[C---:B------:R-:W-:Y:S01]  /*49f0*/  ISETP.GT.U32.AND P3, PT, R15.reuse, R52, PT ;  /* 0x000000340f00720c */ /* 0x040fe20003f64070 */
[----:B------:R-:W-:Y:S01]  /*4a00*/  @!P5 IMAD.IADD R44, R44, 0x1, -R15 ;  /* 0x000000012c2cd824 */ /* 0x000fe200078e0a0f */
[----:B------:R-:W-:Y:S01]  /*4a10*/  ISETP.GT.U32.AND P5, PT, R15, R50, PT ;  /* 0x000000320f00720c */ /* 0x000fe20003fa4070 */
[----:B------:R-:W-:Y:S02]  /*4a20*/  IMAD.MOV R4, RZ, RZ, -R4 ;  /* 0x000000ffff047224 */ /* 0x000fe400078e0a04 */
[----:B------:R-:W-:-:S04]  /*4a30*/  IMAD.HI.U32 R5, R18, R36, RZ ;  /* 0x0000002412057227 */ /* 0x000fc800078e00ff */
[C---:B------:R-:W-:Y:S02]  /*4a40*/  IMAD R42, R15.reuse, R7, R42 ;  /* 0x000000070f2a7224 */ /* 0x040fe400078e022a */
[----:B------:R-:W-:Y:S02]  /*4a50*/  IMAD R40, R15, R6, R40 ;  /* 0x000000060f287224 */ /* 0x000fe400078e0228 */
[--C-:B------:R-:W-:Y:S01]  /*4a60*/  @!P2 IMAD.IADD R53, R53, 0x1, -R15.reuse ;  /* 0x000000013535a824 */ /* 0x100fe200078e0a0f */
[----:B------:R-:W-:Y:S01]  /*4a70*/  ISETP.GT.U32.AND P2, PT, R15, R46, PT ;  /* 0x0000002e0f00720c */ /* 0x000fe20003f44070 */
[----:B------:R-:W-:Y:S01]  /*4a80*/  @!P4 IMAD.IADD R51, R51, 0x1, -R15 ;  /* 0x000000013333c824 */ /* 0x000fe200078e0a0f */
[C---:B------:R-:W-:Y:S01]  /*4a90*/  ISETP.GT.U32.AND P4, PT, R15.reuse, R44, PT ;  /* 0x0000002c0f00720c */ /* 0x040fe20003f84070 */
[----:B------:R-:W-:Y:S02]  /*4aa0*/  IMAD R39, R15, R4, R39 ;  /* 0x000000040f277224 */ /* 0x000fe400078e0227 */
[----:B------:R-:W-:-:S04]  /*4ab0*/  IMAD.HI.U32 R6, R18, R35, RZ ;  /* 0x0000002312067227 */ /* 0x000fc800078e00ff */
[----:B------:R-:W-:Y:S02]  /*4ac0*/  IMAD.MOV R5, RZ, RZ, -R5 ;  /* 0x000000ffff057224 */ /* 0x000fe400078e0a05 */
[----:B------:R-:W-:-:S04]  /*4ad0*/  IMAD.HI.U32 R4, R18, R37, RZ ;  /* 0x0000002512047227 */ /* 0x000fc800078e00ff */
[--C-:B------:R-:W-:Y:S01]  /*4ae0*/  @!P0 IMAD.IADD R49, R49, 0x1, -R15.reuse ;  /* 0x0000000131318824 */ /* 0x100fe200078e0a0f */
[----:B------:R-:W-:Y:S01]  /*4af0*/  ISETP.GT.U32.AND P0, PT, R15, R42, PT ;  /* 0x0000002a0f00720c */ /* 0x000fe20003f04070 */
[----:B------:R-:W-:Y:S01]  /*4b00*/  @!P1 IMAD.IADD R47, R47, 0x1, -R15 ;  /* 0x000000012f2f9824 */ /* 0x000fe200078e0a0f */
[C---:B------:R-:W-:Y:S01]  /*4b10*/  ISETP.GT.U32.AND P1, PT, R15.reuse, R40, PT ;  /* 0x000000280f00720c */ /* 0x040fe20003f24070 */
[C---:B------:R-:W-:Y:S02]  /*4b20*/  IMAD R41, R15.reuse, R8, R41 ;  /* 0x000000080f297224 */ /* 0x040fe400078e0229 */
[----:B------:R-:W-:Y:S02]  /*4b30*/  IMAD.MOV R6, RZ, RZ, -R6 ;  /* 0x000000ffff067224 */ /* 0x000fe400078e0a06 */
[----:B------:R-:W-:Y:S02]  /*4b40*/  IMAD R36, R15, R5, R36 ;  /* 0x000000050f247224 */ /* 0x000fe400078e0224 */
[----:B------:R-:W-:-:S02]  /*4b50*/  IMAD.MOV R8, RZ, RZ, -R4 ;  /* 0x000000ffff087224 */ /* 0x000fc400078e0a04 */
[----:B------:R-:W-:-:S04]  /*4b60*/  IMAD.HI.U32 R5, R18, R33, RZ ;  /* 0x0000002112057227 */ /* 0x000fc800078e00ff */
[----:B------:R-:W-:Y:S01]  /*4b70*/  @!P6 IMAD.IADD R43, R43, 0x1, -R15 ;  /* 0x000000012b2be824 */ /* 0x000fe200078e0a0f */
[----:B------:R-:W-:Y:S01]  /*4b80*/  ISETP.GT.U32.AND P6, PT, R15, R49, PT ;  /* 0x000000310f00720c */ /* 0x000fe20003fc4070 */
[----:B------:R-:W-:-:S04]  /*4b90*/  IMAD.HI.U32 R4, R18, R34, RZ ;  /* 0x0000002212047227 */ /* 0x000fc800078e00ff */
[C---:B------:R-:W-:Y:S02]  /*4ba0*/  IMAD R35, R15.reuse, R6, R35 ;  /* 0x000000060f237224 */ /* 0x040fe400078e0223 */
[C---:B------:R-:W-:Y:S02]  /*4bb0*/  IMAD R37, R15.reuse, R8, R37 ;  /* 0x000000080f257224 */ /* 0x040fe400078e0225 */
[----:B------:R-:W-:Y:S02]  /*4bc0*/  IMAD.MOV R6, RZ, RZ, -R5 ;  /* 0x000000ffff067224 */ /* 0x000fe400078e0a05 */
[--C-:B------:R-:W-:Y:S01]  /*4bd0*/  @!P3 IMAD.IADD R52, R52, 0x1, -R15.reuse ;  /* 0x000000013434b824 */ /* 0x100fe200078e0a0f */
[C---:B------:R-:W-:Y:S01]  /*4be0*/  ISETP.GT.U32.AND P3, PT, R15.reuse, R45, PT ;  /* 0x0000002d0f00720c */ /* 0x040fe20003f64070 */
[----:B------:R-:W-:Y:S01]  /*4bf0*/  @!P5 IMAD.IADD R50, R50, 0x1, -R15 ;  /* 0x000000013232d824 */ /* 0x000fe200078e0a0f */
[----:B------:R-:W-:Y:S01]  /*4c00*/  ISETP.GT.U32.AND P5, PT, R15, R43, PT ;  /* 0x0000002b0f00720c */ /* 0x000fe20003fa4070 */
[----:B------:R-:W-:-:S02]  /*4c10*/  IMAD.MOV R4, RZ, RZ, -R4 ;  /* 0x000000ffff047224 */ /* 0x000fc400078e0a04 */
[C---:B------:R-:W-:Y:S02]  /*4c20*/  IMAD R33, R15.reuse, R6, R33 ;  /* 0x000000060f217224 */ /* 0x040fe400078e0221 */
[--C-:B------:R-:W-:Y:S01]  /*4c30*/  @!P2 IMAD.IADD R46, R46, 0x1, -R15.reuse ;  /* 0x000000012e2ea824 */ /* 0x100fe200078e0a0f */
[C---:B------:R-:W-:Y:S01]  /*4c40*/  ISETP.GT.U32.AND P2, PT, R15.reuse, R39, PT ;  /* 0x000000270f00720c */ /* 0x040fe20003f44070 */
[----:B------:R-:W-:Y:S01]  /*4c50*/  @!P4 IMAD.IADD R44, R44, 0x1, -R15 ;  /* 0x000000012c2cc824 */ /* 0x000fe200078e0a0f */
[C---:B------:R-:W-:Y:S01]  /*4c60*/  ISETP.GT.U32.AND P4, PT, R15.reuse, R37, PT ;  /* 0x000000250f00720c */ /* 0x040fe20003f84070 */
[----:B------:R-:W-:Y:S02]  /*4c70*/  IMAD R34, R15, R4, R34 ;  /* 0x000000040f227224 */ /* 0x000fe400078e0222 */
[----:B------:R-:W-:-:S04]  /*4c80*/  IMAD.HI.U32 R4, R18, R32, RZ ;  /* 0x0000002012047227 */ /* 0x000fc800078e00ff */
[----:B------:R-:W-:-:S04]  /*4c90*/  IMAD.HI.U32 R6, R18, R30, RZ ;  /* 0x0000001e12067227 */ /* 0x000fc800078e00ff */
[--C-:B------:R-:W-:Y:S02]  /*4ca0*/  @!P0 IMAD.IADD R42, R42, 0x1, -R15.reuse ;  /* 0x000000012a2a8824 */ /* 0x100fe400078e0a0f */
[--C-:B------:R-:W-:Y:S01]  /*4cb0*/  @!P1 IMAD.IADD R40, R40, 0x1, -R15.reuse ;  /* 0x0000000128289824 */ /* 0x100fe200078e0a0f */
        /* <DEDUP_REMOVED lines=16> */
[----:B------:R-:W-:Y:S02]  /*4dc0*/  IMAD.MOV R4, RZ, RZ, -R4 ;  /* 0x000000ffff047224 */ /* 0x000fe400078e0a04 */
[----:B------:R-:W-:Y:S01]  /*4dd0*/  @!P1 IMAD.IADD R33, R33, 0x1, -R15 ;  /* 0x0000000121219824 */ /* 0x000fe200078e0a0f */
[C---:B------:R-:W-:Y:S01]  /*4de0*/  ISETP.GT.U32.AND P1, PT, R15.reuse, R39, PT ;  /* 0x000000270f00720c */ /* 0x040fe20003f24070 */
[C---:B------:R-:W-:Y:S02]  /*4df0*/  IMAD R29, R15.reuse, R4, R29 ;  /* 0x000000040f1d7224 */ /* 0x040fe400078e021d */
[--C-:B------:R-:W-:Y:S01]  /*4e00*/  @!P6 IMAD.IADD R42, R42, 0x1, -R15.reuse ;  /* 0x000000012a2ae824 */ /* 0x100fe200078e0a0f */
[----:B------:R-:W-:Y:S01]  /*4e10*/  ISETP.GT.U32.AND P6, PT, R15, R35, PT ;  /* 0x000000230f00720c */ /* 0x000fe20003fc4070 */
[----:B------:R-:W-:-:S02]  /*4e20*/  @!P3 IMAD.IADD R38, R38, 0x1, -R15 ;  /* 0x000000012626b824 */ /* 0x000fc400078e0a0f */
[----:B------:R-:W-:Y:S01]  /*4e30*/  @!P5 IMAD.IADD R36, R36, 0x1, -R15 ;  /* 0x000000012424d824 */ /* 0x000fe200078e0a0f */
[----:B------:R-:W-:Y:S01]  /*4e40*/  ISETP.GT.U32.AND P5, PT, R15, R29, PT ;  /* 0x0000001d0f00720c */ /* 0x000fe20003fa4070 */
[----:B------:R-:W-:-:S04]  /*4e50*/  IMAD.HI.U32 R5, R18, R31, RZ ;  /* 0x0000001f12057227 */ /* 0x000fc800078e00ff */
[--C-:B------:R-:W-:Y:S01]  /*4e60*/  @!P2 IMAD.IADD R32, R32, 0x1, -R15.reuse ;  /* 0x000000012020a824 */ /* 0x100fe200078e0a0f */
[C---:B------:R-:W-:Y:S01]  /*4e70*/  ISETP.GT.U32.AND P2, PT, R15.reuse, R38, PT ;  /* 0x000000260f00720c */ /* 0x040fe20003f44070 */
[----:B------:R-:W-:Y:S01]  /*4e80*/  @!P4 IMAD.IADD R30, R30, 0x1, -R15 ;  /* 0x000000011e1ec824 */ /* 0x000fe200078e0a0f */
[----:B------:R-:W-:Y:S01]  /*4e90*/  ISETP.GT.U32.AND P4, PT, R15, R36, PT ;  /* 0x000000240f00720c */ /* 0x000fe20003f84070 */
[----:B------:R-:W-:Y:S02]  /*4ea0*/  IMAD.MOV R8, RZ, RZ, -R5 ;  /* 0x000000ffff087224 */ /* 0x000fe400078e0a05 */
[----:B------:R-:W-:-:S04]  /*4eb0*/  IMAD.HI.U32 R5, R18, R28, RZ ;  /* 0x0000001c12057227 */ /* 0x000fc800078e00ff */
[----:B------:R-:W-:Y:S01]  /*4ec0*/  @!P1 IMAD.IADD R39, R39, 0x1, -R15 ;  /* 0x0000000127279824 */ /* 0x000fe200078e0a0f */
[----:B------:R-:W-:Y:S01]  /*4ed0*/  ISETP.GT.U32.AND P1, PT, R15, R33, PT ;  /* 0x000000210f00720c */ /* 0x000fe20003f24070 */
[----:B------:R-:W-:Y:S02]  /*4ee0*/  IMAD.MOV R5, RZ, RZ, -R5 ;  /* 0x000000ffff057224 */ /* 0x000fe400078e0a05 */
[----:B------:R-:W-:-:S04]  /*4ef0*/  IMAD.HI.U32 R4, R18, R26, RZ ;  /* 0x0000001a12047227 */ /* 0x000fc800078e00ff */
[----:B------:R-:W-:Y:S02]  /*4f00*/  @!P6 IMAD.IADD R35, R35, 0x1, -R15 ;  /* 0x000000012323e824 */ /* 0x000fe400078e0a0f */
[----:B------:R-:W-:Y:S01]  /*4f10*/  IMAD.HI.U32 R7, R18, R27, RZ ;  /* 0x0000001b12077227 */ /* 0x000fe200078e00ff */
[----:B------:R-:W-:-:S03]  /*4f20*/  IABS R22, R170 ;  /* 0x000000aa00167213 */ /* 0x000fc60000000000 */
[----:B------:R-:W-:Y:S02]  /*4f30*/  IMAD R28, R15, R5, R28 ;  /* 0x000000050f1c7224 */ /* 0x000fe400078e021c */
[----:B------:R-:W-:Y:S02]  /*4f40*/  IMAD.MOV R4, RZ, RZ, -R4 ;  /* 0x000000ffff047224 */ /* 0x000fe400078e0a04 */
[----:B------:R-:W-:Y:S01]  /*4f50*/  @!P5 IMAD.IADD R29, R29, 0x1, -R15 ;  /* 0x000000011d1dd824 */ /* 0x000fe200078e0a0f */
[----:B------:R-:W-:Y:S01]  /*4f60*/  ISETP.GT.U32.AND P5, PT, R15, R35, PT ;  /* 0x000000230f00720c */ /* 0x000fe20003fa4070 */
[----:B------:R-:W-:Y:S02]  /*4f70*/  IMAD.MOV R7, RZ, RZ, -R7 ;  /* 0x000000ffff077224 */ /* 0x000fe400078e0a07 */
[----:B------:R-:W-:Y:S01]  /*4f80*/  IMAD.HI.U32 R5, R18, R24, RZ ;  /* 0x0000001812057227 */ /* 0x000fe200078e00ff */
[----:B------:R-:W-:-:S03]  /*4f90*/  IABS R19, R167 ;  /* 0x000000a700137213 */ /* 0x000fc60000000000 */
[C---:B------:R-:W-:Y:S02]  /*4fa0*/  IMAD R26, R15.reuse, R4, R26 ;  /* 0x000000040f1a7224 */ /* 0x040fe400078e021a */
[--C-:B------:R-:W-:Y:S01]  /*4fb0*/  @!P2 IMAD.IADD R38, R38, 0x1, -R15.reuse ;  /* 0x000000012626a824 */ /* 0x100fe200078e0a0f */
[C---:B------:R-:W-:Y:S01]  /*4fc0*/  ISETP.GT.U32.AND P2, PT, R15.reuse, R32, PT ;  /* 0x000000200f00720c */ /* 0x040fe20003f44070 */
[----:B------:R-:W-:Y:S01]  /*4fd0*/  @!P4 IMAD.IADD R36, R36, 0x1, -R15 ;  /* 0x000000012424c824 */ /* 0x000fe200078e0a0f */
[C---:B------:R-:W-:Y:S01]  /*4fe0*/  ISETP.GT.U32.AND P4, PT, R15.reuse, R29, PT ;  /* 0x0000001d0f00720c */ /* 0x040fe20003f84070 */
[----:B------:R-:W-:Y:S02]  /*4ff0*/  IMAD R27, R15, R7, R27 ;  /* 0x000000070f1b7224 */ /* 0x000fe400078e021b */
[----:B------:R-:W-:Y:S02]  /*5000*/  IMAD.MOV R5, RZ, RZ, -R5 ;  /* 0x000000ffff057224 */ /* 0x000fe400078e0a05 */
[----:B------:R-:W-:-:S04]  /*5010*/  IMAD.HI.U32 R6, R18, R25, RZ ;  /* 0x0000001912067227 */ /* 0x000fc800078e00ff */
[----:B------:R-:W-:-:S04]  /*5020*/  IMAD.HI.U32 R7, R18, R22, RZ ;  /* 0x0000001612077227 */ /* 0x000fc800078e00ff */
[----:B------:R-:W-:Y:S01]  /*5030*/  @!P1 IMAD.IADD R33, R33, 0x1, -R15 ;  /* 0x0000000121219824 */ /* 0x000fe200078e0a0f */
[C---:B------:R-:W-:Y:S01]  /*5040*/  ISETP.GT.U32.AND P1, PT, R15.reuse, R26, PT ;  /* 0x0000001a0f00720c */ /* 0x040fe20003f24070 */
[----:B------:R-:W-:Y:S02]  /*5050*/  IMAD R24, R15, R5, R24 ;  /* 0x000000050f187224 */ /* 0x000fe400078e0218 */
[----:B------:R-:W-:Y:S02]  /*5060*/  IMAD.MOV R6, RZ, RZ, -R6 ;  /* 0x000000ffff067224 */ /* 0x000fe400078e0a06 */
[----:B------:R-:W-:Y:S02]  /*5070*/  IMAD.MOV R7, RZ, RZ, -R7 ;  /* 0x000000ffff077224 */ /* 0x000fe400078e0a07 */
[----:B------:R-:W-:-:S04]  /*5080*/  IMAD.HI.U32 R5, R18, R19, RZ ;  /* 0x0000001312057227 */ /* 0x000fc800078e00ff */
[C---:B------:R-:W-:Y:S02]  /*5090*/  IMAD R25, R15.reuse, R6, R25 ;  /* 0x000000060f197224 */ /* 0x040fe400078e0219 */
[----:B------:R-:W-:Y:S02]  /*50a0*/  IMAD R22, R15, R7, R22 ;  /* 0x000000070f167224 */ /* 0x000fe400078e0216 */
[----:B------:R-:W-:Y:S02]  /*50b0*/  IMAD.MOV R5, RZ, RZ, -R5 ;  /* 0x000000ffff057224 */ /* 0x000fe400078e0a05 */
[----:B------:R-:W-:Y:S01]  /*50c0*/  @!P5 IMAD.IADD R35, R35, 0x1, -R15 ;  /* 0x000000012323d824 */ /* 0x000fe200078e0a0f */
[C---:B------:R-:W-:Y:S01]  /*50d0*/  ISETP.GT.U32.AND P5, PT, R15.reuse, R28, PT ;  /* 0x0000001c0f00720c */ /* 0x040fe20003fa4070 */
[C---:B------:R-:W-:Y:S02]  /*50e0*/  IMAD R19, R15.reuse, R5, R19 ;  /* 0x000000050f137224 */ /* 0x040fe400078e0213 */
[--C-:B------:R-:W-:Y:S01]  /*50f0*/  @!P2 IMAD.IADD R32, R32, 0x1, -R15.reuse ;  /* 0x000000012020a824 */ /* 0x100fe200078e0a0f */
[----:B------:R-:W-:Y:S01]  /*5100*/  ISETP.GT.U32.AND P2, PT, R15, R25, PT ;  /* 0x000000190f00720c */ /* 0x000fe20003f44070 */
[--C-:B------:R-:W-:Y:S01]  /*5110*/  @!P4 IMAD.IADD R29, R29, 0x1, -R15.reuse ;  /* 0x000000011d1dc824 */ /* 0x100fe200078e0a0f */
[C---:B------:R-:W-:Y:S01]  /*5120*/  ISETP.GT.U32.AND P4, PT, R15.reuse, R22, PT ;  /* 0x000000160f00720c */ /* 0x040fe20003f84070 */
[----:B------:R-:W-:Y:S01]  /*5130*/  @!P1 IMAD.IADD R26, R26, 0x1, -R15 ;  /* 0x000000011a1a9824 */ /* 0x000fe200078e0a0f */
[----:B------:R-:W-:-:S02]  /*5140*/  ISETP.GT.U32.AND P1, PT, R15, R19, PT ;  /* 0x000000130f00720c */ /* 0x000fc40003f24070 */
[----:B------:R-:W-:-:S03]  /*5150*/  IABS R20, R168 ;  /* 0x000000a800147213 */ /* 0x000fc60000000000 */
[----:B------:R-:W-:Y:S02]  /*5160*/  @!P5 IMAD.IADD R28, R28, 0x1, -R15 ;  /* 0x000000011c1cd824 */ /* 0x000fe400078e0a0f */
[----:B------:R-:W-:Y:S01]  /*5170*/  IMAD.HI.U32 R6, R18, R20, RZ ;  /* 0x0000001412067227 */ /* 0x000fe200078e00ff */
[----:B------:R-:W-:-:S03]  /*5180*/  IABS R14, R164 ;  /* 0x000000a4000e7213 */ /* 0x000fc60000000000 */
[--C-:B------:R-:W-:Y:S02]  /*5190*/  @!P2 IMAD.IADD R25, R25, 0x1, -R15.reuse ;  /* 0x000000011919a824 */ /* 0x100fe400078e0a0f */
[--C-:B------:R-:W-:Y:S01]  /*51a0*/  @!P4 IMAD.IADD R22, R22, 0x1, -R15.reuse ;  /* 0x000000011616c824 */ /* 0x100fe200078e0a0f */
[----:B------:R-:W-:Y:S01]  /*51b0*/  ISETP.GT.U32.AND P4, PT, R15, R28, PT ;  /* 0x0000001c0f00720c */ /* 0x000fe20003f84070 */
[----:B------:R-:W-:Y:S02]  /*51c0*/  IMAD.MOV R6, RZ, RZ, -R6 ;  /* 0x000000ffff067224 */ /* 0x000fe400078e0a06 */
[----:B------:R-:W-:Y:S01]  /*51d0*/  @!P1 IMAD.IADD R19, R19, 0x1, -R15 ;  /* 0x0000000113139824 */ /* 0x000fe200078e0a0f */
[C---:B------:R-:W-:Y:S01]  /*51e0*/  ISETP.GT.U32.AND P1, PT, R15.reuse, R25, PT ;  /* 0x000000190f00720c */ /* 0x040fe20003f24070 */
[----:B------:R-:W-:Y:S02]  /*51f0*/  IMAD R20, R15, R6, R20 ;  /* 0x000000060f147224 */ /* 0x000fe400078e0214 */
[----:B------:R-:W-:Y:S01]  /*5200*/  IMAD.HI.U32 R6, R18, R14, RZ ;  /* 0x0000000e12067227 */ /* 0x000fe200078e00ff */
[----:B------:R-:W-:-:S03]  /*5210*/  IABS R12, R163 ;  /* 0x000000a3000c7213 */ /* 0x000fc60000000000 */
[----:B------:R-:W-:Y:S02]  /*5220*/  IMAD.MOV R6, RZ, RZ, -R6 ;  /* 0x000000ffff067224 */ /* 0x000fe400078e0a06 */
[----:B------:R-:W-:Y:S01]  /*5230*/  @!P4 IMAD.IADD R28, R28, 0x1, -R15 ;  /* 0x000000011c1cc824 */ /* 0x000fe200078e0a0f */
[C---:B------:R-:W-:Y:S01]  /*5240*/  ISETP.GT.U32.AND P4, PT, R15.reuse, R22, PT ;  /* 0x000000160f00720c */ /* 0x040fe20003f84070 */
[----:B------:R-:W-:Y:S01]  /*5250*/  IMAD R14, R15, R6, R14 ;  /* 0x000000060f0e7224 */ /* 0x000fe200078e020e */
[----:B------:R-:W-:Y:S01]  /*5260*/  IABS R6, R160 ;  /* 0x000000a000067213 */ /* 0x000fe20000000000 */
[----:B------:R-:W-:-:S04]  /*5270*/  IMAD.HI.U32 R5, R18, R12, RZ ;  /* 0x0000000c12057227 */ /* 0x000fc800078e00ff */
[----:B------:R-:W-:Y:S01]  /*5280*/  @!P1 IMAD.IADD R25, R25, 0x1, -R15 ;  /* 0x0000000119199824 */ /* 0x000fe200078e0a0f */
[----:B------:R-:W-:Y:S01]  /*5290*/  ISETP.GT.U32.AND P1, PT, R15, R19, PT ;  /* 0x000000130f00720c */ /* 0x000fe20003f24070 */
[----:B------:R-:W-:Y:S02]  /*52a0*/  IMAD.MOV R5, RZ, RZ, -R5 ;  /* 0x000000ffff057224 */ /* 0x000fe400078e0a05 */
[----:B------:R-:W-:-:S04]  /*52b0*/  IMAD.HI.U32 R134, R18, R6, RZ ;  /* 0x0000000612867227 */ /* 0x000fc800078e00ff */
[C---:B------:R-:W-:Y:S02]  /*52c0*/  IMAD R12, R15.reuse, R5, R12 ;  /* 0x000000050f0c7224 */ /* 0x040fe400078e020c */
[----:B------:R-:W-:Y:S02]  /*52d0*/  IMAD.MOV R134, RZ, RZ, -R134 ;  /* 0x000000ffff867224 */ /* 0x000fe400078e0a86 */
[--C-:B------:R-:W-:Y:S01]  /*52e0*/  @!P4 IMAD.IADD R22, R22, 0x1, -R15.reuse ;  /* 0x000000011616c824 */ /* 0x100fe200078e0a0f */
[C---:B------:R-:W-:Y:S01]  /*52f0*/  ISETP.GT.U32.AND P4, PT, R15.reuse, R12, PT ;  /* 0x0000000c0f00720c */ /* 0x040fe20003f84070 */
[----:B------:R-:W-:Y:S02]  /*5300*/  IMAD R6, R15, R134, R6 ;  /* 0x000000860f067224 */ /* 0x000fe400078e0206 */
[----:B------:R-:W-:-:S03]  /*5310*/  @!P1 IMAD.IADD R19, R19, 0x1, -R15 ;  /* 0x0000000113139824 */ /* 0x000fc600078e0a0f */
[----:B------:R-:W-:Y:S01]  /*5320*/  ISETP.GT.U32.AND P1, PT, R15, R6, PT ;  /* 0x000000060f00720c */ /* 0x000fe20003f24070 */
[----:B------:R-:W-:Y:S04]  /*5330*/  STL [R1+0x6b4], R156 ;  /* 0x0006b49c01007387 */ /* 0x000fe80000100800 */
[----:B------:R-:W-:Y:S04]  /*5340*/  STL [R1+0x6b8], R0 ;  /* 0x0006b80001007387 */ /* 0x000fe80000100800 */
[----:B------:R-:W-:Y:S01]  /*5350*/  STL [R1+0x6bc], R252 ;  /* 0x0006bcfc01007387 */ /* 0x000fe20000100800 */
[----:B------:R-:W-:-:S03]  /*5360*/  @!P4 IMAD.IADD R12, R12, 0x1, -R15 ;  /* 0x000000010c0cc824 */ /* 0x000fc600078e0a0f */
[----:B------:R-:W-:Y:S04]  /*5370*/  STL [R1+0x6c0], R251 ;  /* 0x0006c0fb01007387 */ /* 0x000fe80000100800 */
[----:B------:R-:W-:Y:S04]  /*5380*/  STL [R1+0x6c4], R248 ;  /* 0x0006c4f801007387 */ /* 0x000fe80000100800 */
[----:B------:R-:W-:Y:S04]  /*5390*/  STL [R1+0x6c8], R247 ;  /* 0x0006c8f701007387 */ /* 0x000fe80000100800 */
[----:B------:R0:W-:Y:S01]  /*53a0*/  STL [R1+0x6cc], R246 ;  /* 0x0006ccf601007387 */ /* 0x0001e20000100800 */
[----:B------:R-:W-:-:S03]  /*53b0*/  @!P1 IMAD.IADD R6, R6, 0x1, -R15 ;  /* 0x0000000106069824 */ /* 0x000fc600078e0a0f */
[----:B------:R-:W-:Y:S01]  /*53c0*/  STL [R1+0x6d0], R245 ;  /* 0x0006d0f501007387 */ /* 0x000fe20000100800 */
[----:B------:R-:W-:-:S03]  /*53d0*/  ISETP.GT.U32.AND P1, PT, R15, R12, PT ;  /* 0x0000000c0f00720c */ /* 0x000fc60003f24070 */
[----:B------:R1:W-:Y:S04]  /*53e0*/  STL [R1+0x6d4], R244 ;  /* 0x0006d4f401007387 */ /* 0x0003e80000100800 */
[----:B------:R2:W-:Y:S04]  /*53f0*/  STL [R1+0x6d8], R243 ;  /* 0x0006d8f301007387 */ /* 0x0005e80000100800 */
[----:B0-----:R-:W4:Y:S04]  /*5400*/  LDL R246, [R1+0x50c] ;  /* 0x00050c0001f67983 */ /* 0x001f280000100800 */
[----:B-1----:R-:W5:Y:S04]  /*5410*/  LDL R244, [R1+0x510] ;  /* 0x0005100001f47983 */ /* 0x002f680000100800 */
[----:B------:R-:W5:Y:S01]  /*5420*/  LDL R247, [R1+0x514] ;  /* 0x0005140001f77983 */ /* 0x000f620000100800 */
[----:B------:R-:W-:-:S03]  /*5430*/  IMAD.MOV.U32 R156, RZ, RZ, R10 ;  /* 0x000000ffff9c7224 */ /* 0x000fc600078e000a */
[----:B------:R-:W5:Y:S01]  /*5440*/  LDL R248, [R1+0x518] ;  /* 0x0005180001f87983 */ /* 0x000f620000100800 */
[----:B------:R-:W-:Y:S01]  /*5450*/  @!P1 IMAD.IADD R12, R12, 0x1, -R15 ;  /* 0x000000010c0c9824 */ /* 0x000fe200078e0a0f */
[----:B------:R-:W-:Y:S02]  /*5460*/  ISETP.GE.AND P1, PT, R156, RZ, PT ;  /* 0x000000ff9c00720c */ /* 0x000fe40003f26270 */
[----:B------:R-:W5:Y:S04]  /*5470*/  LDL R251, [R1+0x51c] ;  /* 0x00051c0001fb7983 */ /* 0x000f680000100800 */
[----:B------:R-:W5:Y:S04]  /*5480*/  LDL R252, [R1+0x520] ;  /* 0x0005200001fc7983 */ /* 0x000f680000100800 */
[----:B------:R-:W5:Y:S04]  /*5490*/  LDL R0, [R1+0x524] ;  /* 0x0005240001007983 */ /* 0x000f680000100800 */
[----:B------:R-:W5:Y:S01]  /*54a0*/  LDL R156, [R1+0x528] ;  /* 0x00052800019c7983 */ /* 0x000f620000100800 */
[----:B------:R-:W-:-:S02]  /*54b0*/  ISETP.GT.U32.AND P0, PT, R15, R48, PT ;  /* 0x000000300f00720c */ /* 0x000fc40003f04070 */
[----:B------:R-:W-:Y:S01]  /*54c0*/  IABS R23, R171 ;  /* 0x000000ab00177213 */ /* 0x000fe20000000000 */
[C---:B------:R-:W-:Y:S01]  /*54d0*/  IMAD R31, R15.reuse, R8, R31 ;  /* 0x000000080f1f7224 */ /* 0x040fe200078e021f */
[----:B------:R-:W-:Y:S01]  /*54e0*/  IABS R21, R169 ;  /* 0x000000a900157213 */ /* 0x000fe20000000000 */
[----:B------:R-:W5:Y:S01]  /*54f0*/  LDL R245, [R1+0x52c] ;  /* 0x00052c0001f57983 */ /* 0x000f620000100800 */
[----:B------:R-:W-:Y:S02]  /*5500*/  IABS R17, R166 ;  /* 0x000000a600117213 */ /* 0x000fe40000000000 */
[----:B------:R-:W-:Y:S01]  /*5510*/  IABS R16, R165 ;  /* 0x000000a500107213 */ /* 0x000fe20000000000 */
[----:B--2---:R-:W2:Y:S04]  /*5520*/  LDL R243, [R1+0x54c] ;  /* 0x00054c0001f37983 */ /* 0x004ea80000100800 */
[----:B------:R-:W-:Y:S01]  /*5530*/  @!P0 IMAD.IADD R48, R48, 0x1, -R15 ;  /* 0x0000000130308824 */ /* 0x000fe200078e0a0f */
[C---:B------:R-:W-:Y:S01]  /*5540*/  ISETP.GT.U32.AND P0, PT, R15.reuse, R41, PT ;  /* 0x000000290f00720c */ /* 0x040fe20003f04070 */
[----:B------:R-:W-:Y:S01]  /*5550*/  IMAD.HI.U32 R4, R18, R23, RZ ;  /* 0x0000001712047227 */ /* 0x000fe200078e00ff */
[----:B------:R-:W-:-:S11]  /*5560*/  ISETP.GT.U32.AND P3, PT, R15, R31, PT ;  /* 0x0000001f0f00720c */ /* 0x000fd60003f64070 */
[----:B------:R-:W-:Y:S01]  /*5570*/  @!P0 IMAD.IADD R41, R41, 0x1, -R15 ;  /* 0x0000000129298824 */ /* 0x000fe200078e0a0f */
[----:B------:R-:W-:Y:S01]  /*5580*/  ISETP.GT.U32.AND P0, PT, R15, R34, PT ;  /* 0x000000220f00720c */ /* 0x000fe20003f04070 */
[----:B------:R-:W-:-:S04]  /*5590*/  IMAD.MOV R4, RZ, RZ, -R4 ;  /* 0x000000ffff047224 */ /* 0x000fc800078e0a04 */
[----:B------:R-:W-:Y:S02]  /*55a0*/  IMAD R23, R15, R4, R23 ;  /* 0x000000040f177224 */ /* 0x000fe400078e0217 */
[----:B------:R-:W-:-:S06]  /*55b0*/  IMAD.HI.U32 R4, R18, R21, RZ ;  /* 0x0000001512047227 */ /* 0x000fcc00078e00ff */
        /* <DEDUP_REMOVED lines=11> */
[C---:B------:R-:W-:Y:S01]  /*5670*/  IMAD R17, R15.reuse, R4, R17 ;  /* 0x000000040f117224 */ /* 0x040fe200078e0211 */
[----:B------:R-:W-:Y:S01]  /*5680*/  ISETP.GT.U32.AND P6, PT, R15, R41, PT ;  /* 0x000000290f00720c */ /* 0x000fe20003fc4070 */
[----:B------:R-:W-:-:S04]  /*5690*/  IMAD.HI.U32 R4, R18, R10, RZ ;  /* 0x0000000a12047227 */ /* 0x000fc800078e00ff */
[----:B------:R-:W-:Y:S01]  /*56a0*/  @!P3 IMAD.IADD R37, R37, 0x1, -R15 ;  /* 0x000000012525b824 */ /* 0x000fe200078e0a0f */
[----:B------:R-:W-:Y:S01]  /*56b0*/  ISETP.GT.U32.AND P3, PT, R15, R31, PT ;  /* 0x0000001f0f00720c */ /* 0x000fe20003f64070 */
[----:B------:R-:W-:Y:S02]  /*56c0*/  IMAD.MOV R4, RZ, RZ, -R4 ;  /* 0x000000ffff047224 */ /* 0x000fe400078e0a04 */
[----:B------:R-:W-:-:S04]  /*56d0*/  IMAD.HI.U32 R7, R18, R16, RZ ;  /* 0x0000001012077227 */ /* 0x000fc800078e00ff */
[C---:B------:R-:W-:Y:S01]  /*56e0*/  IMAD R10, R15.reuse, R4, R10 ;  /* 0x000000040f0a7224 */ /* 0x040fe200078e020a */
[----:B------:R-:W-:Y:S01]  /*56f0*/  IABS R4, R159 ;  /* 0x0000009f00047213 */ /* 0x000fe20000000000 */
[--C-:B------:R-:W-:Y:S01]  /*5700*/  @!P0 IMAD.IADD R34, R34, 0x1, -R15.reuse ;  /* 0x0000000122228824 */ /* 0x100fe200078e0a0f */
[----:B------:R-:W-:Y:S01]  /*5710*/  ISETP.GT.U32.AND P0, PT, R15, R27, PT ;  /* 0x0000001b0f00720c */ /* 0x000fe20003f04070 */
[----:B------:R-:W-:Y:S01]  /*5720*/  @!P6 IMAD.IADD R41, R41, 0x1, -R15 ;  /* 0x000000012929e824 */ /* 0x000fe200078e0a0f */
[----:B------:R-:W-:Y:S01]  /*5730*/  IABS R8, R161 ;  /* 0x000000a100087213 */ /* 0x000fe20000000000 */
[----:B------:R-:W-:Y:S01]  /*5740*/  IMAD.MOV R7, RZ, RZ, -R7 ;  /* 0x000000ffff077224 */ /* 0x000fe200078e0a07 */
[C---:B------:R-:W-:Y:S01]  /*5750*/  ISETP.GT.U32.AND P6, PT, R15.reuse, R30, PT ;  /* 0x0000001e0f00720c */ /* 0x040fe20003fc4070 */
[----:B------:R-:W-:Y:S01]  /*5760*/  IMAD.HI.U32 R132, R18, R4, RZ ;  /* 0x0000000412847227 */ /* 0x000fe200078e00ff */
[----:B------:R-:W-:-:S03]  /*5770*/  ISETP.GT.U32.AND P5, PT, R15, R21, PT ;  /* 0x000000150f00720c */ /* 0x000fc60003fa4070 */
[----:B------:R-:W-:Y:S01]  /*5780*/  @!P3 IMAD.IADD R31, R31, 0x1, -R15 ;  /* 0x000000011f1fb824 */ /* 0x000fe200078e0a0f */
[C---:B------:R-:W-:Y:S01]  /*5790*/  ISETP.GT.U32.AND P3, PT, R15.reuse, R24, PT ;  /* 0x000000180f00720c */ /* 0x040fe20003f64070 */
[----:B------:R-:W-:Y:S02]  /*57a0*/  IMAD R16, R15, R7, R16 ;  /* 0x000000070f107224 */ /* 0x000fe400078e0210 */
[----:B------:R-:W-:Y:S02]  /*57b0*/  IMAD.MOV R132, RZ, RZ, -R132 ;  /* 0x000000ffff847224 */ /* 0x000fe400078e0a84 */
[----:B------:R-:W-:-:S04]  /*57c0*/  IMAD.HI.U32 R7, R18, R8, RZ ;  /* 0x0000000812077227 */ /* 0x000fc800078e00ff */
[----:B------:R-:W-:Y:S01]  /*57d0*/  IMAD R4, R15, R132, R4 ;  /* 0x000000840f047224 */ /* 0x000fe200078e0204 */
[----:B------:R-:W-:Y:S01]  /*57e0*/  IABS R132, R155 ;  /* 0x0000009b00847213 */ /* 0x000fe20000000000 */
[----:B------:R-:W-:Y:S02]  /*57f0*/  IMAD.MOV R7, RZ, RZ, -R7 ;  /* 0x000000ffff077224 */ /* 0x000fe400078e0a07 */
[--C-:B------:R-:W-:Y:S01]  /*5800*/  @!P0 IMAD.IADD R27, R27, 0x1, -R15.reuse ;  /* 0x000000011b1b8824 */ /* 0x100fe200078e0a0f */
[C---:B------:R-:W-:Y:S01]  /*5810*/  ISETP.GT.U32.AND P0, PT, R15.reuse, R20, PT ;  /* 0x000000140f00720c */ /* 0x040fe20003f04070 */
[C---:B------:R-:W-:Y:S01]  /*5820*/  IMAD R8, R15.reuse, R7, R8 ;  /* 0x000000070f087224 */ /* 0x040fe200078e0208 */
[C---:B------:R-:W-:Y:S01]  /*5830*/  ISETP.GT.U32.AND P2, PT, R15.reuse, R17, PT ;  /* 0x000000110f00720c */ /* 0x040fe20003f44070 */
[----:B------:R-:W-:Y:S01]  /*5840*/  @!P6 IMAD.IADD R30, R30, 0x1, -R15 ;  /* 0x000000011e1ee824 */ /* 0x000fe200078e0a0f */
[----:B------:R-:W-:Y:S01]  /*5850*/  IABS R7, R157 ;  /* 0x0000009d00077213 */ /* 0x000fe20000000000 */
[----:B------:R-:W-:Y:S01]  /*5860*/  IMAD.HI.U32 R11, R18, R132, RZ ;  /* 0x00000084120b7227 */ /* 0x000fe200078e00ff */
[----:B------:R-:W-:-:S03]  /*5870*/  ISETP.GT.U32.AND P6, PT, R15, R23, PT ;  /* 0x000000170f00720c */ /* 0x000fc60003fc4070 */
[--C-:B------:R-:W-:Y:S01]  /*5880*/  @!P5 IMAD.IADD R21, R21, 0x1, -R15.reuse ;  /* 0x000000011515d824 */ /* 0x100fe200078e0a0f */
[C---:B------:R-:W-:Y:S01]  /*5890*/  ISETP.GT.U32.AND P5, PT, R15.reuse, R27, PT ;  /* 0x0000001b0f00720c */ /* 0x040fe20003fa4070 */
[----:B------:R-:W-:Y:S01]  /*58a0*/  @!P3 IMAD.IADD R24, R24, 0x1, -R15 ;  /* 0x000000011818b824 */ /* 0x000fe200078e0a0f */
[----:B------:R-:W-:Y:S01]  /*58b0*/  ISETP.GT.U32.AND P3, PT, R15, R16, PT ;  /* 0x000000100f00720c */ /* 0x000fe20003f64070 */
[----:B------:R-:W-:Y:S02]  /*58c0*/  IMAD.MOV R11, RZ, RZ, -R11 ;  /* 0x000000ffff0b7224 */ /* 0x000fe400078e0a0b */
[----:B------:R-:W-:-:S04]  /*58d0*/  IMAD.HI.U32 R13, R18, R7, RZ ;  /* 0x00000007120d7227 */ /* 0x000fc800078e00ff */
[C---:B------:R-:W-:Y:S01]  /*58e0*/  IMAD R132, R15.reuse, R11, R132 ;  /* 0x0000000b0f847224 */ /* 0x040fe200078e0284 */
[----:B------:R-:W-:Y:S01]  /*58f0*/  IABS R11, R154 ;  /* 0x0000009a000b7213 */ /* 0x000fe20000000000 */
[----:B------:R-:W-:Y:S02]  /*5900*/  IMAD.MOV R13, RZ, RZ, -R13 ;  /* 0x000000ffff0d7224 */ /* 0x000fe400078e0a0d */
[--C-:B------:R-:W-:Y:S01]  /*5910*/  @!P0 IMAD.IADD R20, R20, 0x1, -R15.reuse ;  /* 0x0000000114148824 */ /* 0x100fe200078e0a0f */
[----:B------:R-:W-:Y:S01]  /*5920*/  ISETP.GT.U32.AND P0, PT, R15, R26, PT ;  /* 0x0000001a0f00720c */ /* 0x000fe20003f04070 */
[----:B------:R-:W-:Y:S01]  /*5930*/  @!P2 IMAD.IADD R17, R17, 0x1, -R15 ;  /* 0x000000011111a824 */ /* 0x000fe200078e0a0f */
[C---:B------:R-:W-:Y:S01]  /*5940*/  ISETP.GT.U32.AND P2, PT, R15.reuse, R24, PT ;  /* 0x000000180f00720c */ /* 0x040fe20003f44070 */
[----:B------:R-:W-:Y:S01]  /*5950*/  IMAD R7, R15, R13, R7 ;  /* 0x0000000d0f077224 */ /* 0x000fe200078e0207 */
[----:B------:R-:W-:Y:S01]  /*5960*/  IABS R5, R158 ;  /* 0x0000009e00057213 */ /* 0x000fe20000000000 */
        /* <DEDUP_REMOVED lines=13> */
[C---:B------:R-:W-:Y:S01]  /*5a40*/  ISETP.GT.U32.AND P0, PT, R15.reuse, R20, PT ;  /* 0x000000140f00720c */ /* 0x040fe20003f04070 */
[----:B------:R-:W-:Y:S01]  /*5a50*/  @!P2 IMAD.IADD R24, R24, 0x1, -R15 ;  /* 0x000000011818a824 */ /* 0x000fe200078e0a0f */
[C---:B------:R-:W-:Y:S01]  /*5a60*/  ISETP.GT.U32.AND P2, PT, R15.reuse, R17, PT ;  /* 0x000000110f00720c */ /* 0x040fe20003f44070 */
[----:B------:R-:W-:Y:S02]  /*5a70*/  IMAD R5, R15, R131, R5 ;  /* 0x000000830f057224 */ /* 0x000fe400078e0205 */
[----:B------:R-:W-:-:S02]  /*5a80*/  @!P6 IMAD.IADD R14, R14, 0x1, -R15 ;  /* 0x000000010e0ee824 */ /* 0x000fc400078e0a0f */
[----:B------:R-:W-:-:S04]  /*5a90*/  IMAD.HI.U32 R131, R18, R13, RZ ;  /* 0x0000000d12837227 */ /* 0x000fc800078e00ff */
[--C-:B------:R-:W-:Y:S01]  /*5aa0*/  @!P5 IMAD.IADD R21, R21, 0x1, -R15.reuse ;  /* 0x000000011515d824 */ /* 0x100fe200078e0a0f */
[----:B------:R-:W-:Y:S01]  /*5ab0*/  ISETP.GT.U32.AND P5, PT, R15, R10, PT ;  /* 0x0000000a0f00720c */ /* 0x000fe20003fa4070 */
[----:B------:R-:W-:Y:S01]  /*5ac0*/  @!P3 IMAD.IADD R23, R23, 0x1, -R15 ;  /* 0x000000011717b824 */ /* 0x000fe200078e0a0f */
[C---:B------:R-:W-:Y:S01]  /*5ad0*/  ISETP.GT.U32.AND P3, PT, R15.reuse, R14, PT ;  /* 0x0000000e0f00720c */ /* 0x040fe20003f64070 */
[----:B------:R-:W-:Y:S01]  /*5ae0*/  IMAD.MOV R131, RZ, RZ, -R131 ;  /* 0x000000ffff837224 */ /* 0x000fe200078e0a83 */
[C---:B------:R-:W-:Y:S01]  /*5af0*/  ISETP.GT.U32.AND P6, PT, R15.reuse, R16, PT ;  /* 0x000000100f00720c */ /* 0x040fe20003fc4070 */
[----:B------:R-:W-:Y:S02]  /*5b00*/  @!P0 IMAD.IADD R20, R20, 0x1, -R15 ;  /* 0x0000000114148824 */ /* 0x000fe400078e0a0f */
[C---:B------:R-:W-:Y:S01]  /*5b10*/  IMAD R13, R15.reuse, R131, R13 ;  /* 0x000000830f0d7224 */ /* 0x040fe200078e020d */
[----:B---3--:R-:W-:Y:S02]  /*5b20*/  IABS R131, R152 ;  /* 0x0000009800837213 */ /* 0x008fe40000000000 */
        /* <DEDUP_REMOVED lines=8> */
[----:B------:R-:W-:Y:S02]  /*5bb0*/  IMAD.MOV R18, RZ, RZ, -R18 ;  /* 0x000000ffff127224 */ /* 0x000fe400078e0a12 */
[----:B------:R-:W-:Y:S01]  /*5bc0*/  @!P6 IMAD.IADD R16, R16, 0x1, -R15 ;  /* 0x000000011010e824 */ /* 0x000fe200078e0a0f */
[C---:B------:R-:W-:Y:S01]  /*5bd0*/  ISETP.GT.U32.AND P6, PT, R15.reuse, R5, PT ;  /* 0x000000050f00720c */ /* 0x040fe20003fc4070 */
[C---:B------:R-:W-:Y:S01]  /*5be0*/  IMAD R131, R15.reuse, R18, R131 ;  /* 0x000000120f837224 */ /* 0x040fe200078e0283 */
[C---:B------:R-:W-:Y:S01]  /*5bf0*/  ISETP.GT.U32.AND P4, PT, R15.reuse, R132, PT ;  /* 0x000000840f00720c */ /* 0x040fe20003f84070 */
[--C-:B------:R-:W-:Y:S01]  /*5c00*/  @!P0 IMAD.IADD R8, R8, 0x1, -R15.reuse ;  /* 0x0000000108088824 */ /* 0x100fe200078e0a0f */
[C---:B------:R-:W-:Y:S01]  /*5c10*/  ISETP.GT.U32.AND P0, PT, R15.reuse, R13, PT ;  /* 0x0000000d0f00720c */ /* 0x040fe20003f04070 */
[--C-:B------:R-:W-:Y:S01]  /*5c20*/  @!P2 IMAD.IADD R4, R4, 0x1, -R15.reuse ;  /* 0x000000010404a824 */ /* 0x100fe200078e0a0f */
[----:B------:R-:W-:Y:S01]  /*5c30*/  ISETP.GT.U32.AND P2, PT, R15, R131, PT ;  /* 0x000000830f00720c */ /* 0x000fe20003f44070 */
[----:B------:R-:W-:-:S02]  /*5c40*/  @!P5 IMAD.IADD R11, R11, 0x1, -R15 ;  /* 0x000000010b0bd824 */ /* 0x000fc400078e0a0f */
[--C-:B------:R-:W-:Y:S01]  /*5c50*/  @!P3 IMAD.IADD R7, R7, 0x1, -R15.reuse ;  /* 0x000000010707b824 */ /* 0x100fe200078e0a0f */
[C---:B------:R-:W-:Y:S02]  /*5c60*/  ISETP.GT.U32.AND P5, PT, R15.reuse, R4, PT ;  /* 0x000000040f00720c */ /* 0x040fe40003fa4070 */
[----:B------:R-:W-:Y:S01]  /*5c70*/  ISETP.GT.U32.AND P3, PT, R15, R8, PT ;  /* 0x000000080f00720c */ /* 0x000fe20003f64070 */
[--C-:B------:R-:W-:Y:S01]  /*5c80*/  @!P6 IMAD.IADD R5, R5, 0x1, -R15.reuse ;  /* 0x000000010505e824 */ /* 0x100fe200078e0a0f */
[C---:B------:R-:W-:Y:S01]  /*5c90*/  ISETP.GT.U32.AND P6, PT, R15.reuse, R10, PT ;  /* 0x0000000a0f00720c */ /* 0x040fe20003fc4070 */
[--C-:B------:R-:W-:Y:S01]  /*5ca0*/  @!P4 IMAD.IADD R132, R132, 0x1, -R15.reuse ;  /* 0x000000018484c824 */ /* 0x100fe200078e0a0f */
[----:B------:R-:W-:Y:S01]  /*5cb0*/  ISETP.GT.U32.AND P4, PT, R15, R6, PT ;  /* 0x000000060f00720c */ /* 0x000fe20003f84070 */
[--C-:B------:R-:W-:Y:S01]  /*5cc0*/  @!P0 IMAD.IADD R13, R13, 0x1, -R15.reuse ;  /* 0x000000010d0d8824 */ /* 0x100fe200078e0a0f */
[----:B------:R-:W-:Y:S01]  /*5cd0*/  ISETP.GT.U32.AND P0, PT, R15, R5, PT ;  /* 0x000000050f00720c */ /* 0x000fe20003f04070 */
[----:B------:R-:W-:Y:S01]  /*5ce0*/  @!P2 IMAD.IADD R131, R131, 0x1, -R15 ;  /* 0x000000018383a824 */ /* 0x000fe200078e0a0f */
[----:B------:R-:W-:-:S03]  /*5cf0*/  ISETP.GT.U32.AND P2, PT, R15, R7, PT ;  /* 0x000000070f00720c */ /* 0x000fc60003f44070 */
[--C-:B------:R-:W-:Y:S01]  /*5d00*/  @!P5 IMAD.IADD R4, R4, 0x1, -R15.reuse ;  /* 0x000000010404d824 */ /* 0x100fe200078e0a0f */
[C---:B------:R-:W-:Y:S01]  /*5d10*/  ISETP.GT.U32.AND P5, PT, R15.reuse, R131, PT ;  /* 0x000000830f00720c */ /* 0x040fe20003fa4070 */
[--C-:B------:R-:W-:Y:S01]  /*5d20*/  @!P3 IMAD.IADD R8, R8, 0x1, -R15.reuse ;  /* 0x000000010808b824 */ /* 0x100fe200078e0a0f */
[C---:B------:R-:W-:Y:S01]  /*5d30*/  ISETP.GT.U32.AND P3, PT, R15.reuse, R132, PT ;  /* 0x000000840f00720c */ /* 0x040fe20003f64070 */
[--C-:B------:R-:W-:Y:S01]  /*5d40*/  @!P6 IMAD.IADD R10, R10, 0x1, -R15.reuse ;  /* 0x000000010a0ae824 */ /* 0x100fe200078e0a0f */
[C---:B------:R-:W-:Y:S01]  /*5d50*/  ISETP.GT.U32.AND P6, PT, R15.reuse, R13, PT ;  /* 0x0000000d0f00720c */ /* 0x040fe20003fc4070 */
[--C-:B------:R-:W-:Y:S01]  /*5d60*/  @!P4 IMAD.IADD R6, R6, 0x1, -R15.reuse ;  /* 0x000000010606c824 */ /* 0x100fe200078e0a0f */
[----:B------:R-:W-:Y:S01]  /*5d70*/  ISETP.GT.U32.AND P4, PT, R15, R11, PT ;  /* 0x0000000b0f00720c */ /* 0x000fe20003f84070 */
[--C-:B------:R-:W-:Y:S01]  /*5d80*/  @!P0 IMAD.IADD R5, R5, 0x1, -R15.reuse ;  /* 0x0000000105058824 */ /* 0x100fe200078e0a0f */
[----:B------:R-:W-:Y:S01]  /*5d90*/  ISETP.NE.AND P0, PT, R2, RZ, PT ;  /* 0x000000ff0200720c */ /* 0x000fe20003f05270 */
[----:B------:R-:W-:Y:S01]  /*5da0*/  @!P2 IMAD.IADD R7, R7, 0x1, -R15 ;  /* 0x000000010707a824 */ /* 0x000fe200078e0a0f */
[----:B------:R-:W-:Y:S01]  /*5db0*/  ISETP.GE.AND P2, PT, R250, RZ, PT ;  /* 0x000000fffa00720c */ /* 0x000fe20003f46270 */
[----:B------:R-:W-:-:S02]  /*5dc0*/  @!P1 IMAD.MOV R9, RZ, RZ, -R9 ;  /* 0x000000ffff099224 */ /* 0x000fc400078e0a09 */
[--C-:B------:R-:W-:Y:S02]  /*5dd0*/  @!P5 IMAD.IADD R131, R131, 0x1, -R15.reuse ;  /* 0x000000018383d824 */ /* 0x100fe400078e0a0f */
[--C-:B------:R-:W-:Y:S02]  /*5de0*/  @!P3 IMAD.IADD R132, R132, 0x1, -R15.reuse ;  /* 0x000000018484b824 */ /* 0x100fe400078e0a0f */
[--C-:B------:R-:W-:Y:S02]  /*5df0*/  @!P6 IMAD.IADD R13, R13, 0x1, -R15.reuse ;  /* 0x000000010d0de824 */ /* 0x100fe400078e0a0f */
[----:B------:R-:W-:Y:S01]  /*5e00*/  @!P4 IMAD.IADD R11, R11, 0x1, -R15 ;  /* 0x000000010b0bc824 */ /* 0x000fe200078e0a0f */
[----:B------:R-:W-:Y:S02]  /*5e10*/  LOP3.LUT R15, RZ, R3, RZ, 0x33, !PT ;  /* 0x00000003ff0f7212 */ /* 0x000fe400078e33ff */
[----:B------:R-:W-:Y:S02]  /*5e20*/  @!P0 LOP3.LUT R9, RZ, R2, RZ, 0x33, !PT ;  /* 0x00000002ff098212 */ /* 0x000fe400078e33ff */
[----:B------:R-:W-:Y:S01]  /*5e30*/  ISETP.NE.AND P0, PT, R3, RZ, PT ;  /* 0x000000ff0300720c */ /* 0x000fe20003f05270 */
[----:B------:R-:W-:Y:S01]  /*5e40*/  IMAD.MOV.U32 R3, RZ, RZ, R133 ;  /* 0x000000ffff037224 */ /* 0x000fe200078e0085 */
[----:B------:R-:W3:Y:S01]  /*5e50*/  LDL R2, [R1+0x574] ;  /* 0x0005740001027983 */ /* 0x000ee20000100800 */
[----:B------:R-:W-:Y:S01]  /*5e60*/  @!P2 IMAD.MOV R249, RZ, RZ, -R249 ;  /* 0x000000fffff9a224 */ /* 0x000fe200078e0af9 */
[----:B----4-:R-:W-:-:S02]  /*5e70*/  ISETP.GE.AND P1, PT, R246, RZ, PT ;  /* 0x000000fff600720c */ /* 0x010fc40003f26270 */
[----:B------:R-:W4:Y:S01]  /*5e80*/  LDL R246, [R1+0x530] ;  /* 0x0005300001f67983 */ /* 0x000f220000100800 */
[----:B-----5:R-:W-:-:S03]  /*5e90*/  ISETP.GE.AND P5, PT, R244, RZ, PT ;  /* 0x000000fff400720c */ /* 0x020fc60003fa6270 */
[----:B------:R-:W5:Y:S01]  /*5ea0*/  LDL R244, [R1+0x550] ;  /* 0x0005500001f47983 */ /* 0x000f620000100800 */
[----:B------:R-:W-:-:S03]  /*5eb0*/  ISETP.GE.AND P3, PT, R247, RZ, PT ;  /* 0x000000fff700720c */ /* 0x000fc60003f66270 */
[----:B------:R-:W2:Y:S01]  /*5ec0*/  LDL R247, [R1+0x534] ;  /* 0x0005340001f77983 */ /* 0x000ea20000100800 */
[----:B------:R-:W-:Y:S02]  /*5ed0*/  ISETP.GE.AND P4, PT, R248, RZ, PT ;  /* 0x000000fff800720c */ /* 0x000fe40003f86270 */
[----:B------:R-:W-:Y:S01]  /*5ee0*/  @!P1 IMAD.MOV R3, RZ, RZ, -R3 ;  /* 0x000000ffff039224 */ /* 0x000fe200078e0a03 */
[----:B------:R-:W3:Y:S01]  /*5ef0*/  LDL R248, [R1+0x538] ;  /* 0x0005380001f87983 */ /* 0x000ee20000100800 */
[----:B------:R-:W-:Y:S01]  /*5f00*/  ISETP.GE.AND P2, PT, R251, RZ, PT ;  /* 0x000000fffb00720c */ /* 0x000fe20003f46270 */
[----:B------:R-:W-:Y:S02]  /*5f10*/  @!P5 IMAD.MOV R130, RZ, RZ, -R130 ;  /* 0x000000ffff82d224 */ /* 0x000fe400078e0a82 */
[----:B------:R-:W5:Y:S01]  /*5f20*/  LDL R251, [R1+0x53c] ;  /* 0x00053c0001fb7983 */ /* 0x000f620000100800 */
[----:B------:R-:W-:Y:S01]  /*5f30*/  ISETP.GE.AND P1, PT, R252, RZ, PT ;  /* 0x000000fffc00720c */ /* 0x000fe20003f26270 */
[----:B------:R-:W-:-:S02]  /*5f40*/  @!P3 IMAD.MOV R129, RZ, RZ, -R129 ;  /* 0x000000ffff81b224 */ /* 0x000fc400078e0a81 */
[----:B------:R-:W5:Y:S01]  /*5f50*/  LDL R252, [R1+0x540] ;  /* 0x0005400001fc7983 */ /* 0x000f620000100800 */
[----:B------:R-:W-:-:S03]  /*5f60*/  ISETP.GE.AND P5, PT, R0, RZ, PT ;  /* 0x000000ff0000720c */ /* 0x000fc60003fa6270 */
[----:B------:R-:W5:Y:S01]  /*5f70*/  LDL R0, [R1+0x544] ;  /* 0x0005440001007983 */ /* 0x000f620000100800 */
[----:B------:R-:W-:-:S03]  /*5f80*/  ISETP.GE.AND P3, PT, R156, RZ, PT ;  /* 0x000000ff9c00720c */ /* 0x000fc60003f66270 */
[----:B------:R-:W5:Y:S01]  /*5f90*/  LDL R156, [R1+0x548] ;  /* 0x00054800019c7983 */ /* 0x000f620000100800 */
[----:B------:R-:W-:Y:S02]  /*5fa0*/  @!P4 IMAD.MOV R128, RZ, RZ, -R128 ;  /* 0x000000ffff80c224 */ /* 0x000fe400078e0a80 */
[----:B------:R-:W-:Y:S01]  /*5fb0*/  @!P2 IMAD.MOV R127, RZ, RZ, -R127 ;  /* 0x000000ffff7fa224 */ /* 0x000fe200078e0a7f */
[----:B------:R-:W-:Y:S01]  /*5fc0*/  ISETP.GE.AND P4, PT, R245, RZ, PT ;  /* 0x000000fff500720c */ /* 0x000fe20003f86270 */
[----:B------:R-:W-:Y:S01]  /*5fd0*/  @!P1 IMAD.MOV R126, RZ, RZ, -R126 ;  /* 0x000000ffff7e9224 */ /* 0x000fe200078e0a7e */
[----:B------:R-:W5:Y:S01]  /*5fe0*/  LDL R245, [R1+0x554] ;  /* 0x0005540001f57983 */ /* 0x000f620000100800 */
[----:B------:R-:W-:-:S03]  /*5ff0*/  @!P5 IMAD.MOV R125, RZ, RZ, -R125 ;  /* 0x000000ffff7dd224 */ /* 0x000fc600078e0a7d */
[----:B------:R-:W-:-:S07]  /*6000*/  @!P3 IMAD.MOV R124, RZ, RZ, -R124 ;  /* 0x000000ffff7cb224 */ /* 0x000fce00078e0a7c */
[----:B------:R-:W-:Y:S01]  /*6010*/  @!P4 IMAD.MOV R123, RZ, RZ, -R123 ;  /* 0x000000ffff7bc224 */ /* 0x000fe200078e0a7b */
[----:B----4-:R-:W-:Y:S02]  /*6020*/  ISETP.GE.AND P2, PT, R246, RZ, PT ;  /* 0x000000fff600720c */ /* 0x010fe40003f46270 */
[----:B------:R-:W4:Y:S01]  /*6030*/  LDL R246, [R1+0x558] ;  /* 0x0005580001f67983 */ /* 0x000f220000100800 */
[----:B--2---:R-:W-:-:S03]  /*6040*/  ISETP.GE.AND P1, PT, R247, RZ, PT ;  /* 0x000000fff700720c */ /* 0x004fc60003f26270 */
[----:B------:R-:W2:Y:S01]  /*6050*/  LDL R247, [R1+0x55c] ;  /* 0x00055c0001f77983 */ /* 0x000ea20000100800 */
[----:B---3--:R-:W-:-:S06]  /*6060*/  ISETP.GE.AND P5, PT, R248, RZ, PT ;  /* 0x000000fff800720c */ /* 0x008fcc0003fa6270 */
[----:B------:R-:W-:Y:S01]  /*6070*/  @!P2 IMAD.MOV R122, RZ, RZ, -R122 ;  /* 0x000000ffff7aa224 */ /* 0x000fe200078e0a7a */
[----:B------:R-:W3:Y:S01]  /*6080*/  LDL R248, [R1+0x560] ;  /* 0x0005600001f87983 */ /* 0x000ee20000100800 */
[----:B-----5:R-:W-:-:S03]  /*6090*/  ISETP.GE.AND P3, PT, R251, RZ, PT ;  /* 0x000000fffb00720c */ /* 0x020fc60003f66270 */
[----:B------:R-:W5:Y:S01]  /*60a0*/  LDL R251, [R1+0x564] ;  /* 0x0005640001fb7983 */ /* 0x000f620000100800 */
[----:B------:R-:W-:Y:S01]  /*60b0*/  ISETP.GE.AND P4, PT, R252, RZ, PT ;  /* 0x000000fffc00720c */ /* 0x000fe20003f86270 */
[----:B------:R-:W-:Y:S02]  /*60c0*/  @!P1 IMAD.MOV R121, RZ, RZ, -R121 ;  /* 0x000000ffff799224 */ /* 0x000fe400078e0a79 */
[----:B------:R-:W5:Y:S01]  /*60d0*/  LDL R252, [R1+0x568] ;  /* 0x0005680001fc7983 */ /* 0x000f620000100800 */
[----:B------:R-:W-:-:S03]  /*60e0*/  ISETP.GE.AND P2, PT, R0, RZ, PT ;  /* 0x000000ff0000720c */ /* 0x000fc60003f46270 */
[----:B------:R-:W5:Y:S01]  /*60f0*/  LDL R0, [R1+0x56c] ;  /* 0x00056c0001007983 */ /* 0x000f620000100800 */
[----:B------:R-:W-:-:S03]  /*6100*/  ISETP.GE.AND P1, PT, R156, RZ, PT ;  /* 0x000000ff9c00720c */ /* 0x000fc60003f26270 */
[----:B------:R-:W5:Y:S01]  /*6110*/  LDL R156, [R1+0x570] ;  /* 0x00057000019c7983 */ /* 0x000f620000100800 */
[----:B------:R-:W-:Y:S01]  /*6120*/  @!P5 IMAD.MOV R120, RZ, RZ, -R120 ;  /* 0x000000ffff78d224 */ /* 0x000fe200078e0a78 */
[----:B------:R-:W-:Y:S01]  /*6130*/  ISETP.GE.AND P5, PT, R243, RZ, PT ;  /* 0x000000fff300720c */ /* 0x000fe20003fa6270 */
[----:B------:R-:W-:Y:S01]  /*6140*/  @!P3 IMAD.MOV R119, RZ, RZ, -R119 ;  /* 0x000000ffff77b224 */ /* 0x000fe200078e0a77 */
[----:B------:R-:W-:Y:S01]  /*6150*/  ISETP.GE.AND P3, PT, R244, RZ, PT ;  /* 0x000000fff400720c */ /* 0x000fe20003f66270 */
[----:B------:R-:W-:Y:S01]  /*6160*/  @!P4 IMAD.MOV R118, RZ, RZ, -R118 ;  /* 0x000000ffff76c224 */ /* 0x000fe200078e0a76 */
[----:B------:R-:W-:Y:S01]  /*6170*/  ISETP.GE.AND P4, PT, R245, RZ, PT ;  /* 0x000000fff500720c */ /* 0x000fe20003f86270 */
[----:B------:R-:W-:Y:S01]  /*6180*/  @!P2 IMAD.MOV R117, RZ, RZ, -R117 ;  /* 0x000000ffff75a224 */ /* 0x000fe200078e0a75 */
[----:B------:R-:W5:Y:S02]  /*6190*/  LDL.LU R243, [R1+0x6d8] ;  /* 0x0006d80001f37983 */ /* 0x000f640000300800 */
[----:B------:R-:W-:-:S02]  /*61a0*/  @!P1 IMAD.MOV R116, RZ, RZ, -R116 ;  /* 0x000000ffff749224 */ /* 0x000fc400078e0a74 */
[----:B------:R-:W5:Y:S03]  /*61b0*/  LDL.LU R244, [R1+0x6d4] ;  /* 0x0006d40001f47983 */ /* 0x000f660000300800 */
[----:B------:R-:W-:Y:S01]  /*61c0*/  @!P5 IMAD.MOV R115, RZ, RZ, -R115 ;  /* 0x000000ffff73d224 */ /* 0x000fe200078e0a73 */
[----:B------:R-:W5:Y:S01]  /*61d0*/  LDL.LU R245, [R1+0x6d0] ;  /* 0x0006d00001f57983 */ /* 0x000f620000300800 */
[----:B------:R-:W-:Y:S02]  /*61e0*/  @!P3 IMAD.MOV R114, RZ, RZ, -R114 ;  /* 0x000000ffff72b224 */ /* 0x000fe400078e0a72 */
[----:B------:R-:W-:Y:S01]  /*61f0*/  @!P4 IMAD.MOV R113, RZ, RZ, -R113 ;  /* 0x000000ffff71c224 */ /* 0x000fe200078e0a71 */
[----:B----4-:R-:W-:Y:S02]  /*6200*/  ISETP.GE.AND P2, PT, R246, RZ, PT ;  /* 0x000000fff600720c */ /* 0x010fe40003f46270 */
[----:B------:R-:W4:Y:S01]  /*6210*/  LDL.LU R246, [R1+0x6cc] ;  /* 0x0006cc0001f67983 */ /* 0x000f220000300800 */
[----:B--2---:R-:W-:-:S03]  /*6220*/  ISETP.GE.AND P1, PT, R247, RZ, PT ;  /* 0x000000fff700720c */ /* 0x004fc60003f26270 */
[----:B------:R-:W2:Y:S01]  /*6230*/  LDL.LU R247, [R1+0x6c8] ;  /* 0x0006c80001f77983 */ /* 0x000ea20000300800 */
[----:B---3--:R-:W-:-:S06]  /*6240*/  ISETP.GE.AND P5, PT, R248, RZ, PT ;  /* 0x000000fff800720c */ /* 0x008fcc0003fa6270 */
[----:B------:R-:W-:Y:S01]  /*6250*/  @!P2 IMAD.MOV R112, RZ, RZ, -R112 ;  /* 0x000000ffff70a224 */ /* 0x000fe200078e0a70 */
[----:B------:R-:W3:Y:S01]  /*6260*/  LDL.LU R248, [R1+0x6c4] ;  /* 0x0006c40001f87983 */ /* 0x000ee20000300800 */
[----:B-----5:R-:W-:-:S03]  /*6270*/  ISETP.GE.AND P3, PT, R251, RZ, PT ;  /* 0x000000fffb00720c */ /* 0x020fc60003f66270 */
[----:B------:R-:W5:Y:S01]  /*6280*/  LDL.LU R251, [R1+0x6c0] ;  /* 0x0006c00001fb7983 */ /* 0x000f620000300800 */
[----:B------:R-:W-:Y:S01]  /*6290*/  ISETP.GE.AND P4, PT, R252, RZ, PT ;  /* 0x000000fffc00720c */ /* 0x000fe20003f86270 */
[----:B------:R-:W-:Y:S02]  /*62a0*/  @!P1 IMAD.MOV R111, RZ, RZ, -R111 ;  /* 0x000000ffff6f9224 */ /* 0x000fe400078e0a6f */
[----:B------:R-:W4:Y:S01]  /*62b0*/  LDL.LU R252, [R1+0x6bc] ;  /* 0x0006bc0001fc7983 */ /* 0x000f220000300800 */
[----:B------:R-:W-:-:S03]  /*62c0*/  ISETP.GE.AND P2, PT, R0, RZ, PT ;  /* 0x000000ff0000720c */ /* 0x000fc60003f46270 */
[----:B------:R-:W2:Y:S01]  /*62d0*/  LDL.LU R0, [R1+0x6b8] ;  /* 0x0006b80001007983 */ /* 0x000ea20000300800 */
[----:B------:R-:W-:-:S03]  /*62e0*/  ISETP.GE.AND P1, PT, R156, RZ, PT ;  /* 0x000000ff9c00720c */ /* 0x000fc60003f26270 */
[----:B------:R-:W3:Y:S01]  /*62f0*/  LDL.LU R156, [R1+0x6b4] ;  /* 0x0006b400019c7983 */ /* 0x000ee20000300800 */
[----:B------:R-:W-:Y:S01]  /*6300*/  @!P5 IMAD.MOV R110, RZ, RZ, -R110 ;  /* 0x000000ffff6ed224 */ /* 0x000fe200078e0a6e */
[----:B------:R-:W-:Y:S01]  /*6310*/  ISETP.GE.AND P5, PT, R2, RZ, PT ;  /* 0x000000ff0200720c */ /* 0x000fe20003fa6270 */
[----:B------:R-:W-:Y:S02]  /*6320*/  @!P3 IMAD.MOV R109, RZ, RZ, -R109 ;  /* 0x000000ffff6db224 */ /* 0x000fe400078e0a6d */
[----:B------:R-:W-:Y:S02]  /*6330*/  @!P4 IMAD.MOV R108, RZ, RZ, -R108 ;  /* 0x000000ffff6cc224 */ /* 0x000fe400078e0a6c */
[----:B------:R-:W-:-:S03]  /*6340*/  @!P2 IMAD.MOV R107, RZ, RZ, -R107 ;  /* 0x000000ffff6ba224 */ /* 0x000fc600078e0a6b */
[----:B------:R-:W-:-:S05]  /*6350*/  @!P1 IMAD.MOV R106, RZ, RZ, -R106 ;  /* 0x000000ffff6a9224 */ /* 0x000fca00078e0a6a */
[----:B------:R-:W-:Y:S01]  /*6360*/  @!P5 IMAD.MOV R105, RZ, RZ, -R105 ;  /* 0x000000ffff69d224 */ /* 0x000fe200078e0a69 */
[----:B------:R-:W-:Y:S02]  /*6370*/  ISETP.GE.AND P6, PT, R152, RZ, PT ;  /* 0x000000ff9800720c */ /* 0x000fe40003fc6270 */
[----:B-----5:R-:W-:Y:S02]  /*6380*/  ISETP.GE.AND P1, PT, R251, RZ, PT ;  /* 0x000000fffb00720c */ /* 0x020fe40003f26270 */
[----:B----4-:R-:W-:Y:S02]  /*6390*/  ISETP.GE.AND P2, PT, R252, RZ, PT ;  /* 0x000000fffc00720c */ /* 0x010fe40003f46270 */
[----:B--2---:R-:W-:Y:S02]  /*63a0*/  ISETP.GE.AND P4, PT, R0, RZ, PT ;  /* 0x000000ff0000720c */ /* 0x004fe40003f86270 */
[----:B---3--:R-:W-:-:S07]  /*63b0*/  ISETP.GE.AND P3, PT, R156, RZ, PT ;  /* 0x000000ff9c00720c */ /* 0x008fce0003f66270 */
[----:B------:R-:W-:Y:S01]  /*63c0*/  @!P1 IMAD.MOV R101, RZ, RZ, -R101 ;  /* 0x000000ffff659224 */ /* 0x000fe200078e0a65 */
[----:B------:R-:W-:Y:S01]  /*63d0*/  ISETP.GE.AND P5, PT, R248, RZ, PT ;  /* 0x000000fff800720c */ /* 0x000fe20003fa6270 */
[----:B------:R-:W-:Y:S01]  /*63e0*/  IMAD.MOV.U32 R2, RZ, RZ, R131 ;  /* 0x000000ffff027224 */ /* 0x000fe200078e0083 */
[----:B------:R-:W-:Y:S01]  /*63f0*/  ISETP.GE.AND P1, PT, R244, RZ, PT ;  /* 0x000000fff400720c */ /* 0x000fe20003f26270 */
[----:B------:R-:W-:Y:S01]  /*6400*/  @!P2 IMAD.MOV R102, RZ, RZ, -R102 ;  /* 0x000000ffff66a224 */ /* 0x000fe200078e0a66 */
[----:B------:R-:W-:Y:S01]  /*6410*/  ISETP.GE.AND P2, PT, R245, RZ, PT ;  /* 0x000000fff500720c */ /* 0x000fe20003f46270 */
[----:B------:R-:W2:Y:S01]  /*6420*/  LDL.LU R156, [R1+0x6b0] ;  /* 0x0006b000019c7983 */ /* 0x000ea20000300800 */
[----:B------:R-:W-:Y:S01]  /*6430*/  @!P4 IMAD.MOV R103, RZ, RZ, -R103 ;  /* 0x000000ffff67c224 */ /* 0x000fe200078e0a67 */
[----:B------:R-:W-:Y:S01]  /*6440*/  ISETP.GE.AND P4, PT, R246, RZ, PT ;  /* 0x000000fff600720c */ /* 0x000fe20003f86270 */
[----:B------:R-:W-:Y:S01]  /*6450*/  @!P3 IMAD.MOV R104, RZ, RZ, -R104 ;  /* 0x000000ffff68b224 */ /* 0x000fe200078e0a68 */
[----:B------:R-:W-:-:S04]  /*6460*/  ISETP.GE.AND P3, PT, R247, RZ, PT ;  /* 0x000000fff700720c */ /* 0x000fc80003f66270 */
[----:B------:R-:W-:Y:S01]  /*6470*/  @!P5 IMAD.MOV R100, RZ, RZ, -R100 ;  /* 0x000000ffff64d224 */ /* 0x000fe200078e0a64 */
[----:B------:R-:W-:Y:S01]  /*6480*/  ISETP.GE.AND P5, PT, R243, RZ, PT ;  /* 0x000000fff300720c */ /* 0x000fe20003fa6270 */
[----:B------:R-:W-:Y:S01]  /*6490*/  @!P1 IMAD.MOV R96, RZ, RZ, -R96 ;  /* 0x000000ffff609224 */ /* 0x000fe200078e0a60 */
[----:B------:R-:W-:Y:S01]  /*64a0*/  ISETP.GE.AND P1, PT, R239, RZ, PT ;  /* 0x000000ffef00720c */ /* 0x000fe20003f26270 */
[----:B------:R-:W-:Y:S01]  /*64b0*/  @!P2 IMAD.MOV R97, RZ, RZ, -R97 ;  /* 0x000000ffff61a224 */ /* 0x000fe200078e0a61 */
[----:B------:R-:W-:Y:S02]  /*64c0*/  ISETP.GE.AND P2, PT, R240, RZ, PT ;  /* 0x000000fff000720c */ /* 0x000fe40003f46270 */
        /* <DEDUP_REMOVED lines=175> */
[----:B------:R-:W-:Y:S01]  /*6fc0*/  SEL R131, R15, R3, !P0 ;  /* 0x000000030f837207 */ /* 0x000fe20004000000 */
[----:B------:R-:W-:Y:S02]  /*6fd0*/  @!P1 IMAD.MOV R13, RZ, RZ, -R13 ;  /* 0x000000ffff0d9224 */ /* 0x000fe400078e0a0d */
[----:B------:R-:W-:Y:S02]  /*6fe0*/  @!P2 IMAD.MOV R11, RZ, RZ, -R11 ;  /* 0x000000ffff0ba224 */ /* 0x000fe400078e0a0b */
[----:B------:R-:W-:Y:S02]  /*6ff0*/  @!P6 IMAD.MOV R2, RZ, RZ, -R2 ;  /* 0x000000ffff02e224 */ /* 0x000fe400078e0a02 */
[----:B------:R-:W-:Y:S02]  /*7000*/  @!P4 IMAD.MOV R132, RZ, RZ, -R132 ;  /* 0x000000ffff84c224 */ /* 0x000fe400078e0a84 */
[----:B------:R-:W-:-:S02]  /*7010*/  IMAD R3, R9, UR4, RZ ;  /* 0x0000000409037c24 */ /* 0x000fc4000f8e02ff */
[----:B------:R-:W-:Y:S01]  /*7020*/  @!P3 IMAD.MOV R7, RZ, RZ, -R7 ;  /* 0x000000ffff07b224 */ /* 0x000fe200078e0a07 */
[C---:B------:R-:W-:Y:S01]  /*7030*/  SEL R249, R15.reuse, R249, !P0 ;  /* 0x000000f90ff97207 */ /* 0x040fe20004000000 */
[----:B------:R-:W-:Y:S01]  /*7040*/  ULDC UR4, c[0x0][0x240] ;  /* 0x0000900000047ab9 */ /* 0x000fe20000000800 */
[C---:B------:R-:W-:Y:S02]  /*7050*/  SEL R130, R15.reuse, R130, !P0 ;  /* 0x000000820f827207 */ /* 0x040fe40004000000 */
[C---:B------:R-:W-:Y:S02]  /*7060*/  SEL R129, R15.reuse, R129, !P0 ;  /* 0x000000810f817207 */ /* 0x040fe40004000000 */
[C---:B------:R-:W-:Y:S02]  /*7070*/  SEL R128, R15.reuse, R128, !P0 ;  /* 0x000000800f807207 */ /* 0x040fe40004000000 */
[C---:B------:R-:W-:Y:S02]  /*7080*/  SEL R127, R15.reuse, R127, !P0 ;  /* 0x0000007f0f7f7207 */ /* 0x040fe40004000000 */
[----:B------:R-:W-:-:S02]  /*7090*/  SEL R126, R15, R126, !P0 ;  /* 0x0000007e0f7e7207 */ /* 0x000fc40004000000 */
[C---:B------:R-:W-:Y:S02]  /*70a0*/  SEL R125, R15.reuse, R125, !P0 ;  /* 0x0000007d0f7d7207 */ /* 0x040fe40004000000 */
        /* <DEDUP_REMOVED lines=119> */
[----:B------:R-:W-:Y:S02]  /*7820*/  SEL R15, R15, R2, !P0 ;  /* 0x000000020f0f7207 */ /* 0x000fe40004000000 */
[----:B------:R-:W-:Y:S01]  /*7830*/  LEA R2, P0, R3, UR12, 0x1 ;  /* 0x0000000c03027c11 */ /* 0x000fe2000f8008ff */
[----:B------:R-:W-:Y:S02]  /*7840*/  IMAD R131, R131, UR4, RZ ;  /* 0x0000000483837c24 */ /* 0x000fe4000f8e02ff */
[----:B------:R-:W-:Y:S01]  /*7850*/  IMAD R130, R130, UR4, RZ ;  /* 0x0000000482827c24 */ /* 0x000fe2000f8e02ff */
[----:B------:R-:W-:Y:S01]  /*7860*/  LEA.HI.X.SX32 R3, R3, UR13, 0x1, P0 ;  /* 0x0000000d03037c11 */ /* 0x000fe200080f0eff */
[----:B------:R-:W-:Y:S01]  /*7870*/  ULDC.64 UR12, c[0x0][0x218] ;  /* 0x00008600000c7ab9 */ /* 0x000fe20000000a00 */
[----:B------:R-:W-:Y:S01]  /*7880*/  IMAD R129, R129, UR4, RZ ;  /* 0x0000000481817c24 */ /* 0x000fe2000f8e02ff */
[----:B------:R-:W-:Y:S01]  /*7890*/  LEA R152, P3, R131, UR12, 0x1 ;  /* 0x0000000c83987c11 */ /* 0x000fe2000f8608ff */
[----:B------:R-:W-:Y:S01]  /*78a0*/  IMAD R128, R128, UR4, RZ ;  /* 0x0000000480807c24 */ /* 0x000fe2000f8e02ff */
[----:B------:R-:W-:Y:S01]  /*78b0*/  LEA R153, P2, R130, UR12, 0x1 ;  /* 0x0000000c82997c11 */ /* 0x000fe2000f8408ff */
[----:B------:R-:W-:Y:S01]  /*78c0*/  IMAD R127, R127, UR4, RZ ;  /* 0x000000047f7f7c24 */ /* 0x000fe2000f8e02ff */
[----:B------:R-:W-:Y:S01]  /*78d0*/  LEA R154, P1, R129, UR12, 0x1 ;  /* 0x0000000c819a7c11 */ /* 0x000fe2000f8208ff */
[----:B------:R0:W-:Y:S01]  /*78e0*/  STL [R1+0x228], R152 ;  /* 0x0002289801007387 */ /* 0x0001e20000100800 */
[----:B------:R-:W-:-:S02]  /*78f0*/  IMAD R126, R126, UR4, RZ ;  /* 0x000000047e7e7c24 */ /* 0x000fc4000f8e02ff */
[----:B------:R-:W-:Y:S01]  /*7900*/  IMAD R125, R125, UR4, RZ ;  /* 0x000000047d7d7c24 */ /* 0x000fe2000f8e02ff */
[----:B------:R1:W-:Y:S01]  /*7910*/  STL [R1+0x22c], R153 ;  /* 0x00022c9901007387 */ /* 0x0003e20000100800 */
[----:B0-----:R-:W-:-:S03]  /*7920*/  LEA R152, P0, R128, UR12, 0x1 ;  /* 0x0000000c80987c11 */ /* 0x001fc6000f8008ff */
[----:B------:R0:W-:Y:S01]  /*7930*/  STL [R1+0x230], R154 ;  /* 0x0002309a01007387 */ /* 0x0001e20000100800 */
[----:B-1----:R-:W-:-:S03]  /*7940*/  LEA R153, P6, R127, UR12, 0x1 ;  /* 0x0000000c7f997c11 */ /* 0x002fc6000f8c08ff */
[----:B------:R1:W-:Y:S01]  /*7950*/  STL [R1+0x234], R152 ;  /* 0x0002349801007387 */ /* 0x0003e20000100800 */
[----:B------:R-:W-:-:S03]  /*7960*/  IMAD R124, R124, UR4, RZ ;  /* 0x000000047c7c7c24 */ /* 0x000fc6000f8e02ff */
[----:B------:R3:W-:Y:S01]  /*7970*/  STL [R1+0x238], R153 ;  /* 0x0002389901007387 */ /* 0x0007e20000100800 */
[----:B0-----:R-:W-:Y:S01]  /*7980*/  LEA R154, P5, R126, UR12, 0x1 ;  /* 0x0000000c7e9a7c11 */ /* 0x001fe2000f8a08ff */
[----:B------:R-:W-:Y:S01]  /*7990*/  IMAD R123, R123, UR4, RZ ;  /* 0x000000047b7b7c24 */ /* 0x000fe2000f8e02ff */
[----:B-1----:R-:W-:-:S03]  /*79a0*/  LEA R152, P4, R125, UR12, 0x1 ;  /* 0x0000000c7d987c11 */ /* 0x002fc6000f8808ff */
[----:B------:R0:W-:Y:S01]  /*79b0*/  STL [R1+0x23c], R154 ;  /* 0x00023c9a01007387 */ /* 0x0001e20000100800 */
[----:B---3--:R-:W-:-:S03]  /*79c0*/  LEA.HI.X.SX32 R153, R131, UR13, 0x1, P3 ;  /* 0x0000000d83997c11 */ /* 0x008fc600098f0eff */
[----:B------:R1:W-:Y:S01]  /*79d0*/  STL [R1+0x240], R152 ;  /* 0x0002409801007387 */ /* 0x0003e20000100800 */
[----:B------:R-:W-:-:S03]  /*79e0*/  IMAD R122, R122, UR4, RZ ;  /* 0x000000047a7a7c24 */ /* 0x000fc6000f8e02ff */
[----:B------:R3:W-:Y:S01]  /*79f0*/  STL [R1+0x220], R153 ;  /* 0x0002209901007387 */ /* 0x0007e20000100800 */
[----:B0-----:R-:W-:Y:S02]  /*7a00*/  LEA R154, P3, R124, UR12, 0x1 ;  /* 0x0000000c7c9a7c11 */ /* 0x001fe4000f8608ff */
[----:B-1----:R-:W-:-:S03]  /*7a10*/  LEA.HI.X.SX32 R152, R130, UR13, 0x1, P2 ;  /* 0x0000000d82987c11 */ /* 0x002fc600090f0eff */
[----:B------:R0:W-:Y:S01]  /*7a20*/  STL [R1+0x244], R154 ;  /* 0x0002449a01007387 */ /* 0x0001e20000100800 */
[----:B---3--:R-:W-:-:S03]  /*7a30*/  LEA R153, P2, R123, UR12, 0x1 ;  /* 0x0000000c7b997c11 */ /* 0x008fc6000f8408ff */
[----:B------:R1:W-:Y:S01]  /*7a40*/  STL [R1+0x218], R152 ;  /* 0x0002189801007387 */ /* 0x0003e20000100800 */
[----:B------:R-:W-:-:S03]  /*7a50*/  IMAD R121, R121, UR4, RZ ;  /* 0x0000000479797c24 */ /* 0x000fc6000f8e02ff */
[----:B------:R3:W-:Y:S01]  /*7a60*/  STL [R1+0x248], R153 ;  /* 0x0002489901007387 */ /* 0x0007e20000100800 */
[----:B0-----:R-:W-:Y:S01]  /*7a70*/  LEA.HI.X.SX32 R154, R129, UR13, 0x1, P1 ;  /* 0x0000000d819a7c11 */ /* 0x001fe200088f0eff */
        /* <DEDUP_REMOVED lines=517> */
[----:B0-----:R-:W-:Y:S01]  /*9ad0*/  LEA R154, P3, R19, UR12, 0x1 ;  /* 0x0000000c139a7c11 */ /* 0x001fe2000f8608ff */
[----:B------:R-:W-:Y:S01]  /*9ae0*/  IMAD R14, R14, UR4, RZ ;  /* 0x000000040e0e7c24 */ /* 0x000fe2000f8e02ff */
[----:B-1----:R-:W-:-:S03]  /*9af0*/  LEA.HI.X.SX32 R152, R25, UR13, 0x1, P2 ;  /* 0x0000000d19987c11 */ /* 0x002fc600090f0eff */
[----:B------:R0:W-:Y:S01]  /*9b00*/  STL [R1+0x3e8], R154 ;  /* 0x0003e89a01007387 */ /* 0x0001e20000100800 */
[----:B---3--:R-:W-:-:S03]  /*9b10*/  LEA R153, P2, R17, UR12, 0x1 ;  /* 0x0000000c11997c11 */ /* 0x008fc6000f8408ff */
[----:B------:R1:W-:Y:S01]  /*9b20*/  STL [R1+0x184], R152 ;  /* 0x0001849801007387 */ /* 0x0003e20000100800 */
[----:B------:R-:W-:-:S03]  /*9b30*/  IMAD R12, R12, UR4, RZ ;  /* 0x000000040c0c7c24 */ /* 0x000fc6000f8e02ff */
[----:B------:R3:W-:Y:S01]  /*9b40*/  STL [R1+0x3ec], R153 ;  /* 0x0003ec9901007387 */ /* 0x0007e20000100800 */
[----:B0-----:R-:W-:Y:S02]  /*9b50*/  LEA.HI.X.SX32 R154, R24, UR13, 0x1, P1 ;  /* 0x0000000d189a7c11 */ /* 0x001fe400088f0eff */
[----:B-1----:R-:W-:Y:S01]  /*9b60*/  LEA R152, P1, R16, UR12, 0x1 ;  /* 0x0000000c10987c11 */ /* 0x002fe2000f8208ff */
[----:B------:R-:W-:Y:S01]  /*9b70*/  IMAD R10, R10, UR4, RZ ;  /* 0x000000040a0a7c24 */ /* 0x000fe2000f8e02ff */
[----:B---3--:R-:W-:Y:S02]  /*9b80*/  LEA.HI.X.SX32 R153, R23, UR13, 0x1, P0 ;  /* 0x0000000d17997c11 */ /* 0x008fe400080f0eff */
[----:B------:R-:W-:Y:S01]  /*9b90*/  LEA R23, P0, R14, UR12, 0x1 ;  /* 0x0000000c0e177c11 */ /* 0x000fe2000f8008ff */
[----:B------:R-:W-:Y:S04]  /*9ba0*/  STL [R1+0x18c], R154 ;  /* 0x00018c9a01007387 */ /* 0x000fe80000100800 */
[----:B------:R0:W-:Y:S01]  /*9bb0*/  STL [R1+0x3f0], R152 ;  /* 0x0003f09801007387 */ /* 0x0001e20000100800 */
[----:B------:R-:W-:-:S03]  /*9bc0*/  IMAD R8, R8, UR4, RZ ;  /* 0x0000000408087c24 */ /* 0x000fc6000f8e02ff */
[----:B------:R-:W-:Y:S04]  /*9bd0*/  STL [R1+0x194], R153 ;  /* 0x0001949901007387 */ /* 0x000fe80000100800 */
[----:B------:R1:W-:Y:S01]  /*9be0*/  STL [R1+0x3f4], R23 ;  /* 0x0003f41701007387 */ /* 0x0003e20000100800 */
[----:B0-----:R-:W-:Y:S02]  /*9bf0*/  LEA.HI.X.SX32 R152, R22, UR13, 0x1, P6 ;  /* 0x0000000d16987c11 */ /* 0x001fe4000b0f0eff */
[----:B------:R-:W-:Y:S01]  /*9c00*/  LEA R22, P6, R12, UR12, 0x1 ;  /* 0x0000000c0c167c11 */ /* 0x000fe2000f8c08ff */
[----:B------:R-:W-:Y:S02]  /*9c10*/  IMAD R6, R6, UR4, RZ ;  /* 0x0000000406067c24 */ /* 0x000fe4000f8e02ff */
[----:B------:R-:W-:Y:S01]  /*9c20*/  STL [R1+0x19c], R152 ;  /* 0x00019c9801007387 */ /* 0x000fe20000100800 */
[----:B-1----:R-:W-:-:S02]  /*9c30*/  LEA.HI.X.SX32 R23, R21, UR13, 0x1, P5 ;  /* 0x0000000d15177c11 */ /* 0x002fc4000a8f0eff */
[----:B------:R-:W-:Y:S01]  /*9c40*/  LEA R21, P5, R10, UR12, 0x1 ;  /* 0x0000000c0a157c11 */ /* 0x000fe2000f8a08ff */
        /* <DEDUP_REMOVED lines=16> */
[----:B------:R-:W0:Y:S01]  /*9d50*/  S2R R0, SR_TID.X ;  /* 0x0000000000007919 */ /* 0x000e220000002100 */
[----:B------:R-:W-:Y:S01]  /*9d60*/  IMAD R9, R9, UR4, RZ ;  /* 0x0000000409097c24 */ /* 0x000fe2000f8e02ff */
[----:B-1----:R-:W-:-:S02]  /*9d70*/  LEA.HI.X.SX32 R19, R16, UR13, 0x1, P1 ;  /* 0x0000000d10137c11 */ /* 0x002fc400088f0eff */
[----:B------:R-:W-:Y:S01]  /*9d80*/  LEA R16, P1, R5, UR12, 0x1 ;  /* 0x0000000c05107c11 */ /* 0x000fe2000f8208ff */
[----:B------:R-:W-:Y:S04]  /*9d90*/  STL [R1+0x1bc], R20 ;  /* 0x0001bc1401007387 */ /* 0x000fe80000100800 */
[----:B------:R1:W-:Y:S01]  /*9da0*/  STL [R1+0x408], R17 ;  /* 0x0004081101007387 */ /* 0x0003e20000100800 */
[----:B------:R-:W-:-:S03]  /*9db0*/  IMAD R11, R11, UR4, RZ ;  /* 0x000000040b0b7c24 */ /* 0x000fc6000f8e02ff */
[----:B------:R-:W-:Y:S04]  /*9dc0*/  STL [R1+0x1c4], R19 ;  /* 0x0001c41301007387 */ /* 0x000fe80000100800 */
[----:B------:R3:W-:Y:S01]  /*9dd0*/  STL [R1+0x40c], R16 ;  /* 0x00040c1001007387 */ /* 0x0007e20000100800 */
[----:B-1----:R-:W-:Y:S02]  /*9de0*/  LEA.HI.X.SX32 R17, R14, UR13, 0x1, P0 ;  /* 0x0000000d0e117c11 */ /* 0x002fe400080f0eff */
[----:B------:R-:W-:Y:S01]  /*9df0*/  LEA R14, P0, R7, UR12, 0x1 ;  /* 0x0000000c070e7c11 */ /* 0x000fe2000f8008ff */
[----:B------:R-:W-:Y:S02]  /*9e00*/  IMAD R13, R13, UR4, RZ ;  /* 0x000000040d0d7c24 */ /* 0x000fe4000f8e02ff */
[----:B------:R-:W-:Y:S01]  /*9e10*/  STL [R1+0x1cc], R17 ;  /* 0x0001cc1101007387 */ /* 0x000fe20000100800 */
[----:B---3--:R-:W-:-:S02]  /*9e20*/  LEA.HI.X.SX32 R16, R12, UR13, 0x1, P6 ;  /* 0x0000000d0c107c11 */ /* 0x008fc4000b0f0eff */
[----:B------:R-:W-:Y:S01]  /*9e30*/  LEA R12, P6, R9, UR12, 0x1 ;  /* 0x0000000c090c7c11 */ /* 0x000fe2000f8c08ff */
        /* <DEDUP_REMOVED lines=10> */
[----:B------:R1:W-:Y:S04]  /*9ee0*/  STL [R1+0x418], R10 ;  /* 0x0004180a01007387 */ /* 0x0003e80000100800 */
[----:B------:R-:W-:Y:S04]  /*9ef0*/  STL [R1+0x1e4], R12 ;  /* 0x0001e40c01007387 */ /* 0x000fe80000100800 */
[----:B------:R3:W-:Y:S01]  /*9f00*/  STL [R1+0x41c], R8 ;  /* 0x00041c0801007387 */ /* 0x0007e20000100800 */
[----:B-1----:R-:W-:-:S02]  /*9f10*/  LEA.HI.X.SX32 R10, R6, UR13, 0x1, P3 ;  /* 0x0000000d060a7c11 */ /* 0x002fc400098f0eff */
[----:B------:R-:W-:-:S03]  /*9f20*/  LEA R6, P3, R15, UR12, 0x1 ;  /* 0x0000000c0f067c11 */ /* 0x000fc6000f8608ff */
[----:B------:R-:W-:Y:S01]  /*9f30*/  STL [R1+0x1ec], R10 ;  /* 0x0001ec0a01007387 */ /* 0x000fe20000100800 */
[----:B---3--:R-:W-:Y:S02]  /*9f40*/  LEA.HI.X.SX32 R8, R4, UR13, 0x1, P2 ;  /* 0x0000000d04087c11 */ /* 0x008fe400090f0eff */
[----:B------:R-:W-:Y:S01]  /*9f50*/  LEA R4, P2, R249, UR12, 0x1 ;  /* 0x0000000cf9047c11 */ /* 0x000fe2000f8408ff */
[----:B------:R1:W-:Y:S01]  /*9f60*/  STL [R1+0x420], R6 ;  /* 0x0004200601007387 */ /* 0x0003e20000100800 */
[----:B0-----:R-:W-:Y:S01]  /*9f70*/  SHF.R.U32.HI R0, RZ, 0x6, R0 ;  /* 0x00000006ff007819 */ /* 0x001fe20000011600 */
[----:B------:R-:W-:Y:S02]  /*9f80*/  USHF.R.U32.HI UR6, URZ, 0x4, UR6 ;  /* 0x000000043f067899 */ /* 0x000fe40008011606 */
[----:B------:R-:W-:Y:S01]  /*9f90*/  STL [R1+0x1f4], R8 ;  /* 0x0001f40801007387 */ /* 0x000fe20000100800 */
[----:B------:R-:W-:Y:S01]  /*9fa0*/  SHF.R.S32.HI R18, RZ, 0x1f, R135 ;  /* 0x0000001fff127819 */ /* 0x000fe20000011487 */
[----:B------:R-:W-:-:S02]  /*9fb0*/  ULDC UR12, c[0x0][0x238] ;  /* 0x00008e00000c7ab9 */ /* 0x000fc40000000800 */
[----:B------:R0:W-:Y:S01]  /*9fc0*/  STL [R1+0x424], R4 ;  /* 0x0004240401007387 */ /* 0x0001e20000100800 */
[----:B-1----:R-:W-:Y:S02]  /*9fd0*/  LEA.HI.X.SX32 R6, R5, UR13, 0x1, P1 ;  /* 0x0000000d05067c11 */ /* 0x002fe400088f0eff */
[----:B------:R-:W-:-:S03]  /*9fe0*/  LEA.HI.X.SX32 R5, R7, UR13, 0x1, P0 ;  /* 0x0000000d07057c11 */ /* 0x000fc600080f0eff */
[----:B------:R1:W-:Y:S01]  /*9ff0*/  STL [R1+0x1fc], R6 ;  /* 0x0001fc0601007387 */ /* 0x0003e20000100800 */
[----:B0-----:R-:W-:-:S03]  /*a000*/  LEA.HI.X.SX32 R4, R9, UR13, 0x1, P6 ;  /* 0x0000000d09047c11 */ /* 0x001fc6000b0f0eff */
[----:B------:R0:W-:Y:S01]  /*a010*/  STL [R1+0x204], R5 ;  /* 0x0002040501007387 */ /* 0x0001e20000100800 */
[----:B------:R-:W-:-:S03]  /*a020*/  SGXT.U32 R0, R0, 0x1 ;  /* 0x000000010000781a */ /* 0x000fc60000000000 */
[----:B------:R3:W-:Y:S01]  /*a030*/  STL [R1+0x20c], R4 ;  /* 0x00020c0401007387 */ /* 0x0007e20000100800 */
[----:B-1----:R-:W-:Y:S02]  /*a040*/  LEA.HI.X.SX32 R6, R11, UR13, 0x1, P5 ;  /* 0x0000000d0b067c11 */ /* 0x002fe4000a8f0eff */
[----:B0-----:R-:W-:-:S03]  /*a050*/  LEA.HI.X.SX32 R5, R13, UR13, 0x1, P4 ;  /* 0x0000000d0d057c11 */ /* 0x001fc6000a0f0eff */
[----:B------:R0:W-:Y:S01]  /*a060*/  STL [R1+0x214], R6 ;  /* 0x0002140601007387 */ /* 0x0001e20000100800 */
[----:B---3--:R-:W-:-:S03]  /*a070*/  LEA.HI.X.SX32 R4, R15, UR13, 0x1, P3 ;  /* 0x0000000d0f047c11 */ /* 0x008fc600098f0eff */
[----:B------:R-:W-:Y:S01]  /*a080*/  STL [R1+0x21c], R5 ;  /* 0x00021c0501007387 */ /* 0x000fe20000100800 */
[----:B------:R-:W-:-:S03]  /*a090*/  LOP3.LUT R9, R0, 0x24, RZ, 0xfc, !PT ;  /* 0x0000002400097812 */ /* 0x000fc600078efcff */
[----:B------:R1:W-:Y:S01]  /*a0a0*/  STL [R1+0x224], R4 ;  /* 0x0002240401007387 */ /* 0x0003e20000100800 */
[C---:B0-----:R-:W-:Y:S02]  /*a0b0*/  LOP3.LUT R6, R0.reuse, 0x2a, RZ, 0xfc, !PT ;  /* 0x0000002a00067812 */ /* 0x041fe400078efcff */
[----:B------:R-:W-:Y:S01]  /*a0c0*/  LEA.HI.X.SX32 R249, R249, UR13, 0x1, P2 ;  /* 0x0000000df9f97c11 */ /* 0x000fe200090f0eff */
[----:B------:R-:W-:Y:S01]  /*a0d0*/  ULDC UR13, c[0x0][0x238] ;  /* 0x00008e00000d7ab9 */ /* 0x000fe20000000800 */
[C---:B------:R-:W-:Y:S02]  /*a0e0*/  LOP3.LUT R12, R0.reuse, 0x1e, RZ, 0xfc, !PT ;  /* 0x0000001e000c7812 */ /* 0x040fe400078efcff */
[C---:B-1----:R-:W-:Y:S02]  /*a0f0*/  LOP3.LUT R4, R0.reuse, 0x2e, RZ, 0xfc, !PT ;  /* 0x0000002e00047812 */ /* 0x042fe400078efcff */
[C---:B------:R-:W-:Y:S02]  /*a100*/  LOP3.LUT R5, R0.reuse, 0x2c, RZ, 0xfc, !PT ;  /* 0x0000002c00057812 */ /* 0x040fe400078efcff */
[----:B------:R-:W-:Y:S01]  /*a110*/  LOP3.LUT R14, R0, 0x1a, RZ, 0xfc, !PT ;  /* 0x0000001a000e7812 */ /* 0x000fe200078efcff */
[----:B------:R-:W-:Y:S01]  /*a120*/  IMAD R158, R4, UR9, RZ ;  /* 0x00000009049e7c24 */ /* 0x000fe2000f8e02ff */
[----:B------:R-:W-:Y:S01]  /*a130*/  LOP3.LUT R15, R0, 0x18, RZ, 0xfc, !PT ;  /* 0x00000018000f7812 */ /* 0x000fe200078efcff */
[----:B------:R-:W-:Y:S01]  /*a140*/  IMAD R4, R6, UR13, RZ ;  /* 0x0000000d06047c24 */ /* 0x000fe2000f8e02ff */
[----:B------:R-:W-:Y:S01]  /*a150*/  LOP3.LUT R17, R0, 0x14, RZ, 0xfc, !PT ;  /* 0x0000001400117812 */ /* 0x000fe200078efcff */
[----:B------:R-:W-:Y:S01]  /*a160*/  IMAD R4, R9, UR17, RZ ;  /* 0x0000001109047c24 */ /* 0x000fe2000f8e02ff */
[----:B------:R-:W-:Y:S01]  /*a170*/  LEA.HI R18, R18, R135, RZ, 0x6 ;  /* 0x0000008712127211 */ /* 0x000fe200078f30ff */
[----:B------:R-:W-:Y:S01]  /*a180*/  IMAD R4, R12, UR20, RZ ;  /* 0x000000140c047c24 */ /* 0x000fe2000f8e02ff */
[C---:B------:R-:W-:Y:S01]  /*a190*/  LOP3.LUT R7, R0.reuse, 0x28, RZ, 0xfc, !PT ;  /* 0x0000002800077812 */ /* 0x040fe200078efcff */
[----:B------:R-:W-:Y:S01]  /*a1a0*/  IMAD R157, R5, UR12, RZ ;  /* 0x0000000c059d7c24 */ /* 0x000fe2000f8e02ff */
[----:B------:R-:W-:Y:S01]  /*a1b0*/  LOP3.LUT R10, R0, 0x22, RZ, 0xfc, !PT ;  /* 0x00000022000a7812 */ /* 0x000fe200078efcff */
[----:B------:R-:W-:Y:S01]  /*a1c0*/  IMAD R4, R14, UR22, RZ ;  /* 0x000000160e047c24 */ /* 0x000fe2000f8e02ff */
[----:B------:R-:W-:Y:S01]  /*a1d0*/  USGXT.U32 UR14, UR14, 0xe ;  /* 0x0000000e0e0e789a */ /* 0x000fe20008000000 */
[----:B--2---:R-:W-:Y:S01]  /*a1e0*/  IMAD R252, R156, UR7, RZ ;  /* 0x000000079cfc7c24 */ /* 0x004fe2000f8e02ff */
[----:B------:R-:W-:Y:S01]  /*a1f0*/  USGXT.U32 UR12, UR6, 0xe ;  /* 0x0000000e060c789a */ /* 0x000fe20008000000 */
[----:B------:R-:W-:Y:S01]  /*a200*/  IMAD R4, R15, UR23, RZ ;  /* 0x000000170f047c24 */ /* 0x000fe2000f8e02ff */
[C---:B------:R-:W-:Y:S01]  /*a210*/  LOP3.LUT R8, R0.reuse, 0x26, RZ, 0xfc, !PT ;  /* 0x0000002600087812 */ /* 0x040fe200078efcff */
[----:B------:R-:W-:Y:S01]  /*a220*/  IMAD R4, R17, UR26, RZ ;  /* 0x0000001a11047c24 */ /* 0x000fe2000f8e02ff */
[----:B------:R-:W-:-:S02]  /*a230*/  LOP3.LUT R13, R0, 0x1c, RZ, 0xfc, !PT ;  /* 0x0000001c000d7812 */ /* 0x000fc400078efcff */
[C---:B------:R-:W-:Y:S02]  /*a240*/  LOP3.LUT R11, R0.reuse, 0x20, RZ, 0xfc, !PT ;  /* 0x00000020000b7812 */ /* 0x040fe400078efcff */
[C---:B------:R-:W-:Y:S02]  /*a250*/  LOP3.LUT R16, R0.reuse, 0x16, RZ, 0xfc, !PT ;  /* 0x0000001600107812 */ /* 0x040fe400078efcff */
[----:B------:R-:W-:Y:S01]  /*a260*/  SHF.R.S32.HI R4, RZ, 0x6, R18 ;  /* 0x00000006ff047819 */ /* 0x000fe20000011412 */
[----:B------:R-:W-:Y:S01]  /*a270*/  IMAD R5, R7, UR15, RZ ;  /* 0x0000000f07057c24 */ /* 0x000fe2000f8e02ff */
[C---:B------:R-:W-:Y:S01]  /*a280*/  LOP3.LUT R153, R0.reuse, 0xe, RZ, 0xfc, !PT ;  /* 0x0000000e00997812 */ /* 0x040fe200078efcff */
[----:B------:R-:W-:Y:S01]  /*a290*/  UIADD3 UR6, UP1, UR14, 0x2, URZ ;  /* 0x000000020e067890 */ /* 0x000fe2000ff3e03f */
[C---:B------:R-:W-:Y:S01]  /*a2a0*/  LOP3.LUT R154, R0.reuse, 0x10, RZ, 0xfc, !PT ;  /* 0x00000010009a7812 */ /* 0x040fe200078efcff */
[----:B------:R-:W-:Y:S01]  /*a2b0*/  UIADD3 UR9, UP0, UR12, 0x80, URZ ;  /* 0x000000800c097890 */ /* 0x000fe2000ff1e03f */
[----:B------:R-:W-:Y:S01]  /*a2c0*/  LOP3.LUT R155, R0, 0x12, RZ, 0xfc, !PT ;  /* 0x00000012009b7812 */ /* 0x000fe200078efcff */
[----:B------:R-:W-:Y:S01]  /*a2d0*/  IMAD R5, R10, UR18, RZ ;  /* 0x000000120a057c24 */ /* 0x000fe2000f8e02ff */
[----:B------:R-:W-:-:S02]  /*a2e0*/  LOP3.LUT R22, R0, 0x8, RZ, 0xfc, !PT ;  /* 0x0000000800167812 */ /* 0x000fc400078efcff */
[C---:B------:R-:W-:Y:S02]  /*a2f0*/  LOP3.LUT R23, R0.reuse, 0xa, RZ, 0xfc, !PT ;  /* 0x0000000a00177812 */ /* 0x040fe400078efcff */
[----:B------:R-:W-:Y:S01]  /*a300*/  LOP3.LUT R152, R0, 0xc, RZ, 0xfc, !PT ;  /* 0x0000000c00987812 */ /* 0x000fe200078efcff */
[----:B------:R-:W-:Y:S01]  /*a310*/  IMAD R6, R8, UR16, RZ ;  /* 0x0000001008067c24 */ /* 0x000fe2000f8e02ff */
[C---:B------:R-:W-:Y:S01]  /*a320*/  LOP3.LUT R19, R0.reuse, 0x2, RZ, 0xfc, !PT ;  /* 0x0000000200137812 */ /* 0x040fe200078efcff */
[----:B------:R-:W-:Y:S01]  /*a330*/  IMAD R5, R13, UR21, RZ ;  /* 0x000000150d057c24 */ /* 0x000fe2000f8e02ff */
[C---:B------:R-:W-:Y:S02]  /*a340*/  LOP3.LUT R20, R0.reuse, 0x4, RZ, 0xfc, !PT ;  /* 0x0000000400147812 */ /* 0x040fe400078efcff */
[----:B------:R-:W-:Y:S02]  /*a350*/  LOP3.LUT R21, R0, 0x6, RZ, 0xfc, !PT ;  /* 0x0000000600157812 */ /* 0x000fe400078efcff */
[----:B------:R-:W-:Y:S01]  /*a360*/  SHF.R.S32.HI R251, RZ, 0x1f, R252 ;  /* 0x0000001ffffb7819 */ /* 0x000fe200000114fc */
[----:B------:R-:W-:Y:S01]  /*a370*/  UMOV UR4, URZ ;  /* 0x0000003f00047c82 */ /* 0x000fe20008000000 */
[----:B------:R-:W-:Y:S01]  /*a380*/  IMAD R6, R11, UR19, RZ ;  /* 0x000000130b067c24 */ /* 0x000fe2000f8e02ff */
[----:B------:R0:W-:Y:S01]  /*a390*/  STL [R1+0x428], R4 ;  /* 0x0004280401007387 */ /* 0x0001e20000100800 */
[----:B------:R-:W-:Y:S01]  /*a3a0*/  IMAD R5, R16, UR25, RZ ;  /* 0x0000001910057c24 */ /* 0x000fe2000f8e02ff */
[----:B------:R-:W-:Y:S01]  /*a3b0*/  UIADD3.X UR7, UR5, 0x40000040, URZ, UP1, !UPT ;  /* 0x4000004005077890 */ /* 0x000fe20008ffe43f */
[----:B------:R-:W-:Y:S01]  /*a3c0*/  IMAD R6, R155, UR27, RZ ;  /* 0x0000001b9b067c24 */ /* 0x000fe2000f8e02ff */
[----:B------:R-:W-:Y:S01]  /*a3d0*/  UIADD3.X UR5, UR4, 0x40000040, URZ, UP0, !UPT ;  /* 0x4000004004057890 */ /* 0x000fe200087fe43f */
[----:B------:R-:W-:Y:S01]  /*a3e0*/  IMAD R5, R154, UR28, RZ ;  /* 0x0000001c9a057c24 */ /* 0x000fe2000f8e02ff */
[----:B------:R-:W-:Y:S01]  /*a3f0*/  SHF.L.U64.HI R251, R252, 0x1, R251 ;  /* 0x00000001fcfb7819 */ /* 0x000fe200000102fb */
[----:B------:R-:W-:Y:S01]  /*a400*/  IMAD R6, R152, UR30, RZ ;  /* 0x0000001e98067c24 */ /* 0x000fe2000f8e02ff */
[----:B------:R-:W-:Y:S01]  /*a410*/  CS2R R24, SRZ ;  /* 0x0000000000187805 */ /* 0x000fe2000001ff00 */
[----:B------:R-:W-:-:S02]  /*a420*/  IMAD R5, R23, UR31, RZ ;  /* 0x0000001f17057c24 */ /* 0x000fc4000f8e02ff */
[----:B0-----:R-:W-:Y:S01]  /*a430*/  IMAD R4, R153, UR29, RZ ;  /* 0x0000001d99047c24 */ /* 0x001fe2000f8e02ff */
[----:B------:R-:W-:Y:S01]  /*a440*/  CS2R R26, SRZ ;  /* 0x00000000001a7805 */ /* 0x000fe2000001ff00 */
[----:B------:R-:W-:Y:S01]  /*a450*/  IMAD R4, R22, UR32, RZ ;  /* 0x0000002016047c24 */ /* 0x000fe2000f8e02ff */
[----:B------:R-:W-:Y:S02]  /*a460*/  CS2R R28, SRZ ;  /* 0x00000000001c7805 */ /* 0x000fe4000001ff00 */
[----:B------:R-:W-:Y:S02]  /*a470*/  CS2R R30, SRZ ;  /* 0x00000000001e7805 */ /* 0x000fe4000001ff00 */
[----:B------:R-:W-:Y:S02]  /*a480*/  CS2R R32, SRZ ;  /* 0x0000000000207805 */ /* 0x000fe4000001ff00 */
[----:B------:R-:W-:Y:S02]  /*a490*/  CS2R R34, SRZ ;  /* 0x0000000000227805 */ /* 0x000fe4000001ff00 */
[----:B------:R-:W-:-:S02]  /*a4a0*/  CS2R R36, SRZ ;  /* 0x0000000000247805 */ /* 0x000fc4000001ff00 */
[----:B------:R-:W-:Y:S02]  /*a4b0*/  CS2R R38, SRZ ;  /* 0x0000000000267805 */ /* 0x000fe4000001ff00 */
        /* <DEDUP_REMOVED lines=43> */
[----:B------:R-:W-:Y:S01]  /*a770*/  CS2R R126, SRZ ;  /* 0x00000000007e7805 */ /* 0x000fe2000001ff00 */
[----:B------:R-:W-:Y:S01]  /*a780*/  IMAD.SHL.U32 R252, R252, 0x2, RZ ;  /* 0x00000002fcfc7824 */ /* 0x000fe200078e00ff */
        /* <DEDUP_REMOVED lines=12> */
[----:B------:R-:W-:Y:S01]  /*a850*/  IMAD R6, R21, UR33, RZ ;  /* 0x0000002115067c24 */ /* 0x000fe2000f8e02ff */
[----:B------:R-:W-:Y:S01]  /*a860*/  UMOV UR4, UR9 ;  /* 0x0000000900047c82 */ /* 0x000fe20008000000 */
[----:B------:R-:W-:Y:S02]  /*a870*/  IMAD R5, R20, UR34, RZ ;  /* 0x0000002214057c24 */ /* 0x000fe4000f8e02ff */
[----:B------:R-:W-:Y:S01]  /*a880*/  IMAD R4, R19, UR35, RZ ;  /* 0x0000002313047c24 */ /* 0x000fe2000f8e02ff */
[----:B------:R-:W-:Y:S01]  /*a890*/  ULDC UR24, c[0x0][0x230] ;  /* 0x00008c0000187ab9 */ /* 0x000fe20000000800 */
[----:B------:R-:W-:-:S02]  /*a8a0*/  UIADD3.64 UR22, UR6, 0x2, URZ ;  /* 0x0000000206167897 */ /* 0x000fc4000fffe03f */
[----:B------:R-:W-:Y:S02]  /*a8b0*/  UIADD3.64 UR18, UR6, 0x4, URZ ;  /* 0x0000000406127897 */ /* 0x000fe4000fffe03f */
[----:B------:R-:W-:Y:S02]  /*a8c0*/  UIADD3.64 UR20, UR4, 0x80, URZ ;  /* 0x0000008004147897 */ /* 0x000fe4000fffe03f */
[----:B------:R-:W-:Y:S01]  /*a8d0*/  UIADD3.64 UR16, UR4, 0x100, URZ ;  /* 0x0000010004107897 */ /* 0x000fe2000fffe03f */
[----:B------:R-:W-:-:S11]  /*a8e0*/  ULDC UR9, c[0x0][0x238] ;  /* 0x00008e0000097ab9 */ /* 0x000fd60000000800 */
.L_x_1:
[C---:B------:R-:W-:Y:S01]  /*a8f0*/  ISETP.GE.AND P0, PT, R0.reuse, UR24, PT ;  /* 0x0000001800007c0c */ /* 0x040fe2000bf06270 */
[C---:B------:R-:W-:Y:S01]  /*a900*/  IMAD R4, R0.reuse, UR9, RZ ;  /* 0x0000000900047c24 */ /* 0x040fe2000f8e02ff */
[----:B------:R-:W-:Y:S01]  /*a910*/  LOP3.LUT R6, R0, 0x3e, RZ, 0xfc, !PT ;  /* 0x0000003e00067812 */ /* 0x000fe200078efcff */
[----:B------:R-:W-:Y:S01]  /*a920*/  ULDC UR13, c[0x0][0x238] ;  /* 0x00008e00000d7ab9 */ /* 0x000fe20000000800 */
[----:B------:R-:W-:Y:S01]  /*a930*/  PRMT R162, RZ, 0x7610, R162 ;  /* 0x00007610ffa27816 */ /* 0x000fe200000000a2 */
[----:B------:R-:W-:Y:S01]  /*a940*/  IMAD.WIDE R4, R4, 0x2, R2 ;  /* 0x0000000204047825 */ /* 0x000fe200078e0202 */
[C---:B------:R-:W-:Y:S01]  /*a950*/  ISETP.GE.AND P1, PT, R6.reuse, UR24, PT ;  /* 0x0000001806007c0c */ /* 0x040fe2000bf26270 */
[----:B------:R-:W-:Y:S01]  /*a960*/  ULDC UR15, c[0x0][0x238] ;  /* 0x00008e00000f7ab9 */ /* 0x000fe20000000800 */
[----:B------:R-:W-:Y:S01]  /*a970*/  PRMT R166, RZ, 0x7610, R166 ;  /* 0x00007610ffa67816 */ /* 0x000fe200000000a6 */
[----:B------:R-:W-:Y:S01]  /*a980*/  IMAD R6, R6, UR9, RZ ;  /* 0x0000000906067c24 */ /* 0x000fe2000f8e02ff */
[----:B------:R-:W-:Y:S01]  /*a990*/  PRMT R169, RZ, 0x7610, R169 ;  /* 0x00007610ffa97816 */ /* 0x000fe200000000a9 */
[----:B------:R-:W2:Y:S04]  /*a9a0*/  LDL.LU R240, [R1+0x228] ;  /* 0x0002280001f07983 */ /* 0x000ea80000300800 */
[----:B------:R0:W3:Y:S01]  /*a9b0*/  @!P0 LDG.E.U16 R162, desc[UR10][R4.64] ;  /* 0x0000000a04a28981 */ /* 0x0000e2000c1e1500 */
[----:B------:R-:W-:-:S02]  /*a9c0*/  PRMT R173, RZ, 0x7610, R173 ;  /* 0x00007610ffad7816 */ /* 0x000fc400000000ad */
[----:B------:R-:W-:Y:S01]  /*a9d0*/  PRMT R18, RZ, 0x7610, R18 ;  /* 0x00007610ff127816 */ /* 0x000fe20000000012 */
[----:B------:R-:W4:Y:S01]  /*a9e0*/  LDL R178, [R1+0x414] ;  /* 0x0004140001b27983 */ /* 0x000f220000100800 */
[----:B------:R-:W-:Y:S02]  /*a9f0*/  PRMT R165, RZ, 0x7610, R165 ;  /* 0x00007610ffa57816 */ /* 0x000fe400000000a5 */
[----:B------:R-:W-:Y:S01]  /*aa00*/  PRMT R19, RZ, 0x7610, R19 ;  /* 0x00007610ff137816 */ /* 0x000fe20000000013 */
[----:B------:R-:W3:Y:S01]  /*aa10*/  LDL R177, [R1+0x404] ;  /* 0x0004040001b17983 */ /* 0x000ee20000100800 */
[----:B0-----:R-:W-:Y:S01]  /*aa20*/  IMAD.WIDE R4, R6, 0x2, R2 ;  /* 0x0000000206047825 */ /* 0x001fe200078e0202 */
[----:B------:R-:W-:Y:S02]  /*aa30*/  PRMT R12, RZ, 0x7610, R12 ;  /* 0x00007610ff0c7816 */ /* 0x000fe4000000000c */
[----:B------:R-:W4:Y:S04]  /*aa40*/  LDL.LU R241, [R1+0x220] ;  /* 0x0002200001f17983 */ /* 0x000f280000300800 */
[----:B------:R0:W3:Y:S02]  /*aa50*/  @!P1 LDG.E.U16 R166, desc[UR10][R4.64] ;  /* 0x0000000a04a69981 */ /* 0x0000e4000c1e1500 */
[----:B0-----:R-:W-:-:S04]  /*aa60*/  LOP3.LUT R4, R0, 0x3c, RZ, 0xfc, !PT ;  /* 0x0000003c00047812 */ /* 0x001fc800078efcff */
[C---:B------:R-:W-:Y:S01]  /*aa70*/  ISETP.GE.AND P0, PT, R4.reuse, UR24, PT ;  /* 0x0000001804007c0c */ /* 0x040fe2000bf06270 */
[----:B------:R-:W-:-:S04]  /*aa80*/  IMAD R4, R4, UR9, RZ ;  /* 0x0000000904047c24 */ /* 0x000fc8000f8e02ff */
[----:B------:R-:W-:-:S08]  /*aa90*/  IMAD.WIDE R4, R4, 0x2, R2 ;  /* 0x0000000204047825 */ /* 0x000fd000078e0202 */
        /* <DEDUP_REMOVED lines=25> */
[----:B------:R0:W3:Y:S01]  /*ac30*/  @!P0 LDG.E.U16 R12, desc[UR10][R4.64] ;  /* 0x0000000a040c8981 */ /* 0x0000e2000c1e1500 */
[C---:B------:R-:W-:Y:S02]  /*ac40*/  LOP3.LUT R7, R0.reuse, 0x2, RZ, 0xfc, !PT ;  /* 0x0000000200077812 */ /* 0x040fe400078efcff */
[----:B------:R-:W-:Y:S02]  /*ac50*/  PRMT R20, RZ, 0x7610, R20 ;  /* 0x00007610ff147816 */ /* 0x000fe40000000014 */
[C---:B------:R-:W-:Y:S01]  /*ac60*/  ISETP.GE.AND P0, PT, R7.reuse, UR24, PT ;  /* 0x0000001807007c0c */ /* 0x040fe2000bf06270 */
[----:B------:R-:W-:Y:S01]  /*ac70*/  IMAD R7, R7, UR13, RZ ;  /* 0x0000000d07077c24 */ /* 0x000fe2000f8e02ff */
[C---:B------:R-:W-:Y:S01]  /*ac80*/  LOP3.LUT R161, R0.reuse, 0x4, RZ, 0xfc, !PT ;  /* 0x0000000400a17812 */ /* 0x040fe200078efcff */
[----:B------:R-:W-:Y:S01]  /*ac90*/  ULDC UR13, c[0x0][0x238] ;  /* 0x00008e00000d7ab9 */ /* 0x000fe20000000800 */
[----:B0-----:R-:W-:-:S04]  /*aca0*/  LOP3.LUT R4, R0, 0x30, RZ, 0xfc, !PT ;  /* 0x0000003000047812 */ /* 0x001fc800078efcff */
[C---:B------:R-:W-:Y:S01]  /*acb0*/  ISETP.GE.AND P1, PT, R4.reuse, UR24, PT ;  /* 0x0000001804007c0c */ /* 0x040fe2000bf26270 */
[----:B------:R-:W-:-:S04]  /*acc0*/  IMAD R4, R4, UR9, RZ ;  /* 0x0000000904047c24 */ /* 0x000fc8000f8e02ff */
[----:B------:R-:W-:Y:S01]  /*acd0*/  IMAD.WIDE R4, R4, 0x2, R2 ;  /* 0x0000000204047825 */ /* 0x000fe200078e0202 */
[----:B------:R-:W-:-:S07]  /*ace0*/  PRMT R16, RZ, 0x7610, R16 ;  /* 0x00007610ff107816 */ /* 0x000fce0000000010 */
[----:B------:R0:W3:Y:S01]  /*acf0*/  @!P1 LDG.E.U16 R20, desc[UR10][R4.64] ;  /* 0x0000000a04149981 */ /* 0x0000e2000c1e1500 */
[----:B------:R-:W-:Y:S02]  /*ad00*/  ISETP.GE.AND P1, PT, R161, UR24, PT ;  /* 0x00000018a1007c0c */ /* 0x000fe4000bf26270 */
[C---:B------:R-:W-:Y:S01]  /*ad10*/  LOP3.LUT R161, R0.reuse, 0x6, RZ, 0xfc, !PT ;  /* 0x0000000600a17812 */ /* 0x040fe200078efcff */
[----:B0-----:R-:W-:Y:S01]  /*ad20*/  IMAD.WIDE R4, R7, 0x2, R2 ;  /* 0x0000000207047825 */ /* 0x001fe200078e0202 */
[----:B------:R-:W-:Y:S02]  /*ad30*/  LOP3.LUT R7, R0, 0x4, RZ, 0xfc, !PT ;  /* 0x0000000400077812 */ /* 0x000fe400078efcff */
[----:B------:R-:W-:Y:S02]  /*ad40*/  PRMT R15, RZ, 0x7610, R15 ;  /* 0x00007610ff0f7816 */ /* 0x000fe4000000000f */
[----:B------:R0:W3:Y:S01]  /*ad50*/  @!P0 LDG.E.U16 R16, desc[UR10][R4.64] ;  /* 0x0000000a04108981 */ /* 0x0000e2000c1e1500 */
[----:B------:R-:W-:Y:S01]  /*ad60*/  IMAD R7, R7, UR13, RZ ;  /* 0x0000000d07077c24 */ /* 0x000fe2000f8e02ff */
[----:B------:R-:W-:Y:S01]  /*ad70*/  ISETP.GE.AND P0, PT, R161, UR24, PT ;  /* 0x00000018a1007c0c */ /* 0x000fe2000bf06270 */
[----:B------:R-:W-:-:S02]  /*ad80*/  ULDC UR13, c[0x0][0x238] ;  /* 0x00008e00000d7ab9 */ /* 0x000fc40000000800 */
[----:B------:R-:W-:Y:S01]  /*ad90*/  IMAD R161, R161, UR13, RZ ;  /* 0x0000000da1a17c24 */ /* 0x000fe2000f8e02ff */
[----:B------:R-:W-:Y:S01]  /*ada0*/  PRMT R21, RZ, 0x7610, R21 ;  /* 0x00007610ff157816 */ /* 0x000fe20000000015 */
[----:B------:R-:W-:Y:S01]  /*adb0*/  ULDC UR13, c[0x0][0x238] ;  /* 0x00008e00000d7ab9 */ /* 0x000fe20000000800 */
[----:B0-----:R-:W-:Y:S01]  /*adc0*/  IMAD.WIDE R4, R7, 0x2, R2 ;  /* 0x0000000207047825 */ /* 0x001fe200078e0202 */
[----:B------:R-:W-:-:S04]  /*add0*/  LOP3.LUT R7, R0, 0x8, RZ, 0xfc, !PT ;  /* 0x0000000800077812 */ /* 0x000fc800078efcff */
        /* <DEDUP_REMOVED lines=8> */
[C---:B------:R-:W-:Y:S01]  /*ae60*/  ISETP.GE.AND P0, PT, R7.reuse, UR24, PT ;  /* 0x0000001807007c0c */ /* 0x040fe2000bf06270 */
[----:B------:R-:W-:Y:S01]  /*ae70*/  IMAD R7, R7, UR13, RZ ;  /* 0x0000000d07077c24 */ /* 0x000fe2000f8e02ff */
[----:B------:R-:W-:Y:S01]  /*ae80*/  PRMT R159, RZ, 0x7610, R159 ;  /* 0x00007610ff9f7816 */ /* 0x000fe2000000009f */
[----:B------:R-:W-:Y:S01]  /*ae90*/  ULDC UR13, c[0x0][0x238] ;  /* 0x00008e00000d7ab9 */ /* 0x000fe20000000800 */
[----:B------:R-:W-:Y:S01]  /*aea0*/  PRMT R156, RZ, 0x7610, R156 ;  /* 0x00007610ff9c7816 */ /* 0x000fe2000000009c */
[----:B------:R-:W-:Y:S01]  /*aeb0*/  ULDC UR15, c[0x0][0x238] ;  /* 0x00008e00000f7ab9 */ /* 0x000fe20000000800 */
[----:B0-----:R-:W-:-:S05]  /*aec0*/  IMAD.WIDE R4, R161, 0x2, R2 ;  /* 0x00000002a1047825 */ /* 0x001fca00078e0202 */
[----:B------:R0:W3:Y:S02]  /*aed0*/  @!P1 LDG.E.U16 R160, desc[UR10][R4.64] ;  /* 0x0000000a04a09981 */ /* 0x0000e4000c1e1500 */
[----:B0-----:R-:W-:Y:S01]  /*aee0*/  IMAD.WIDE R4, R7, 0x2, R2 ;  /* 0x0000000207047825 */ /* 0x001fe200078e0202 */
[----:B------:R-:W-:-:S04]  /*aef0*/  LOP3.LUT R7, R0, 0x18, RZ, 0xfc, !PT ;  /* 0x0000001800077812 */ /* 0x000fc800078efcff */
[----:B------:R0:W3:Y:S01]  /*af00*/  @!P0 LDG.E.U16 R159, desc[UR10][R4.64] ;  /* 0x0000000a049f8981 */ /* 0x0000e2000c1e1500 */
[----:B------:R-:W-:Y:S01]  /*af10*/  IMAD R7, R7, UR13, RZ ;  /* 0x0000000d07077c24 */ /* 0x000fe2000f8e02ff */
[----:B------:R-:W-:Y:S01]  /*af20*/  ULDC UR13, c[0x0][0x238] ;  /* 0x00008e00000d7ab9 */ /* 0x000fe20000000800 */
[----:B0-----:R-:W-:-:S04]  /*af30*/  LOP3.LUT R4, R0, 0x18, RZ, 0xfc, !PT ;  /* 0x0000001800047812 */ /* 0x001fc800078efcff */
[----:B------:R-:W-:Y:S02]  /*af40*/  ISETP.GE.AND P0, PT, R4, UR24, PT ;  /* 0x0000001804007c0c */ /* 0x000fe4000bf06270 */
[----:B------:R-:W-:-:S04]  /*af50*/  LOP3.LUT R4, R0, 0x20, RZ, 0xfc, !PT ;  /* 0x0000002000047812 */ /* 0x000fc800078efcff */
[----:B------:R-:W-:Y:S01]  /*af60*/  ISETP.GE.AND P1, PT, R4, UR24, PT ;  /* 0x0000001804007c0c */ /* 0x000fe2000bf26270 */
[----:B------:R-:W-:Y:S01]  /*af70*/  IMAD.WIDE R4, R7, 0x2, R2 ;  /* 0x0000000207047825 */ /* 0x000fe200078e0202 */
[----:B------:R-:W-:Y:S02]  /*af80*/  LOP3.LUT R7, R0, 0x20, RZ, 0xfc, !PT ;  /* 0x0000002000077812 */ /* 0x000fe400078efcff */
[----:B------:R-:W-:-:S03]  /*af90*/  PRMT R154, RZ, 0x7610, R154 ;  /* 0x00007610ff9a7816 */ /* 0x000fc6000000009a */
[----:B------:R-:W-:Y:S01]  /*afa0*/  IMAD R7, R7, UR13, RZ ;  /* 0x0000000d07077c24 */ /* 0x000fe2000f8e02ff */
[----:B------:R0:W3:Y:S01]  /*afb0*/  @!P0 LDG.E.U16 R156, desc[UR10][R4.64] ;  /* 0x0000000a049c8981 */ /* 0x0000e2000c1e1500 */
[----:B------:R-:W-:Y:S01]  /*afc0*/  LOP3.LUT R6, R0, 0xa, RZ, 0xfc, !PT ;  /* 0x0000000a00067812 */ /* 0x000fe200078efcff */
[----:B------:R-:W-:Y:S01]  /*afd0*/  ULDC UR13, c[0x0][0x238] ;  /* 0x00008e00000d7ab9 */ /* 0x000fe20000000800 */
[----:B0-----:R-:W-:Y:S02]  /*afe0*/  IMAD.WIDE R4, R7, 0x2, R2 ;  /* 0x0000000207047825 */ /* 0x001fe400078e0202 */
[----:B------:R-:W-:-:S03]  /*aff0*/  ISETP.GE.AND P0, PT, R6, UR24, PT ;  /* 0x0000001806007c0c */ /* 0x000fc6000bf06270 */
[----:B------:R0:W3:Y:S01]  /*b000*/  @!P1 LDG.E.U16 R154, desc[UR10][R4.64] ;  /* 0x0000000a049a9981 */ /* 0x0000e2000c1e1500 */
[----:B------:R-:W-:Y:S01]  /*b010*/  IMAD R6, R6, UR13, RZ ;  /* 0x0000000d06067c24 */ /* 0x000fe2000f8e02ff */
[----:B------:R-:W-:Y:S01]  /*b020*/  PRMT R11, RZ, 0x7610, R11 ;  /* 0x00007610ff0b7816 */ /* 0x000fe2000000000b */
[----:B------:R-:W-:Y:S01]  /*b030*/  ULDC UR13, c[0x0][0x238] ;  /* 0x00008e00000d7ab9 */ /* 0x000fe20000000800 */
[----:B0-----:R-:W-:-:S04]  /*b040*/  LOP3.LUT R4, R0, 0x28, RZ, 0xfc, !PT ;  /* 0x0000002800047812 */ /* 0x001fc800078efcff */
[----:B------:R-:W-:Y:S01]  /*b050*/  ISETP.GE.AND P1, PT, R4, UR24, PT ;  /* 0x0000001804007c0c */ /* 0x000fe2000bf26270 */
[----:B------:R-:W-:Y:S01]  /*b060*/  IMAD.WIDE R4, R6, 0x2, R2 ;  /* 0x0000000206047825 */ /* 0x000fe200078e0202 */
[C---:B------:R-:W-:Y:S02]  /*b070*/  LOP3.LUT R6, R0.reuse, 0x28, RZ, 0xfc, !PT ;  /* 0x0000002800067812 */ /* 0x040fe400078efcff */
[----:B------:R-:W-:Y:S02]  /*b080*/  LOP3.LUT R7, R0, 0xc, RZ, 0xfc, !PT ;  /* 0x0000000c00077812 */ /* 0x000fe400078efcff */
[----:B------:R0:W3:Y:S01]  /*b090*/  @!P0 LDG.E.U16 R11, desc[UR10][R4.64] ;  /* 0x0000000a040b8981 */ /* 0x0000e2000c1e1500 */
[----:B------:R-:W-:Y:S01]  /*b0a0*/  IMAD R6, R6, UR13, RZ ;  /* 0x0000000d06067c24 */ /* 0x000fe2000f8e02ff */
[----:B------:R-:W-:Y:S01]  /*b0b0*/  PRMT R152, RZ, 0x7610, R152 ;  /* 0x00007610ff987816 */ /* 0x000fe20000000098 */
[----:B------:R-:W-:Y:S01]  /*b0c0*/  ULDC UR13, c[0x0][0x238] ;  /* 0x00008e00000d7ab9 */ /* 0x000fe20000000800 */
[----:B------:R-:W-:-:S02]  /*b0d0*/  ISETP.GE.AND P0, PT, R7, UR24, PT ;  /* 0x0000001807007c0c */ /* 0x000fc4000bf06270 */
[----:B------:R-:W-:Y:S01]  /*b0e0*/  LOP3.LUT R7, R0, 0xe, RZ, 0xfc, !PT ;  /* 0x0000000e00077812 */ /* 0x000fe200078efcff */
[----:B0-----:R-:W-:Y:S01]  /*b0f0*/  IMAD.WIDE R4, R6, 0x2, R2 ;  /* 0x0000000206047825 */ /* 0x001fe200078e0202 */
[----:B------:R-:W-:Y:S02]  /*b100*/  LOP3.LUT R6, R0, 0xc, RZ, 0xfc, !PT ;  /* 0x0000000c00067812 */ /* 0x000fe400078efcff */
[----:B------:R-:W-:Y:S02]  /*b110*/  PRMT R14, RZ, 0x7610, R14 ;  /* 0x00007610ff0e7816 */ /* 0x000fe4000000000e */
[----:B------:R0:W3:Y:S01]  /*b120*/  @!P1 LDG.E.U16 R152, desc[UR10][R4.64] ;  /* 0x0000000a04989981 */ /* 0x0000e2000c1e1500 */
[----:B------:R-:W-:Y:S01]  /*b130*/  IMAD R6, R6, UR13, RZ ;  /* 0x0000000d06067c24 */ /* 0x000fe2000f8e02ff */
[C---:B------:R-:W-:Y:S01]  /*b140*/  ISETP.GE.AND P1, PT, R7.reuse, UR24, PT ;  /* 0x0000001807007c0c */ /* 0x040fe2000bf26270 */
[----:B------:R-:W-:Y:S02]  /*b150*/  ULDC UR13, c[0x0][0x238] ;  /* 0x00008e00000d7ab9 */ /* 0x000fe40000000800 */
[----:B------:R-:W-:Y:S01]  /*b160*/  IMAD R7, R7, UR13, RZ ;  /* 0x0000000d07077c24 */ /* 0x000fe2000f8e02ff */
[----:B------:R-:W-:Y:S01]  /*b170*/  PRMT R153, RZ, 0x7610, R153 ;  /* 0x00007610ff997816 */ /* 0x000fe20000000099 */
[----:B------:R-:W-:Y:S01]  /*b180*/  ULDC UR13, c[0x0][0x238] ;  /* 0x00008e00000d7ab9 */ /* 0x000fe20000000800 */
[----:B0-----:R-:W-:Y:S01]  /*b190*/  IMAD.WIDE R4, R6, 0x2, R2 ;  /* 0x0000000206047825 */ /* 0x001fe200078e0202 */
[----:B------:R-:W-:-:S04]  /*b1a0*/  LOP3.LUT R6, R0, 0x12, RZ, 0xfc, !PT ;  /* 0x0000001200067812 */ /* 0x000fc800078efcff */
[----:B------:R0:W3:Y:S01]  /*b1b0*/  @!P0 LDG.E.U16 R14, desc[UR10][R4.64] ;  /* 0x0000000a040e8981 */ /* 0x0000e2000c1e1500 */
[----:B------:R-:W-:Y:S01]  /*b1c0*/  ISETP.GE.AND P0, PT, R6, UR24, PT ;  /* 0x0000001806007c0c */ /* 0x000fe2000bf06270 */
[----:B0-----:R-:W-:Y:S01]  /*b1d0*/  IMAD.WIDE R4, R7, 0x2, R2 ;  /* 0x0000000207047825 */ /* 0x001fe200078e0202 */
[----:B------:R-:W-:-:S04]  /*b1e0*/  LOP3.LUT R7, R0, 0x12, RZ, 0xfc, !PT ;  /* 0x0000001200077812 */ /* 0x000fc800078efcff */
[----:B------:R0:W3:Y:S01]  /*b1f0*/  @!P1 LDG.E.U16 R153, desc[UR10][R4.64] ;  /* 0x0000000a04999981 */ /* 0x0000e2000c1e1500 */
[----:B------:R-:W-:Y:S01]  /*b200*/  IMAD R7, R7, UR15, RZ ;  /* 0x0000000f07077c24 */ /* 0x000fe2000f8e02ff */
[C---:B------:R-:W-:Y:S01]  /*b210*/  LOP3.LUT R6, R0.reuse, 0x14, RZ, 0xfc, !PT ;  /* 0x0000001400067812 */ /* 0x040fe200078efcff */
[----:B------:R-:W-:Y:S01]  /*b220*/  ULDC UR15, c[0x0][0x238] ;  /* 0x00008e00000f7ab9 */ /* 0x000fe20000000800 */
[----:B------:R-:W-:Y:S02]  /*b230*/  PRMT R9, RZ, 0x7610, R9 ;  /* 0x00007610ff097816 */ /* 0x000fe40000000009 */
[----:B0-----:R-:W-:-:S04]  /*b240*/  LOP3.LUT R4, R0, 0x14, RZ, 0xfc, !PT ;  /* 0x0000001400047812 */ /* 0x001fc800078efcff */
[----:B------:R-:W-:Y:S01]  /*b250*/  ISETP.GE.AND P1, PT, R4, UR24, PT ;  /* 0x0000001804007c0c */ /* 0x000fe2000bf26270 */
[----:B------:R-:W-:Y:S01]  /*b260*/  IMAD.WIDE R4, R7, 0x2, R2 ;  /* 0x0000000207047825 */ /* 0x000fe200078e0202 */
[----:B------:R-:W-:-:S03]  /*b270*/  PRMT R23, RZ, 0x7610, R23 ;  /* 0x00007610ff177816 */ /* 0x000fc60000000017 */
[----:B------:R-:W-:Y:S01]  /*b280*/  IMAD R6, R6, UR13, RZ ;  /* 0x0000000d06067c24 */ /* 0x000fe2000f8e02ff */
[----:B------:R0:W3:Y:S01]  /*b290*/  @!P0 LDG.E.U16 R9, desc[UR10][R4.64] ;  /* 0x0000000a04098981 */ /* 0x0000e2000c1e1500 */
[----:B------:R-:W-:Y:S01]  /*b2a0*/  LOP3.LUT R7, R0, 0x16, RZ, 0xfc, !PT ;  /* 0x0000001600077812 */ /* 0x000fe200078efcff */
[----:B------:R-:W-:Y:S01]  /*b2b0*/  ULDC UR13, c[0x0][0x238] ;  /* 0x00008e00000d7ab9 */ /* 0x000fe20000000800 */
[----:B0-----:R-:W-:-:S05]  /*b2c0*/  IMAD.WIDE R4, R6, 0x2, R2 ;  /* 0x0000000206047825 */ /* 0x001fca00078e0202 */
[----:B------:R0:W3:Y:S01]  /*b2d0*/  @!P1 LDG.E.U16 R23, desc[UR10][R4.64] ;  /* 0x0000000a04179981 */ /* 0x0000e2000c1e1500 */
[----:B------:R-:W-:Y:S01]  /*b2e0*/  IMAD R7, R7, UR15, RZ ;  /* 0x0000000f07077c24 */ /* 0x000fe2000f8e02ff */
[C---:B------:R-:W-:Y:S01]  /*b2f0*/  LOP3.LUT R6, R0.reuse, 0x1a, RZ, 0xfc, !PT ;  /* 0x0000001a00067812 */ /* 0x040fe200078efcff */
[----:B------:R-:W-:Y:S01]  /*b300*/  ULDC UR15, c[0x0][0x238] ;  /* 0x00008e00000f7ab9 */ /* 0x000fe20000000800 */
[----:B0-----:R-:W-:-:S04]  /*b310*/  LOP3.LUT R4, R0, 0x16, RZ, 0xfc, !PT ;  /* 0x0000001600047812 */ /* 0x001fc800078efcff */
[----:B------:R-:W-:Y:S02]  /*b320*/  ISETP.GE.AND P0, PT, R4, UR24, PT ;  /* 0x0000001804007c0c */ /* 0x000fe4000bf06270 */
[----:B------:R-:W-:Y:S02]  /*b330*/  LOP3.LUT R4, R0, 0x1a, RZ, 0xfc, !PT ;  /* 0x0000001a00047812 */ /* 0x000fe400078efcff */
[----:B------:R-:W-:Y:S02]  /*b340*/  PRMT R155, RZ, 0x7610, R155 ;  /* 0x00007610ff9b7816 */ /* 0x000fe4000000009b */
[----:B------:R-:W-:Y:S01]  /*b350*/  ISETP.GE.AND P1, PT, R4, UR24, PT ;  /* 0x0000001804007c0c */ /* 0x000fe2000bf26270 */
[----:B------:R-:W-:Y:S01]  /*b360*/  IMAD.WIDE R4, R7, 0x2, R2 ;  /* 0x0000000207047825 */ /* 0x000fe200078e0202 */
[----:B------:R-:W-:-:S03]  /*b370*/  PRMT R8, RZ, 0x7610, R8 ;  /* 0x00007610ff087816 */ /* 0x000fc60000000008 */
[----:B------:R-:W-:Y:S01]  /*b380*/  IMAD R6, R6, UR13, RZ ;  /* 0x0000000d06067c24 */ /* 0x000fe2000f8e02ff */
[----:B------:R-:W-:Y:S01]  /*b390*/  LOP3.LUT R7, R0, 0x22, RZ, 0xfc, !PT ;  /* 0x0000002200077812 */ /* 0x000fe200078efcff */
[----:B------:R0:W3:Y:S01]  /*b3a0*/  @!P0 LDG.E.U16 R155, desc[UR10][R4.64] ;  /* 0x0000000a049b8981 */ /* 0x0000e2000c1e1500 */
[----:B------:R-:W-:Y:S01]  /*b3b0*/  PRMT R10, RZ, 0x7610, R10 ;  /* 0x00007610ff0a7816 */ /* 0x000fe2000000000a */
        /* <DEDUP_REMOVED lines=8> */
[----:B------:R-:W-:-:S04]  /*b440*/  LOP3.LUT R4, R0, 0x2a, RZ, 0xfc, !PT ;  /* 0x0000002a00047812 */ /* 0x000fc800078efcff */
        /* <DEDUP_REMOVED lines=11> */
[----:B0-----:R-:W-:-:S04]  /*b500*/  LOP3.LUT R4, R0, 0x1c, RZ, 0xfc, !PT ;  /* 0x0000001c00047812 */ /* 0x001fc800078efcff */
[----:B------:R-:W-:Y:S02]  /*b510*/  ISETP.GE.AND P0, PT, R4, UR24, PT ;  /* 0x0000001804007c0c */ /* 0x000fe4000bf06270 */
[C---:B------:R-:W-:Y:S02]  /*b520*/  LOP3.LUT R4, R0.reuse, 0x1e, RZ, 0xfc, !PT ;  /* 0x0000001e00047812 */ /* 0x040fe400078efcff */
[----:B------:R-:W-:Y:S02]  /*b530*/  LOP3.LUT R6, R0, 0x1e, RZ, 0xfc, !PT ;  /* 0x0000001e00067812 */ /* 0x000fe400078efcff */
[----:B------:R-:W-:Y:S01]  /*b540*/  ISETP.GE.AND P1, PT, R4, UR24, PT ;  /* 0x0000001804007c0c */ /* 0x000fe2000bf26270 */
[----:B------:R-:W-:Y:S01]  /*b550*/  IMAD.WIDE R4, R7, 0x2, R2 ;  /* 0x0000000207047825 */ /* 0x000fe200078e0202 */
[----:B------:R-:W-:-:S03]  /*b560*/  PRMT R157, RZ, 0x7610, R157 ;  /* 0x00007610ff9d7816 */ /* 0x000fc6000000009d */
[----:B------:R-:W-:Y:S01]  /*b570*/  IMAD R6, R6, UR13, RZ ;  /* 0x0000000d06067c24 */ /* 0x000fe2000f8e02ff */
[----:B------:R-:W-:Y:S01]  /*b580*/  ULDC UR13, c[0x0][0x238] ;  /* 0x00008e00000d7ab9 */ /* 0x000fe20000000800 */
[----:B------:R0:W3:Y:S02]  /*b590*/  @!P0 LDG.E.U16 R22, desc[UR10][R4.64] ;  /* 0x0000000a04168981 */ /* 0x0000e4000c1e1500 */
[----:B0-----:R-:W-:Y:S01]  /*b5a0*/  IMAD.WIDE R4, R6, 0x2, R2 ;  /* 0x0000000206047825 */ /* 0x001fe200078e0202 */
[----:B------:R-:W-:-:S04]  /*b5b0*/  LOP3.LUT R6, R0, 0x24, RZ, 0xfc, !PT ;  /* 0x0000002400067812 */ /* 0x000fc800078efcff */
[----:B------:R0:W3:Y:S01]  /*b5c0*/  @!P1 LDG.E.U16 R157, desc[UR10][R4.64] ;  /* 0x0000000a049d9981 */ /* 0x0000e2000c1e1500 */
[----:B------:R-:W-:Y:S01]  /*b5d0*/  IMAD R6, R6, UR13, RZ ;  /* 0x0000000d06067c24 */ /* 0x000fe2000f8e02ff */
[----:B------:R-:W-:Y:S01]  /*b5e0*/  PRMT R172, RZ, 0x7610, R172 ;  /* 0x00007610ffac7816 */ /* 0x000fe200000000ac */
        /* <DEDUP_REMOVED lines=10> */
[----:B------:R-:W-:Y:S02]  /*b690*/  ULDC UR13, c[0x0][0x238] ;  /* 0x00008e00000d7ab9 */ /* 0x000fe40000000800 */
[----:B0-----:R-:W-:-:S05]  /*b6a0*/  IMAD.WIDE R4, R6, 0x2, R2 ;  /* 0x0000000206047825 */ /* 0x001fca00078e0202 */
[----:B------:R0:W3:Y:S02]  /*b6b0*/  @!P1 LDG.E.U16 R158, desc[UR10][R4.64] ;  /* 0x0000000a049e9981 */ /* 0x0000e4000c1e1500 */
[----:B0-----:R-:W-:-:S04]  /*b6c0*/  LOP3.LUT R4, R0, 0x2c, RZ, 0xfc, !PT ;  /* 0x0000002c00047812 */ /* 0x001fc800078efcff */
[----:B------:R-:W-:Y:S02]  /*b6d0*/  ISETP.GE.AND P0, PT, R4, UR24, PT ;  /* 0x0000001804007c0c */ /* 0x000fe4000bf06270 */
[----:B------:R-:W-:Y:S02]  /*b6e0*/  LOP3.LUT R4, R0, 0x2e, RZ, 0xfc, !PT ;  /* 0x0000002e00047812 */ /* 0x000fe400078efcff */
[----:B------:R-:W3:Y:S01]  /*b6f0*/  LDL.LU R0, [R1+0x424] ;  /* 0x0004240001007983 */ /* 0x000ee20000300800 */
[----:B------:R-:W0:Y:S01]  /*b700*/  S2R R7, SR_TID.X ;  /* 0x0000000000077919 */ /* 0x000e220000002100 */
[----:B------:R-:W-:Y:S01]  /*b710*/  ISETP.GE.AND P1, PT, R4, UR24, PT ;  /* 0x0000001804007c0c */ /* 0x000fe2000bf26270 */
[----:B------:R-:W1:Y:S01]  /*b720*/  S2R R175, SR_TID.X ;  /* 0x0000000000af7919 */ /* 0x000e620000002100 */
[----:B------:R-:W-:Y:S02]  /*b730*/  PRMT R17, RZ, 0x7610, R17 ;  /* 0x00007610ff117816 */ /* 0x000fe40000000011 */
[----:B------:R-:W-:Y:S01]  /*b740*/  PRMT R163, RZ, 0x7610, R163 ;  /* 0x00007610ffa37816 */ /* 0x000fe200000000a3 */
[----:B------:R-:W3:Y:S04]  /*b750*/  LDL R176, [R1+0x3f4] ;  /* 0x0003f40001b07983 */ /* 0x000ee80000100800 */
[----:B------:R-:W3:Y:S01]  /*b760*/  LDL R174, [R1+0x1ac] ;  /* 0x0001ac0001ae7983 */ /* 0x000ee20000100800 */
[----:B0-----:R-:W-:-:S04]  /*b770*/  SHF.R.U32.HI R6, RZ, 0x6, R7 ;  /* 0x00000006ff067819 */ /* 0x001fc80000011607 */
[----:B------:R-:W-:-:S04]  /*b780*/  SGXT.U32 R6, R6, 0x1 ;  /* 0x000000010606781a */ /* 0x000fc80000000000 */
[----:B------:R-:W-:-:S05]  /*b790*/  LOP3.LUT R6, R6, 0x2c, RZ, 0xfc, !PT ;  /* 0x0000002c06067812 */ /* 0x000fca00078efcff */
[----:B------:R-:W-:Y:S01]  /*b7a0*/  IMAD R6, R6, UR13, RZ ;  /* 0x0000000d06067c24 */ /* 0x000fe2000f8e02ff */
[----:B------:R-:W-:-:S03]  /*b7b0*/  ULDC UR13, c[0x0][0x238] ;  /* 0x00008e00000d7ab9 */ /* 0x000fc60000000800 */
[----:B------:R-:W-:Y:S01]  /*b7c0*/  IMAD.WIDE R4, R6, 0x2, R2 ;  /* 0x0000000206047825 */ /* 0x000fe200078e0202 */
[----:B------:R-:W-:-:S04]  /*b7d0*/  SHF.R.U32.HI R6, RZ, 0x6, R7 ;  /* 0x00000006ff067819 */ /* 0x000fc80000011607 */
[----:B------:R-:W-:Y:S01]  /*b7e0*/  SGXT.U32 R6, R6, 0x1 ;  /* 0x000000010606781a */ /* 0x000fe20000000000 */
[----:B------:R0:W3:Y:S03]  /*b7f0*/  @!P0 LDG.E.U16 R17, desc[UR10][R4.64] ;  /* 0x0000000a04118981 */ /* 0x0000e6000c1e1500 */
[----:B------:R-:W-:-:S05]  /*b800*/  LOP3.LUT R6, R6, 0x2e, RZ, 0xfc, !PT ;  /* 0x0000002e06067812 */ /* 0x000fca00078efcff */
[----:B------:R-:W-:-:S04]  /*b810*/  IMAD R6, R6, UR13, RZ ;  /* 0x0000000d06067c24 */ /* 0x000fc8000f8e02ff */
[----:B0-----:R-:W-:-:S05]  /*b820*/  IMAD.WIDE R4, R6, 0x2, R2 ;  /* 0x0000000206047825 */ /* 0x001fca00078e0202 */
[----:B------:R0:W3:Y:S01]  /*b830*/  @!P1 LDG.E.U16 R163, desc[UR10][R4.64] ;  /* 0x0000000a04a39981 */ /* 0x0000e2000c1e1500 */
[----:B-1----:R-:W-:-:S04]  /*b840*/  LOP3.LUT R161, R175, 0x3f, RZ, 0xc0, !PT ;  /* 0x0000003fafa17812 */ /* 0x002fc800078ec0ff */
[----:B------:R-:W-:Y:S02]  /*b850*/  ISETP.GE.AND P0, PT, R161, UR24, PT ;  /* 0x00000018a1007c0c */ /* 0x000fe4000bf06270 */
[----:B--2---:R-:W-:Y:S02]  /*b860*/  IADD3 R6, P1, R240, R252, RZ ;  /* 0x000000fcf0067210 */ /* 0x004fe40007f3e0ff */
[----:B0-----:R-:W-:-:S03]  /*b870*/  PRMT R4, RZ, 0x7610, R4 ;  /* 0x00007610ff047816 */ /* 0x001fc60000000004 */
[----:B----45:R-:W-:Y:S01]  /*b880*/  IMAD.X R7, R241, 0x1, R251, P1 ;  /* 0x00000001f1077824 */ /* 0x030fe200008e06fb */
[----:B------:R-:W-:Y:S06]  /*b890*/  BAR.SYNC.DEFER_BLOCKING 0x0 ;  /* 0x0000000000007b1d */ /* 0x000fec0000010000 */
[----:B------:R-:W-:Y:S04]  /*b8a0*/  STL.64 [R1+0x6b0], R2 ;  /* 0x0006b00201007387 */ /* 0x000fe80000100a00 */
[----:B------:R3:W2:Y:S02]  /*b8b0*/  @!P0 LDG.E.U16 R4, desc[UR10][R6.64] ;  /* 0x0000000a06048981 */ /* 0x0006a4000c1e1500 */
[----:B---3--:R-:W-:-:S02]  /*b8c0*/  IADD3 R6, P1, R0, R252, RZ ;  /* 0x000000fc00067210 */ /* 0x008fc40007f3e0ff */
[----:B------:R0:W-:Y:S04]  /*b8d0*/  STL [R1+0x760], R0 ;  /* 0x0007600001007387 */ /* 0x0001e80000100800 */
[----:B0-----:R-:W3:Y:S01]  /*b8e0*/  LDL.LU R0, [R1+0x20c] ;  /* 0x00020c0001007983 */ /* 0x001ee20000300800 */
[----:B------:R-:W-:Y:S01]  /*b8f0*/  PRMT R170, RZ, 0x7610, R170 ;  /* 0x00007610ffaa7816 */ /* 0x000fe200000000aa */
[----:B------:R-:W-:-:S05]  /*b900*/  IMAD.X R7, R249, 0x1, R251, P1 ;  /* 0x00000001f9077824 */ /* 0x000fca00008e06fb */
[----:B------:R0:W4:Y:S04]  /*b910*/  @!P0 LDG.E.U16 R170, desc[UR10][R6.64] ;  /* 0x0000000a06aa8981 */ /* 0x000128000c1e1500 */
[----:B------:R1:W-:Y:S01]  /*b920*/  STL [R1+0x770], R249 ;  /* 0x000770f901007387 */ /* 0x0003e20000100800 */
[----:B0-----:R-:W-:-:S03]  /*b930*/  IADD3 R6, P1, R178, R252, RZ ;  /* 0x000000fcb2067210 */ /* 0x001fc60007f3e0ff */
[----:B-1----:R-:W2:Y:S02]  /*b940*/  LDL.LU R249, [R1+0x410] ;  /* 0x0004100001f97983 */ /* 0x002ea40000300800 */
[----:B---3--:R-:W-:Y:S02]  /*b950*/  IMAD.X R7, R0, 0x1, R251, P1 ;  /* 0x0000000100077824 */ /* 0x008fe400008e06fb */
[----:B------:R0:W-:Y:S04]  /*b960*/  STL [R1+0x788], R0 ;  /* 0x0007880001007387 */ /* 0x0001e80000100800 */
[----:B0-----:R-:W3:Y:S01]  /*b970*/  LDL.LU R0, [R1+0x1ec] ;  /* 0x0001ec0001007983 */ /* 0x001ee20000300800 */
[----:B------:R-:W-:-:S03]  /*b980*/  PRMT R171, RZ, 0x7610, R171 ;  /* 0x00007610ffab7816 */ /* 0x000fc600000000ab */
[----:B------:R-:W4:Y:S04]  /*b990*/  LDL R3, [R1+0x18c] ;  /* 0x00018c0001037983 */ /* 0x000f280000100800 */
[----:B------:R0:W2:Y:S02]  /*b9a0*/  @!P0 LDG.E.U16 R171, desc[UR10][R6.64] ;  /* 0x0000000a06ab8981 */ /* 0x0000a4000c1e1500 */
[----:B0-----:R-:W-:-:S05]  /*b9b0*/  IADD3 R6, P1, R177, R252, RZ ;  /* 0x000000fcb1067210 */ /* 0x001fca0007f3e0ff */
[----:B---3--:R-:W-:Y:S01]  /*b9c0*/  IMAD.X R7, R0, 0x1, R251, P1 ;  /* 0x0000000100077824 */ /* 0x008fe200008e06fb */
[----:B------:R0:W-:Y:S04]  /*b9d0*/  STL [R1+0x7b0], R0 ;  /* 0x0007b00001007387 */ /* 0x0001e80000100800 */
[----:B0-----:R-:W3:Y:S01]  /*b9e0*/  LDL.LU R0, [R1+0x1cc] ;  /* 0x0001cc0001007983 */ /* 0x001ee20000300800 */
[----:B------:R-:W-:-:S03]  /*b9f0*/  PRMT R168, RZ, 0x7610, R168 ;  /* 0x00007610ffa87816 */ /* 0x000fc600000000a8 */
[----:B------:R-:W2:Y:S04]  /*ba00*/  LDL R2, [R1+0x16c] ;  /* 0x00016c0001027983 */ /* 0x000ea80000100800 */
[----:B------:R0:W2:Y:S02]  /*ba10*/  @!P0 LDG.E.U16 R168, desc[UR10][R6.64] ;  /* 0x0000000a06a88981 */ /* 0x0000a4000c1e1500 */
[----:B0-----:R-:W-:-:S05]  /*ba20*/  IADD3 R6, P1, R176, R252, RZ ;  /* 0x000000fcb0067210 */ /* 0x001fca0007f3e0ff */
[----:B---3--:R-:W-:Y:S01]  /*ba30*/  IMAD.X R7, R0, 0x1, R251, P1 ;  /* 0x0000000100077824 */ /* 0x008fe200008e06fb */
[----:B------:R0:W-:Y:S04]  /*ba40*/  STL [R1+0x7d8], R0 ;  /* 0x0007d80001007387 */ /* 0x0001e80000100800 */
[----:B0-----:R-:W3:Y:S01]  /*ba50*/  LDL.LU R0, [R1+0x3e4] ;  /* 0x0003e40001007983 */ /* 0x001ee20000300800 */
[----:B------:R-:W-:Y:S02]  /*ba60*/  PRMT R167, RZ, 0x7610, R167 ;  /* 0x00007610ffa77816 */ /* 0x000fe400000000a7 */
[----:B------:R-:W-:Y:S01]  /*ba70*/  LOP3.LUT P1, RZ, R175, 0x40, RZ, 0xc0, !PT ;  /* 0x00000040afff7812 */ /* 0x000fe2000782c0ff */
[----:B------:R-:W-:Y:S01]  /*ba80*/  IMAD.SHL.U32 R5, R161, 0x2, RZ ;  /* 0x00000002a1057824 */ /* 0x000fe200078e00ff */
[----:B------:R-:W2:Y:S02]  /*ba90*/  LDL R179, [R1+0x14c] ;  /* 0x00014c0001b37983 */ /* 0x000ea40000100800 */
[----:B------:R-:W-:-:S02]  /*baa0*/  SEL R161, RZ, 0x90, !P1 ;  /* 0x00000090ffa17807 */ /* 0x000fc40004800000 */
[----:B------:R3:W2:Y:S02]  /*bab0*/  @!P0 LDG.E.U16 R167, desc[UR10][R6.64] ;  /* 0x0000000a06a78981 */ /* 0x0006a4000c1e1500 */
[----:B---3--:R-:W-:Y:S02]  /*bac0*/  IADD3 R6, P1, R0, R252, RZ ;  /* 0x000000fc00067210 */ /* 0x008fe40007f3e0ff */
[----:B------:R0:W-:Y:S04]  /*bad0*/  STL [R1+0x800], R0 ;  /* 0x0008000001007387 */ /* 0x0001e80000100800 */
[----:B0-----:R-:W3:Y:S01]  /*bae0*/  LDL.LU R0, [R1+0x3d4] ;  /* 0x0003d40001007983 */ /* 0x001ee20000300800 */
[----:B------:R-:W-:Y:S01]  /*baf0*/  PRMT R164, RZ, 0x7610, R164 ;  /* 0x00007610ffa47816 */ /* 0x000fe200000000a4 */
[----:B------:R-:W-:-:S02]  /*bb00*/  IMAD.X R7, R174, 0x1, R251, P1 ;  /* 0x00000001ae077824 */ /* 0x000fc400008e06fb */
[----:B------:R-:W2:Y:S04]  /*bb10*/  LDL R178, [R1+0x3a4] ;  /* 0x0003a40001b27983 */ /* 0x000ea80000100800 */
[----:B------:R-:W2:Y:S04]  /*bb20*/  LDL R177, [R1+0x12c] ;  /* 0x00012c0001b17983 */ /* 0x000ea80000100800 */
[----:B------:R-:W2:Y:S04]  /*bb30*/  LDL R176, [R1+0x394] ;  /* 0x0003940001b07983 */ /* 0x000ea80000100800 */
[----:B------:R3:W2:Y:S02]  /*bb40*/  @!P0 LDG.E.U16 R164, desc[UR10][R6.64] ;  /* 0x0000000a06a48981 */ /* 0x0006a4000c1e1500 */
[----:B---3--:R-:W-:-:S02]  /*bb50*/  IADD3 R6, P1, R0, R252, RZ ;  /* 0x000000fc00067210 */ /* 0x008fc40007f3e0ff */
[----:B------:R0:W-:Y:S04]  /*bb60*/  STL [R1+0x828], R0 ;  /* 0x0008280001007387 */ /* 0x0001e80000100800 */
[----:B0-----:R-:W3:Y:S01]  /*bb70*/  LDL.LU R0, [R1+0x3c4] ;  /* 0x0003c40001007983 */ /* 0x001ee20000300800 */
[----:B------:R-:W-:Y:S01]  /*bb80*/  LOP3.LUT R161, R161, R5, RZ, 0x3c, !PT ;  /* 0x00000005a1a17212 */ /* 0x000fe200078e3cff */
[----:B----4-:R-:W-:Y:S02]  /*bb90*/  IMAD.X R7, R3, 0x1, R251, P1 ;  /* 0x0000000103077824 */ /* 0x010fe400008e06fb */
[----:B------:R-:W4:Y:S04]  /*bba0*/  LDL R175, [R1+0x10c] ;  /* 0x00010c0001af7983 */ /* 0x000f280000100800 */
[----:B------:R0:W-:Y:S04]  /*bbb0*/  STS.U16 [R161+UR8+0x8000], R162 ;  /* 0x008000a2a1007988 */ /* 0x0001e80008000408 */
[----:B------:R-:W4:Y:S04]  /*bbc0*/  LDL R174, [R1+0x384] ;  /* 0x0003840001ae7983 */ /* 0x000f280000100800 */
[----:B------:R-:W4:Y:S01]  /*bbd0*/  LDL R5, [R1+0xec] ;  /* 0x0000ec0001057983 */ /* 0x000f220000100800 */
[----:B0-----:R-:W-:-:S06]  /*bbe0*/  PRMT R162, RZ, 0x7610, R162 ;  /* 0x00007610ffa27816 */ /* 0x001fcc00000000a2 */
[----:B------:R3:W4:Y:S02]  /*bbf0*/  @!P0 LDG.E.U16 R162, desc[UR10][R6.64] ;  /* 0x0000000a06a28981 */ /* 0x000724000c1e1500 */
[----:B---3--:R-:W-:Y:S02]  /*bc00*/  IADD3 R6, P1, R0, R252, RZ ;  /* 0x000000fc00067210 */ /* 0x008fe40007f3e0ff */
[----:B------:R0:W-:Y:S04]  /*bc10*/  STL [R1+0x848], R0 ;  /* 0x0008480001007387 */ /* 0x0001e80000100800 */
[----:B0-----:R-:W3:Y:S04]  /*bc20*/  LDL.LU R0, [R1+0x3b4] ;  /* 0x0003b40001007983 */ /* 0x001ee80000300800 */
[----:B------:R-:W4:Y:S01]  /*bc30*/  LDL R3, [R1+0x374] ;  /* 0x0003740001037983 */ /* 0x000f220000100800 */
[----:B--2---:R-:W-:-:S03]  /*bc40*/  IMAD.X R7, R2, 0x1, R251, P1 ;  /* 0x0000000102077824 */ /* 0x004fc600008e06fb */
[----:B------:R-:W2:Y:S04]  /*bc50*/  LDL R2, [R1+0xcc] ;  /* 0x0000cc0001027983 */ /* 0x000ea80000100800 */
[----:B------:R0:W-:Y:S02]  /*bc60*/  STS.U16 [R161+UR8+0x8400], R160 ;  /* 0x008400a0a1007988 */ /* 0x0001e40008000408 */
[----:B0-----:R-:W-:Y:S02]  /*bc70*/  PRMT R160, RZ, 0x7610, R160 ;  /* 0x00007610ffa07816 */ /* 0x001fe400000000a0 */
[----:B------:R0:W-:Y:S04]  /*bc80*/  STS.U16 [R161+UR8+0x8800], R159 ;  /* 0x0088009fa1007988 */ /* 0x0001e80008000408 */
[----:B------:R1:W2:Y:S01]  /*bc90*/  @!P0 LDG.E.U16 R160, desc[UR10][R6.64] ;  /* 0x0000000a06a08981 */ /* 0x0002a2000c1e1500 */
[----:B0-----:R-:W-:-:S03]  /*bca0*/  PRMT R159, RZ, 0x7610, R159 ;  /* 0x00007610ff9f7816 */ /* 0x001fc6000000009f */
[----:B------:R0:W-:Y:S02]  /*bcb0*/  STS.U16 [R161+UR8+0x8c00], R156 ;  /* 0x008c009ca1007988 */ /* 0x0001e40008000408 */
[----:B0-----:R-:W-:Y:S02]  /*bcc0*/  PRMT R156, RZ, 0x7610, R156 ;  /* 0x00007610ff9c7816 */ /* 0x001fe4000000009c */
[----:B------:R0:W-:Y:S02]  /*bcd0*/  STS.U16 [R161+UR8+0x9000], R154 ;  /* 0x0090009aa1007988 */ /* 0x0001e40008000408 */
[----:B0-----:R-:W-:Y:S02]  /*bce0*/  PRMT R154, RZ, 0x7610, R154 ;  /* 0x00007610ff9a7816 */ /* 0x001fe4000000009a */
[----:B---3--:R0:W-:Y:S01]  /*bcf0*/  STL [R1+0x858], R0 ;  /* 0x0008580001007387 */ /* 0x0081e20000100800 */
[----:B-1----:R-:W-:-:S03]  /*bd00*/  IADD3 R6, P1, R0, R252, RZ ;  /* 0x000000fc00067210 */ /* 0x002fc60007f3e0ff */
[----:B------:R-:W3:Y:S04]  /*bd10*/  LDL R182, [R1+0x364] ;  /* 0x0003640001b67983 */ /* 0x000ee80000100800 */
[----:B------:R-:W3:Y:S01]  /*bd20*/  LDL R181, [R1+0xac] ;  /* 0x0000ac0001b57983 */ /* 0x000ee20000100800 */
[----:B------:R-:W-:-:S03]  /*bd30*/  IMAD.X R7, R179, 0x1, R251, P1 ;  /* 0x00000001b3077824 */ /* 0x000fc600008e06fb */
[----:B------:R-:W3:Y:S04]  /*bd40*/  LDL R180, [R1+0x354] ;  /* 0x0003540001b47983 */ /* 0x000ee80000100800 */
[----:B------:R1:W3:Y:S04]  /*bd50*/  @!P0 LDG.E.U16 R159, desc[UR10][R6.64] ;  /* 0x0000000a069f8981 */ /* 0x0002e8000c1e1500 */
[----:B------:R-:W3:Y:S04]  /*bd60*/  LDL R179, [R1+0x8c] ;  /* 0x00008c0001b37983 */ /* 0x000ee80000100800 */
[----:B0-----:R-:W3:Y:S01]  /*bd70*/  LDL R0, [R1+0x6c] ;  /* 0x00006c0001007983 */ /* 0x001ee20000100800 */
[----:B-1----:R-:W-:-:S03]  /*bd80*/  IADD3 R6, P1, R178, R252, RZ ;  /* 0x000000fcb2067210 */ /* 0x002fc60007f3e0ff */
[----:B------:R-:W3:Y:S02]  /*bd90*/  LDL R178, [R1+0x344] ;  /* 0x0003440001b27983 */ /* 0x000ee40000100800 */
[----:B------:R-:W-:Y:S02]  /*bda0*/  IMAD.X R7, R177, 0x1, R251, P1 ;  /* 0x00000001b1077824 */ /* 0x000fe400008e06fb */
[----:B------:R0:W-:Y:S04]  /*bdb0*/  STS.U16 [R161+UR8+0x9400], R152 ;  /* 0x00940098a1007988 */ /* 0x0001e80008000408 */
[----:B------:R1:W3:Y:S04]  /*bdc0*/  @!P0 LDG.E.U16 R156, desc[UR10][R6.64] ;  /* 0x0000000a069c8981 */ /* 0x0002e8000c1e1500 */
[----:B------:R2:W-:Y:S04]  /*bdd0*/  STS.U16 [R161+UR8+0x9800], R20 ;  /* 0x00980014a1007988 */ /* 0x0005e80008000408 */
[----:B------:R-:W3:Y:S01]  /*bde0*/  LDL R177, [R1+0x4c] ;  /* 0x00004c0001b17983 */ /* 0x000ee20000100800 */
[----:B-1----:R-:W-:-:S02]  /*bdf0*/  IADD3 R6, P1, R176, R252, RZ ;  /* 0x000000fcb0067210 */ /* 0x002fc40007f3e0ff */
[----:B0-----:R-:W-:Y:S01]  /*be00*/  PRMT R152, RZ, 0x7610, R152 ;  /* 0x00007610ff987816 */ /* 0x001fe20000000098 */
[----:B------:R0:W-:Y:S02]  /*be10*/  STS.U16 [R161+UR8+0x9c00], R18 ;  /* 0x009c0012a1007988 */ /* 0x0001e40008000408 */
[----:B----4-:R-:W-:Y:S01]  /*be20*/  IMAD.X R7, R175, 0x1, R251, P1 ;  /* 0x00000001af077824 */ /* 0x010fe200008e06fb */
[----:B--2---:R-:W-:Y:S01]  /*be30*/  PRMT R20, RZ, 0x7610, R20 ;  /* 0x00007610ff147816 */ /* 0x004fe20000000014 */
[----:B------:R-:W2:Y:S04]  /*be40*/  LDL R176, [R1+0x324] ;  /* 0x0003240001b07983 */ /* 0x000ea80000100800 */
[----:B------:R1:W4:Y:S01]  /*be50*/  @!P0 LDG.E.U16 R154, desc[UR10][R6.64] ;  /* 0x0000000a069a8981 */ /* 0x000322000c1e1500 */
[----:B0-----:R-:W-:-:S03]  /*be60*/  PRMT R18, RZ, 0x7610, R18 ;  /* 0x00007610ff127816 */ /* 0x001fc60000000012 */
[----:B------:R-:W4:Y:S01]  /*be70*/  LDL R175, [R1+0x28] ;  /* 0x0000280001af7983 */ /* 0x000f220000100800 */
[----:B-1----:R-:W-:-:S03]  /*be80*/  IADD3 R6, P1, R174, R252, RZ ;  /* 0x000000fcae067210 */ /* 0x002fc60007f3e0ff */
[----:B------:R-:W2:Y:S02]  /*be90*/  LDL R174, [R1+0x334] ;  /* 0x0003340001ae7983 */ /* 0x000ea40000100800 */
[----:B------:R-:W-:-:S05]  /*bea0*/  IMAD.X R7, R5, 0x1, R251, P1 ;  /* 0x0000000105077824 */ /* 0x000fca00008e06fb */
[----:B------:R0:W4:Y:S02]  /*beb0*/  @!P0 LDG.E.U16 R152, desc[UR10][R6.64] ;  /* 0x0000000a06988981 */ /* 0x000124000c1e1500 */
[----:B0-----:R-:W-:Y:S02]  /*bec0*/  IADD3 R6, P1, R3, R252, RZ ;  /* 0x000000fc03067210 */ /* 0x001fe40007f3e0ff */
[----:B------:R-:W-:Y:S01]  /*bed0*/  LOP3.LUT R5, R161, 0x20, RZ, 0x3c, !PT ;  /* 0x00000020a1057812 */ /* 0x000fe200078e3cff */
[----:B------:R-:W4:Y:S02]  /*bee0*/  LDL R3, [R1+0x314] ;  /* 0x0003140001037983 */ /* 0x000f240000100800 */
[----:B------:R-:W-:Y:S02]  /*bef0*/  IMAD.X R7, R2, 0x1, R251, P1 ;  /* 0x0000000102077824 */ /* 0x000fe400008e06fb */
[----:B------:R0:W-:Y:S04]  /*bf00*/  STS.U16 [R5+UR8+0x8100], R16 ;  /* 0x0081001005007988 */ /* 0x0001e80008000408 */
[----:B------:R3:W4:Y:S04]  /*bf10*/  @!P0 LDG.E.U16 R20, desc[UR10][R6.64] ;  /* 0x0000000a06148981 */ /* 0x000728000c1e1500 */
[----:B------:R-:W4:Y:S01]  /*bf20*/  LDL R2, [R1+0x48] ;  /* 0x0000480001027983 */ /* 0x000f220000100800 */
[----:B0-----:R-:W-:-:S03]  /*bf30*/  PRMT R16, RZ, 0x7610, R16 ;  /* 0x00007610ff107816 */ /* 0x001fc60000000010 */
[----:B------:R2:W-:Y:S01]  /*bf40*/  STS.U16 [R5+UR8+0x8d00], R8 ;  /* 0x008d000805007988 */ /* 0x0005e20008000408 */
[----:B---3--:R-:W-:-:S05]  /*bf50*/  IADD3 R6, P1, R182, R252, RZ ;  /* 0x000000fcb6067210 */ /* 0x008fca0007f3e0ff */
[----:B------:R-:W-:-:S05]  /*bf60*/  IMAD.X R7, R181, 0x1, R251, P1 ;  /* 0x00000001b5077824 */ /* 0x000fca00008e06fb */
[----:B------:R0:W3:Y:S02]  /*bf70*/  @!P0 LDG.E.U16 R18, desc[UR10][R6.64] ;  /* 0x0000000a06128981 */ /* 0x0000e4000c1e1500 */
[----:B0-----:R-:W-:-:S05]  /*bf80*/  IADD3 R6, P1, R180, R252, RZ ;  /* 0x000000fcb4067210 */ /* 0x001fca0007f3e0ff */
[----:B------:R-:W-:-:S05]  /*bf90*/  IMAD.X R7, R179, 0x1, R251, P1 ;  /* 0x00000001b3077824 */ /* 0x000fca00008e06fb */
[----:B------:R0:W3:Y:S02]  /*bfa0*/  @!P0 LDG.E.U16 R16, desc[UR10][R6.64] ;  /* 0x0000000a06108981 */ /* 0x0000e4000c1e1500 */
[----:B0-----:R-:W-:-:S05]  /*bfb0*/  IADD3 R6, P1, R178, R252, RZ ;  /* 0x000000fcb2067210 */ /* 0x001fca0007f3e0ff */
[----:B------:R-:W-:Y:S02]  /*bfc0*/  IMAD.X R7, R0, 0x1, R251, P1 ;  /* 0x0000000100077824 */ /* 0x000fe400008e06fb */
[----:B------:R-:W3:Y:S04]  /*bfd0*/  LDL R0, [R1+0x2f4] ;  /* 0x0002f40001007983 */ /* 0x000ee80000100800 */
[----:B------:R-:W3:Y:S01]  /*bfe0*/  LDL.LU R242, [R1+0x304] ;  /* 0x0003040001f27983 */ /* 0x000ee20000300800 */
[----:B--2---:R-:W-:-:S03]  /*bff0*/  IADD3 R8, P1, R174, R252, RZ ;  /* 0x000000fcae087210 */ /* 0x004fc60007f3e0ff */
[----:B------:R-:W2:Y:S04]  /*c000*/  LDL R174, [R1+0x88] ;  /* 0x0000880001ae7983 */ /* 0x000ea80000100800 */
[----:B------:R-:W2:Y:S04]  /*c010*/  LDL.LU R243, [R1+0x68] ;  /* 0x0000680001f37983 */ /* 0x000ea80000300800 */
[----:B------:R0:W-:Y:S02]  /*c020*/  STS.U16 [R5+UR8+0x8500], R11 ;  /* 0x0085000b05007988 */ /* 0x0001e40008000408 */
[----:B0-----:R-:W-:-:S02]  /*c030*/  PRMT R11, RZ, 0x7610, R11 ;  /* 0x00007610ff0b7816 */ /* 0x001fc4000000000b */
[----:B------:R0:W-:Y:S04]  /*c040*/  STS.U16 [R5+UR8+0x8900], R9 ;  /* 0x0089000905007988 */ /* 0x0001e80008000408 */
[----:B------:R1:W2:Y:S01]  /*c050*/  @!P0 LDG.E.U16 R11, desc[UR10][R6.64] ;  /* 0x0000000a060b8981 */ /* 0x0002a2000c1e1500 */
[----:B0-----:R-:W-:Y:S01]  /*c060*/  IMAD.X R9, R177, 0x1, R251, P1 ;  /* 0x00000001b1097824 */ /* 0x001fe200008e06fb */
[----:B-1----:R-:W-:Y:S02]  /*c070*/  PRMT R7, RZ, 0x7610, R7 ;  /* 0x00007610ff077816 */ /* 0x002fe40000000007 */
[----:B------:R0:W-:Y:S04]  /*c080*/  STS.U16 [R5+UR8+0x9100], R10 ;  /* 0x0091000a05007988 */ /* 0x0001e80008000408 */
[----:B------:R1:W2:Y:S01]  /*c090*/  @!P0 LDG.E.U16 R7, desc[UR10][R8.64] ;  /* 0x0000000a08078981 */ /* 0x0002a2000c1e1500 */
[----:B0-----:R-:W-:-:S02]  /*c0a0*/  PRMT R10, RZ, 0x7610, R10 ;  /* 0x00007610ff0a7816 */ /* 0x001fc4000000000a */
[----:B-1----:R-:W-:-:S05]  /*c0b0*/  IADD3 R8, P1, R176, R252, RZ ;  /* 0x000000fcb0087210 */ /* 0x002fca0007f3e0ff */
[----:B----4-:R-:W-:Y:S01]  /*c0c0*/  IMAD.X R9, R175, 0x1, R251, P1 ;  /* 0x00000001af097824 */ /* 0x010fe200008e06fb */
[----:B------:R0:W-:Y:S04]  /*c0d0*/  STS.U16 [R5+UR8+0x9500], R13 ;  /* 0x0095000d05007988 */ /* 0x0001e80008000408 */
[----:B------:R1:W4:Y:S01]  /*c0e0*/  @!P0 LDG.E.U16 R10, desc[UR10][R8.64] ;  /* 0x0000000a080a8981 */ /* 0x000322000c1e1500 */
[----:B0-----:R-:W-:Y:S02]  /*c0f0*/  PRMT R13, RZ, 0x7610, R13 ;  /* 0x00007610ff0d7816 */ /* 0x001fe4000000000d */
[----:B-1----:R-:W-:Y:S02]  /*c100*/  IADD3 R8, P1, R3, R252, RZ ;  /* 0x000000fc03087210 */ /* 0x002fe40007f3e0ff */
[----:B------:R-:W4:Y:S03]  /*c110*/  LDL R3, [R1+0x2d4] ;  /* 0x0002d40001037983 */ /* 0x000f260000100800 */
[----:B------:R-:W-:-:S02]  /*c120*/  IMAD.X R9, R2, 0x1, R251, P1 ;  /* 0x0000000102097824 */ /* 0x000fc400008e06fb */
[----:B------:R-:W4:Y:S04]  /*c130*/  LDL R2, [R1+0xc8] ;  /* 0x0000c80001027983 */ /* 0x000f280000100800 */
[----:B------:R3:W4:Y:S02]  /*c140*/  @!P0 LDG.E.U16 R13, desc[UR10][R8.64] ;  /* 0x0000000a080d8981 */ /* 0x000724000c1e1500 */
[----:B---3--:R-:W-:Y:S02]  /*c150*/  IADD3 R8, P1, R242, R252, RZ ;  /* 0x000000fcf2087210 */ /* 0x008fe40007f3e0ff */
[----:B------:R0:W-:Y:S04]  /*c160*/  STL [R1+0x8bc], R242 ;  /* 0x0008bcf201007387 */ /* 0x0001e80000100800 */
[----:B0-----:R-:W3:Y:S01]  /*c170*/  LDL.LU R242, [R1+0x2e4] ;  /* 0x0002e40001f27983 */ /* 0x001ee20000300800 */
[----:B--2---:R-:W-:-:S03]  /*c180*/  IMAD.X R9, R243, 0x1, R251, P1 ;  /* 0x00000001f3097824 */ /* 0x004fc600008e06fb */
[----:B------:R0:W-:Y:S04]  /*c190*/  STL [R1+0x8c0], R243 ;  /* 0x0008c0f301007387 */ /* 0x0001e80000100800 */
[----:B0-----:R-:W2:Y:S04]  /*c1a0*/  LDL.LU R243, [R1+0xa8] ;  /* 0x0000a80001f37983 */ /* 0x001ea80000300800 */
[----:B------:R0:W-:Y:S01]  /*c1b0*/  STS.U16 [R5+UR8+0x9900], R12 ;  /* 0x0099000c05007988 */ /* 0x0001e20008000408 */
[----:B------:R-:W-:Y:S02]  /*c1c0*/  LOP3.LUT R6, R161, 0x40, RZ, 0x3c, !PT ;  /* 0x00000040a1067812 */ /* 0x000fe400078e3cff */
[----:B0-----:R-:W-:Y:S01]  /*c1d0*/  PRMT R12, RZ, 0x7610, R12 ;  /* 0x00007610ff0c7816 */ /* 0x001fe2000000000c */
[----:B------:R-:W-:Y:S05]  /*c1e0*/  STS.U16 [R5+UR8+0x9d00], R173 ;  /* 0x009d00ad05007988 */ /* 0x000fea0008000408 */
[----:B------:R0:W4:Y:S04]  /*c1f0*/  @!P0 LDG.E.U16 R12, desc[UR10][R8.64] ;  /* 0x0000000a080c8981 */ /* 0x000128000c1e1500 */
[----:B------:R1:W-:Y:S01]  /*c200*/  STS.U16 [R6+UR8+0x8200], R15 ;  /* 0x0082000f06007988 */ /* 0x0003e20008000408 */
[----:B0-----:R-:W-:-:S03]  /*c210*/  IADD3 R8, P1, R0, R252, RZ ;  /* 0x000000fc00087210 */ /* 0x001fc60007f3e0ff */
[----:B------:R-:W4:Y:S01]  /*c220*/  LDL R0, [R1+0x2b4] ;  /* 0x0002b40001007983 */ /* 0x000f220000100800 */
[----:B-1----:R-:W-:Y:S01]  /*c230*/  PRMT R15, RZ, 0x7610, R15 ;  /* 0x00007610ff0f7816 */ /* 0x002fe2000000000f */
[----:B------:R-:W-:-:S05]  /*c240*/  IMAD.X R9, R174, 0x1, R251, P1 ;  /* 0x00000001ae097824 */ /* 0x000fca00008e06fb */
[----:B------:R3:W4:Y:S02]  /*c250*/  @!P0 LDG.E.U16 R15, desc[UR10][R8.64] ;  /* 0x0000000a080f8981 */ /* 0x000724000c1e1500 */
[----:B---3--:R-:W-:Y:S02]  /*c260*/  IADD3 R8, P1, R242, R252, RZ ;  /* 0x000000fcf2087210 */ /* 0x008fe40007f3e0ff */
[----:B------:R0:W-:Y:S04]  /*c270*/  STL [R1+0x8d0], R242 ;  /* 0x0008d0f201007387 */ /* 0x0001e80000100800 */
[----:B0-----:R-:W3:Y:S01]  /*c280*/  LDL.LU R242, [R1+0x2c4] ;  /* 0x0002c40001f27983 */ /* 0x001ee20000300800 */
[----:B--2---:R-:W-:-:S03]  /*c290*/  IMAD.X R9, R243, 0x1, R251, P1 ;  /* 0x00000001f3097824 */ /* 0x004fc600008e06fb */
[----:B------:R0:W-:Y:S04]  /*c2a0*/  STL [R1+0x8d4], R243 ;  /* 0x0008d4f301007387 */ /* 0x0001e80000100800 */
[----:B0-----:R-:W2:Y:S04]  /*c2b0*/  LDL.LU R243, [R1+0xe8] ;  /* 0x0000e80001f37983 */ /* 0x001ea80000300800 */
[----:B------:R0:W-:Y:S04]  /*c2c0*/  STS.U16 [R6+UR8+0x8600], R14 ;  /* 0x0086000e06007988 */ /* 0x0001e80008000408 */
[----:B------:R1:W-:Y:S04]  /*c2d0*/  STS.U16 [R6+UR8+0x8a00], R23 ;  /* 0x008a001706007988 */ /* 0x0003e80008000408 */
[----:B------:R-:W2:Y:S01]  /*c2e0*/  LDL.LU R187, [R1+0x148] ;  /* 0x0001480001bb7983 */ /* 0x000ea20000300800 */
[----:B0-----:R-:W-:-:S03]  /*c2f0*/  PRMT R14, RZ, 0x7610, R14 ;  /* 0x00007610ff0e7816 */ /* 0x001fc6000000000e */
[----:B------:R-:W2:Y:S04]  /*c300*/  LDL.LU R186, [R1+0x294] ;  /* 0x0002940001ba7983 */ /* 0x000ea80000300800 */
[----:B------:R4:W2:Y:S01]  /*c310*/  @!P0 LDG.E.U16 R14, desc[UR10][R8.64] ;  /* 0x0000000a080e8981 */ /* 0x0008a2000c1e1500 */
[----:B-1----:R-:W-:-:S03]  /*c320*/  PRMT R23, RZ, 0x7610, R23 ;  /* 0x00007610ff177816 */ /* 0x002fc60000000017 */
[----:B------:R-:W2:Y:S04]  /*c330*/  LDL.LU R179, [R1+0x128] ;  /* 0x0001280001b37983 */ /* 0x000ea80000300800 */
[----:B------:R-:W2:Y:S01]  /*c340*/  LDL.LU R178, [R1+0x2a4] ;  /* 0x0002a40001b27983 */ /* 0x000ea20000300800 */
[----:B----4-:R-:W-:-:S05]  /*c350*/  IADD3 R8, P1, R3, R252, RZ ;  /* 0x000000fc03087210 */ /* 0x010fca0007f3e0ff */
[----:B------:R-:W-:-:S05]  /*c360*/  IMAD.X R9, R2, 0x1, R251, P1 ;  /* 0x0000000102097824 */ /* 0x000fca00008e06fb */
[----:B------:R3:W4:Y:S04]  /*c370*/  @!P0 LDG.E.U16 R23, desc[UR10][R8.64] ;  /* 0x0000000a08178981 */ /* 0x000728000c1e1500 */
[----:B------:R0:W-:Y:S02]  /*c380*/  STS.U16 [R6+UR8+0x8e00], R22 ;  /* 0x008e001606007988 */ /* 0x0001e40008000408 */
[----:B0-----:R-:W-:Y:S02]  /*c390*/  PRMT R22, RZ, 0x7610, R22 ;  /* 0x00007610ff167816 */ /* 0x001fe40000000016 */
[----:B---3--:R-:W-:Y:S01]  /*c3a0*/  IADD3 R8, P1, R242, R252, RZ ;  /* 0x000000fcf2087210 */ /* 0x008fe20007f3e0ff */
[----:B------:R0:W-:Y:S04]  /*c3b0*/  STL [R1+0x8e0], R242 ;  /* 0x0008e0f201007387 */ /* 0x0001e80000100800 */
[----:B0-----:R-:W3:Y:S01]  /*c3c0*/  LDL.LU R242, [R1+0x108] ;  /* 0x0001080001f27983 */ /* 0x001ee20000300800 */
[----:B--2---:R-:W-:-:S03]  /*c3d0*/  IMAD.X R9, R243, 0x1, R251, P1 ;  /* 0x00000001f3097824 */ /* 0x004fc600008e06fb */
[----:B------:R-:W-:Y:S04]  /*c3e0*/  STL [R1+0x8e4], R243 ;  /* 0x0008e4f301007387 */ /* 0x000fe80000100800 */
[----:B------:R0:W2:Y:S04]  /*c3f0*/  @!P0 LDG.E.U16 R22, desc[UR10][R8.64] ;  /* 0x0000000a08168981 */ /* 0x0000a8000c1e1500 */
[----:B------:R-:W4:Y:S04]  /*c400*/  LDL R175, [R1+0x420] ;  /* 0x0004200001af7983 */ /* 0x000f280000100800 */
[----:B------:R-:W2:Y:S01]  /*c410*/  LDL R174, [R1+0x204] ;  /* 0x0002040001ae7983 */ /* 0x000ea20000100800 */
[----:B0-----:R-:W-:-:S03]  /*c420*/  IADD3 R8, P1, R0, R252, RZ ;  /* 0x000000fc00087210 */ /* 0x001fc60007f3e0ff */
[----:B------:R-:W2:Y:S04]  /*c430*/  LDL R0, [R1+0x224] ;  /* 0x0002240001007983 */ /* 0x000ea80000100800 */
[----:B------:R-:W2:Y:S04]  /*c440*/  LDL R3, [R1+0x1e4] ;  /* 0x0001e40001037983 */ /* 0x000ea80000100800 */
[----:B------:R-:W2:Y:S04]  /*c450*/  LDL R2, [R1+0x1c4] ;  /* 0x0001c40001027983 */ /* 0x000ea80000100800 */
[----:B------:R-:W4:Y:S04]  /*c460*/  LDL.LU R235, [R1+0x208] ;  /* 0x0002080001eb7983 */ /* 0x000f280000300800 */
[----:B------:R-:W2:Y:S04]  /*c470*/  LDL.LU R234, [R1+0x234] ;  /* 0x0002340001ea7983 */ /* 0x000ea80000300800 */
        /* <DEDUP_REMOVED lines=9> */
[----:B------:R-:W2:Y:S01]  /*c510*/  LDL.LU R194, [R1+0x284] ;  /* 0x0002840001c27983 */ /* 0x000ea20000300800 */
[----:B------:R-:W-:-:S03]  /*c520*/  PRMT R173, RZ, 0x7610, R173 ;  /* 0x00007610ffad7816 */ /* 0x000fc600000000ad */
[----:B------:R0:W-:Y:S02]  /*c530*/  STS.U16 [R6+UR8+0x9600], R17 ;  /* 0x0096001106007988 */ /* 0x0001e40008000408 */
[----:B0-----:R-:W-:Y:S02]  /*c540*/  PRMT R17, RZ, 0x7610, R17 ;  /* 0x00007610ff117816 */ /* 0x001fe40000000011 */
[----:B------:R0:W-:Y:S04]  /*c550*/  STS.U16 [R6+UR8+0x9a00], R19 ;  /* 0x009a001306007988 */ /* 0x0001e80008000408 */
[----:B------:R1:W-:Y:S01]  /*c560*/  STS.U16 [R6+UR8+0x9e00], R169 ;  /* 0x009e00a906007988 */ /* 0x0003e20008000408 */
[----:B0-----:R-:W-:Y:S02]  /*c570*/  PRMT R19, RZ, 0x7610, R19 ;  /* 0x00007610ff137816 */ /* 0x001fe40000000013 */
[----:B-1----:R-:W-:Y:S01]  /*c580*/  LOP3.LUT R169, R161, 0x60, RZ, 0x3c, !PT ;  /* 0x00000060a1a97812 */ /* 0x002fe200078e3cff */
[----:B------:R-:W-:Y:S04]  /*c590*/  STS.U16 [R6+UR8+0x9200], R172 ;  /* 0x009200ac06007988 */ /* 0x000fe80008000408 */
[----:B------:R0:W-:Y:S02]  /*c5a0*/  STS.U16 [R169+UR8+0x8300], R21 ;  /* 0x00830015a9007988 */ /* 0x0001e40008000408 */
[----:B0-----:R-:W-:-:S02]  /*c5b0*/  PRMT R21, RZ, 0x7610, R21 ;  /* 0x00007610ff157816 */ /* 0x001fc40000000015 */
[----:B------:R0:W-:Y:S02]  /*c5c0*/  STS.U16 [R169+UR8+0x8700], R153 ;  /* 0x00870099a9007988 */ /* 0x0001e40008000408 */
[----:B0-----:R-:W-:Y:S02]  /*c5d0*/  PRMT R153, RZ, 0x7610, R153 ;  /* 0x00007610ff997816 */ /* 0x001fe40000000099 */
[----:B------:R0:W-:Y:S02]  /*c5e0*/  STS.U16 [R169+UR8+0x8b00], R155 ;  /* 0x008b009ba9007988 */ /* 0x0001e40008000408 */
[----:B0-----:R-:W-:Y:S02]  /*c5f0*/  PRMT R155, RZ, 0x7610, R155 ;  /* 0x00007610ff9b7816 */ /* 0x001fe4000000009b */
[----:B------:R0:W-:Y:S02]  /*c600*/  STS.U16 [R169+UR8+0x8f00], R157 ;  /* 0x008f009da9007988 */ /* 0x0001e40008000408 */
[----:B0-----:R-:W-:-:S02]  /*c610*/  PRMT R157, RZ, 0x7610, R157 ;  /* 0x00007610ff9d7816 */ /* 0x001fc4000000009d */
[----:B------:R0:W-:Y:S02]  /*c620*/  STS.U16 [R169+UR8+0x9300], R158 ;  /* 0x0093009ea9007988 */ /* 0x0001e40008000408 */
[----:B0-----:R-:W-:Y:S02]  /*c630*/  PRMT R158, RZ, 0x7610, R158 ;  /* 0x00007610ff9e7816 */ /* 0x001fe4000000009e */
[----:B------:R0:W-:Y:S02]  /*c640*/  STS.U16 [R169+UR8+0x9700], R163 ;  /* 0x009700a3a9007988 */ /* 0x0001e40008000408 */
[----:B0-----:R-:W-:Y:S02]  /*c650*/  PRMT R163, RZ, 0x7610, R163 ;  /* 0x00007610ffa37816 */ /* 0x001fe400000000a3 */
[----:B------:R0:W-:Y:S02]  /*c660*/  STS.U16 [R169+UR8+0x9b00], R165 ;  /* 0x009b00a5a9007988 */ /* 0x0001e40008000408 */
[----:B0-----:R-:W-:Y:S01]  /*c670*/  PRMT R165, RZ, 0x7610, R165 ;  /* 0x00007610ffa57816 */ /* 0x001fe200000000a5 */
[----:B---3--:R-:W-:-:S05]  /*c680*/  IMAD.X R9, R242, 0x1, R251, P1 ;  /* 0x00000001f2097824 */ /* 0x008fca00008e06fb */
[----:B------:R0:W3:Y:S02]  /*c690*/  @!P0 LDG.E.U16 R173, desc[UR10][R8.64] ;  /* 0x0000000a08ad8981 */ /* 0x0000e4000c1e1500 */
[----:B0-----:R-:W-:-:S05]  /*c6a0*/  IADD3 R8, P1, R178, R252, RZ ;  /* 0x000000fcb2087210 */ /* 0x001fca0007f3e0ff */
[----:B------:R-:W-:-:S05]  /*c6b0*/  IMAD.X R9, R179, 0x1, R251, P1 ;  /* 0x00000001b3097824 */ /* 0x000fca00008e06fb */
[----:B------:R0:W3:Y:S02]  /*c6c0*/  @!P0 LDG.E.U16 R17, desc[UR10][R8.64] ;  /* 0x0000000a08118981 */ /* 0x0000e4000c1e1500 */
[----:B0-----:R-:W-:-:S05]  /*c6d0*/  IADD3 R8, P1, R186, R252, RZ ;  /* 0x000000fcba087210 */ /* 0x001fca0007f3e0ff */
[----:B------:R-:W-:-:S05]  /*c6e0*/  IMAD.X R9, R187, 0x1, R251, P1 ;  /* 0x00000001bb097824 */ /* 0x000fca00008e06fb */
[----:B------:R2:W3:Y:S02]  /*c6f0*/  @!P0 LDG.E.U16 R19, desc[UR10][R8.64] ;  /* 0x0000000a08138981 */ /* 0x0004e4000c1e1500 */
[----:B--2---:R-:W-:-:S05]  /*c700*/  IADD3 R8, P1, R194, R252, RZ ;  /* 0x000000fcc2087210 */ /* 0x004fca0007f3e0ff */
[----:B----4-:R-:W-:-:S05]  /*c710*/  IMAD.X R9, R195, 0x1, R251, P1 ;  /* 0x00000001c3097824 */ /* 0x010fca00008e06fb */
[----:B------:R0:W2:Y:S02]  /*c720*/  @!P0 LDG.E.U16 R21, desc[UR10][R8.64] ;  /* 0x0000000a08158981 */ /* 0x0000a4000c1e1500 */
[----:B0-----:R-:W-:-:S05]  /*c730*/  IADD3 R8, P1, R202, R252, RZ ;  /* 0x000000fcca087210 */ /* 0x001fca0007f3e0ff */
[----:B------:R-:W-:-:S05]  /*c740*/  IMAD.X R9, R203, 0x1, R251, P1 ;  /* 0x00000001cb097824 */ /* 0x000fca00008e06fb */
[----:B------:R0:W4:Y:S02]  /*c750*/  @!P0 LDG.E.U16 R153, desc[UR10][R8.64] ;  /* 0x0000000a08998981 */ /* 0x000124000c1e1500 */
        /* <DEDUP_REMOVED lines=13> */
[----:B------:R-:W-:Y:S02]  /*c830*/  IMAD.X R9, R0, 0x1, R251, P1 ;  /* 0x0000000100097824 */ /* 0x000fe400008e06fb */
[----:B------:R-:W3:Y:S04]  /*c840*/  LDL R0, [R1+0x1a4] ;  /* 0x0001a40001007983 */ /* 0x000ee80000100800 */
[----:B------:R0:W4:Y:S04]  /*c850*/  @!P0 LDG.E.U16 R165, desc[UR10][R8.64] ;  /* 0x0000000a08a58981 */ /* 0x000128000c1e1500 */
[----:B------:R1:W-:Y:S01]  /*c860*/  STL [R1+0x798], R249 ;  /* 0x000798f901007387 */ /* 0x0003e20000100800 */
[----:B0-----:R-:W-:-:S03]  /*c870*/  IADD3 R8, P1, R249, R252, RZ ;  /* 0x000000fcf9087210 */ /* 0x001fc60007f3e0ff */
[----:B-1----:R-:W2:Y:S02]  /*c880*/  LDL.LU R249, [R1+0x400] ;  /* 0x0004000001f97983 */ /* 0x002ea40000300800 */
[----:B------:R-:W-:Y:S02]  /*c890*/  IMAD.X R9, R174, 0x1, R251, P1 ;  /* 0x00000001ae097824 */ /* 0x000fe400008e06fb */
[----:B------:R0:W-:Y:S04]  /*c8a0*/  STS.U16 [R169+UR8+0x9f00], R166 ;  /* 0x009f00a6a9007988 */ /* 0x0001e80008000408 */
[----:B------:R-:W4:Y:S01]  /*c8b0*/  LDL R175, [R1+0x184] ;  /* 0x0001840001af7983 */ /* 0x000f220000100800 */
[----:B0-----:R-:W-:-:S06]  /*c8c0*/  PRMT R166, RZ, 0x7610, R166 ;  /* 0x00007610ffa67816 */ /* 0x001fcc00000000a6 */
[----:B------:R2:W4:Y:S02]  /*c8d0*/  @!P0 LDG.E.U16 R166, desc[UR10][R8.64] ;  /* 0x0000000a08a68981 */ /* 0x000524000c1e1500 */
[----:B--2---:R-:W-:Y:S02]  /*c8e0*/  IADD3 R8, P1, R249, R252, RZ ;  /* 0x000000fcf9087210 */ /* 0x004fe40007f3e0ff */
[----:B------:R0:W-:Y:S04]  /*c8f0*/  STL [R1+0x7c0], R249 ;  /* 0x0007c0f901007387 */ /* 0x0001e80000100800 */
[----:B0-----:R-:W2:Y:S01]  /*c900*/  LDL.LU R249, [R1+0x3f0] ;  /* 0x0003f00001f97983 */ /* 0x001ea20000300800 */
[----:B------:R-:W-:Y:S01]  /*c910*/  PRMT R169, RZ, 0x7610, R169 ;  /* 0x00007610ffa97816 */ /* 0x000fe200000000a9 */
[----:B------:R-:W-:-:S02]  /*c920*/  IMAD.X R9, R3, 0x1, R251, P1 ;  /* 0x0000000103097824 */ /* 0x000fc400008e06fb */
[----:B------:R-:W4:Y:S04]  /*c930*/  LDL R174, [R1+0x164] ;  /* 0x0001640001ae7983 */ /* 0x000f280000100800 */
[----:B------:R2:W4:Y:S02]  /*c940*/  @!P0 LDG.E.U16 R169, desc[UR10][R8.64] ;  /* 0x0000000a08a98981 */ /* 0x000524000c1e1500 */
[----:B--2---:R-:W-:Y:S02]  /*c950*/  IADD3 R8, P1, R249, R252, RZ ;  /* 0x000000fcf9087210 */ /* 0x004fe40007f3e0ff */
[----:B------:R0:W-:Y:S04]  /*c960*/  STL [R1+0x7e8], R249 ;  /* 0x0007e8f901007387 */ /* 0x0001e80000100800 */
[----:B0-----:R-:W2:Y:S01]  /*c970*/  LDL.LU R249, [R1+0x3e0] ;  /* 0x0003e00001f97983 */ /* 0x001ea20000300800 */
[----:B------:R-:W-:-:S03]  /*c980*/  IMAD.X R9, R2, 0x1, R251, P1 ;  /* 0x0000000102097824 */ /* 0x000fc600008e06fb */
[----:B------:R0:W-:Y:S04]  /*c990*/  STS.U16 [R161+UR8], R170 ;  /* 0x000000aaa1007988 */ /* 0x0001e80008000408 */
[----:B------:R-:W4:Y:S04]  /*c9a0*/  LDL R3, [R1+0x3b0] ;  /* 0x0003b00001037983 */ /* 0x000f280000100800 */
[----:B------:R-:W4:Y:S01]  /*c9b0*/  LDL R2, [R1+0x144] ;  /* 0x0001440001027983 */ /* 0x000f220000100800 */
[----:B0-----:R-:W-:-:S06]  /*c9c0*/  PRMT R170, RZ, 0x7610, R170 ;  /* 0x00007610ffaa7816 */ /* 0x001fcc00000000aa */
[----:B------:R2:W4:Y:S02]  /*c9d0*/  @!P0 LDG.E.U16 R170, desc[UR10][R8.64] ;  /* 0x0000000a08aa8981 */ /* 0x000524000c1e1500 */
[----:B--2---:R-:W-:Y:S02]  /*c9e0*/  IADD3 R8, P1, R249, R252, RZ ;  /* 0x000000fcf9087210 */ /* 0x004fe40007f3e0ff */
[----:B------:R0:W-:Y:S04]  /*c9f0*/  STL [R1+0x810], R249 ;  /* 0x000810f901007387 */ /* 0x0001e80000100800 */
[----:B0-----:R-:W2:Y:S01]  /*ca00*/  LDL.LU R249, [R1+0x3d0] ;  /* 0x0003d00001f97983 */ /* 0x001ea20000300800 */
[----:B------:R-:W-:Y:S01]  /*ca10*/  PRMT R172, RZ, 0x7610, R172 ;  /* 0x00007610ffac7816 */ /* 0x000fe200000000ac */
[----:B---3--:R-:W-:-:S02]  /*ca20*/  IMAD.X R9, R0, 0x1, R251, P1 ;  /* 0x0000000100097824 */ /* 0x008fc400008e06fb */
[----:B------:R-:W3:Y:S04]  /*ca30*/  LDL R182, [R1+0x3a0] ;  /* 0x0003a00001b67983 */ /* 0x000ee80000100800 */
[----:B------:R-:W3:Y:S04]  /*ca40*/  LDL R0, [R1+0x124] ;  /* 0x0001240001007983 */ /* 0x000ee80000100800 */
[----:B------:R-:W3:Y:S04]  /*ca50*/  LDL R181, [R1+0x390] ;  /* 0x0003900001b57983 */ /* 0x000ee80000100800 */
[----:B------:R-:W3:Y:S04]  /*ca60*/  LDL R180, [R1+0x104] ;  /* 0x0001040001b47983 */ /* 0x000ee80000100800 */
[----:B------:R2:W3:Y:S02]  /*ca70*/  @!P0 LDG.E.U16 R172, desc[UR10][R8.64] ;  /* 0x0000000a08ac8981 */ /* 0x0004e4000c1e1500 */
[----:B--2---:R-:W-:-:S02]  /*ca80*/  IADD3 R8, P1, R249, R252, RZ ;  /* 0x000000fcf9087210 */ /* 0x004fc40007f3e0ff */
[----:B------:R0:W-:Y:S04]  /*ca90*/  STL [R1+0x838], R249 ;  /* 0x000838f901007387 */ /* 0x0001e80000100800 */
[----:B0-----:R-:W2:Y:S04]  /*caa0*/  LDL.LU R249, [R1+0x3c0] ;  /* 0x0003c00001f97983 */ /* 0x001ea80000300800 */
[----:B------:R-:W3:Y:S01]  /*cab0*/  LDL R177, [R1+0x380] ;  /* 0x0003800001b17983 */ /* 0x000ee20000100800 */
[----:B----4-:R-:W-:-:S03]  /*cac0*/  IMAD.X R9, R175, 0x1, R251, P1 ;  /* 0x00000001af097824 */ /* 0x010fc600008e06fb */
[----:B------:R0:W-:Y:S04]  /*cad0*/  STS.U16 [R161+UR8+0x400], R171 ;  /* 0x000400aba1007988 */ /* 0x0001e80008000408 */
[----:B------:R-:W4:Y:S01]  /*cae0*/  LDL R176, [R1+0xe4] ;  /* 0x0000e40001b07983 */ /* 0x000f220000100800 */
[----:B0-----:R-:W-:-:S03]  /*caf0*/  PRMT R171, RZ, 0x7610, R171 ;  /* 0x00007610ffab7816 */ /* 0x001fc600000000ab */
[----:B------:R0:W-:Y:S04]  /*cb00*/  STS.U16 [R161+UR8+0x800], R168 ;  /* 0x000800a8a1007988 */ /* 0x0001e80008000408 */
[----:B------:R2:W4:Y:S01]  /*cb10*/  @!P0 LDG.E.U16 R171, desc[UR10][R8.64] ;  /* 0x0000000a08ab8981 */ /* 0x000522000c1e1500 */
[----:B0-----:R-:W-:-:S03]  /*cb20*/  PRMT R168, RZ, 0x7610, R168 ;  /* 0x00007610ffa87816 */ /* 0x001fc600000000a8 */
[----:B------:R0:W-:Y:S02]  /*cb30*/  STS.U16 [R161+UR8+0xc00], R167 ;  /* 0x000c00a7a1007988 */ /* 0x0001e40008000408 */
[----:B0-----:R-:W-:Y:S02]  /*cb40*/  PRMT R167, RZ, 0x7610, R167 ;  /* 0x00007610ffa77816 */ /* 0x001fe400000000a7 */
[----:B--2---:R-:W-:Y:S01]  /*cb50*/  IADD3 R8, P1, R249, R252, RZ ;  /* 0x000000fcf9087210 */ /* 0x004fe20007f3e0ff */
[----:B------:R-:W-:Y:S04]  /*cb60*/  STL [R1+0x83c], R249 ;  /* 0x00083cf901007387 */ /* 0x000fe80000100800 */
[----:B------:R-:W2:Y:S01]  /*cb70*/  LDL R175, [R1+0x370] ;  /* 0x0003700001af7983 */ /* 0x000ea20000100800 */
[----:B------:R-:W-:-:S03]  /*cb80*/  IMAD.X R9, R174, 0x1, R251, P1 ;  /* 0x00000001ae097824 */ /* 0x000fc600008e06fb */
[----:B------:R-:W2:Y:S04]  /*cb90*/  LDL R174, [R1+0xc4] ;  /* 0x0000c40001ae7983 */ /* 0x000ea80000100800 */
[----:B------:R0:W2:Y:S02]  /*cba0*/  @!P0 LDG.E.U16 R168, desc[UR10][R8.64] ;  /* 0x0000000a08a88981 */ /* 0x0000a4000c1e1500 */
[----:B0-----:R-:W-:Y:S02]  /*cbb0*/  IADD3 R8, P1, R3, R252, RZ ;  /* 0x000000fc03087210 */ /* 0x001fe40007f3e0ff */
[----:B------:R-:W2:Y:S03]  /*cbc0*/  LDL R3, [R1+0x360] ;  /* 0x0003600001037983 */ /* 0x000ea60000100800 */
[----:B------:R-:W-:-:S02]  /*cbd0*/  IMAD.X R9, R2, 0x1, R251, P1 ;  /* 0x0000000102097824 */ /* 0x000fc400008e06fb */
[----:B------:R-:W2:Y:S04]  /*cbe0*/  LDL R2, [R1+0xa4] ;  /* 0x0000a40001027983 */ /* 0x000ea80000100800 */
[----:B------:R3:W2:Y:S02]  /*cbf0*/  @!P0 LDG.E.U16 R167, desc[UR10][R8.64] ;  /* 0x0000000a08a78981 */ /* 0x0006a4000c1e1500 */
[----:B---3--:R-:W-:Y:S02]  /*cc00*/  IADD3 R8, P1, R182, R252, RZ ;  /* 0x000000fcb6087210 */ /* 0x008fe40007f3e0ff */
[----:B------:R-:W3:Y:S03]  /*cc10*/  LDL R182, [R1+0x350] ;  /* 0x0003500001b67983 */ /* 0x000ee60000100800 */
[----:B------:R-:W-:-:S02]  /*cc20*/  IMAD.X R9, R0, 0x1, R251, P1 ;  /* 0x0000000100097824 */ /* 0x000fc400008e06fb */
[----:B------:R-:W3:Y:S04]  /*cc30*/  LDL R0, [R1+0x84] ;  /* 0x0000840001007983 */ /* 0x000ee80000100800 */
[----:B------:R0:W-:Y:S02]  /*cc40*/  STS.U16 [R161+UR8+0x1000], R164 ;  /* 0x001000a4a1007988 */ /* 0x0001e40008000408 */
[----:B0-----:R-:W-:Y:S02]  /*cc50*/  PRMT R164, RZ, 0x7610, R164 ;  /* 0x00007610ffa47816 */ /* 0x001fe400000000a4 */
[----:B------:R0:W-:Y:S04]  /*cc60*/  STS.U16 [R161+UR8+0x1400], R162 ;  /* 0x001400a2a1007988 */ /* 0x0001e80008000408 */
[----:B------:R1:W3:Y:S01]  /*cc70*/  @!P0 LDG.E.U16 R164, desc[UR10][R8.64] ;  /* 0x0000000a08a48981 */ /* 0x0002e2000c1e1500 */
[----:B0-----:R-:W-:-:S02]  /*cc80*/  PRMT R162, RZ, 0x7610, R162 ;  /* 0x00007610ffa27816 */ /* 0x001fc400000000a2 */
[-C--:B-1----:R-:W-:Y:S02]  /*cc90*/  IADD3 R8, P1, R181, R252.reuse, RZ ;  /* 0x000000fcb5087210 */ /* 0x082fe40007f3e0ff */
[----:B------:R-:W3:Y:S03]  /*cca0*/  LDL R181, [R1+0x340] ;  /* 0x0003400001b57983 */ /* 0x000ee60000100800 */
[----:B------:R-:W-:Y:S02]  /*ccb0*/  IMAD.X R9, R180, 0x1, R251, P1 ;  /* 0x00000001b4097824 */ /* 0x000fe400008e06fb */
[----:B------:R-:W3:Y:S04]  /*ccc0*/  LDL R180, [R1+0x64] ;  /* 0x0000640001b47983 */ /* 0x000ee80000100800 */
[----:B------:R0:W3:Y:S04]  /*ccd0*/  @!P0 LDG.E.U16 R162, desc[UR10][R8.64] ;  /* 0x0000000a08a28981 */ /* 0x0000e8000c1e1500 */
[----:B------:R1:W-:Y:S01]  /*cce0*/  STS.U16 [R161+UR8+0x1800], R160 ;  /* 0x001800a0a1007988 */ /* 0x0003e20008000408 */
[----:B0-----:R-:W-:-:S03]  /*ccf0*/  IADD3 R8, P1, R177, R252, RZ ;  /* 0x000000fcb1087210 */ /* 0x001fc60007f3e0ff */
[----:B------:R-:W3:Y:S01]  /*cd00*/  LDL R177, [R1+0x330] ;  /* 0x0003300001b17983 */ /* 0x000ee20000100800 */
[----:B-1----:R-:W-:Y:S01]  /*cd10*/  PRMT R160, RZ, 0x7610, R160 ;  /* 0x00007610ffa07816 */ /* 0x002fe200000000a0 */
[----:B----4-:R-:W-:Y:S02]  /*cd20*/  IMAD.X R9, R176, 0x1, R251, P1 ;  /* 0x00000001b0097824 */ /* 0x010fe400008e06fb */
[----:B------:R-:W4:Y:S04]  /*cd30*/  LDL R176, [R1+0x44] ;  /* 0x0000440001b07983 */ /* 0x000f280000100800 */
[----:B------:R2:W4:Y:S04]  /*cd40*/  @!P0 LDG.E.U16 R160, desc[UR10][R8.64] ;  /* 0x0000000a08a08981 */ /* 0x000528000c1e1500 */
[----:B------:R0:W-:Y:S02]  /*cd50*/  STS.U16 [R161+UR8+0x1c00], R159 ;  /* 0x001c009fa1007988 */ /* 0x0001e40008000408 */
[----:B0-----:R-:W-:-:S02]  /*cd60*/  PRMT R159, RZ, 0x7610, R159 ;  /* 0x00007610ff9f7816 */ /* 0x001fc4000000009f */
[----:B------:R0:W-:Y:S02]  /*cd70*/  STS.U16 [R161+UR8+0x2000], R156 ;  /* 0x0020009ca1007988 */ /* 0x0001e40008000408 */
[----:B0-----:R-:W-:Y:S02]  /*cd80*/  PRMT R156, RZ, 0x7610, R156 ;  /* 0x00007610ff9c7816 */ /* 0x001fe4000000009c */
[-C--:B--2---:R-:W-:Y:S02]  /*cd90*/  IADD3 R8, P1, R175, R252.reuse, RZ ;  /* 0x000000fcaf087210 */ /* 0x084fe40007f3e0ff */
[----:B------:R-:W2:Y:S03]  /*cda0*/  LDL R175, [R1+0x320] ;  /* 0x0003200001af7983 */ /* 0x000ea60000100800 */
[----:B------:R-:W-:Y:S02]  /*cdb0*/  IMAD.X R9, R174, 0x1, R251, P1 ;  /* 0x00000001ae097824 */ /* 0x000fe400008e06fb */
[----:B------:R-:W2:Y:S04]  /*cdc0*/  LDL R174, [R1+0x30] ;  /* 0x0000300001ae7983 */ /* 0x000ea80000100800 */
[----:B------:R0:W2:Y:S02]  /*cdd0*/  @!P0 LDG.E.U16 R159, desc[UR10][R8.64] ;  /* 0x0000000a089f8981 */ /* 0x0000a4000c1e1500 */
[----:B0-----:R-:W-:-:S02]  /*cde0*/  IADD3 R8, P1, R3, R252, RZ ;  /* 0x000000fc03087210 */ /* 0x001fc40007f3e0ff */
[----:B------:R-:W2:Y:S03]  /*cdf0*/  LDL R3, [R1+0x310] ;  /* 0x0003100001037983 */ /* 0x000ea60000100800 */
[----:B------:R-:W-:Y:S02]  /*ce00*/  IMAD.X R9, R2, 0x1, R251, P1 ;  /* 0x0000000102097824 */ /* 0x000fe400008e06fb */
[----:B------:R-:W2:Y:S04]  /*ce10*/  LDL R2, [R1+0x50] ;  /* 0x0000500001027983 */ /* 0x000ea80000100800 */
[----:B------:R3:W2:Y:S02]  /*ce20*/  @!P0 LDG.E.U16 R156, desc[UR10][R8.64] ;  /* 0x0000000a089c8981 */ /* 0x0006a4000c1e1500 */
[----:B---3--:R-:W-:-:S02]  /*ce30*/  IADD3 R8, P1, R182, R252, RZ ;  /* 0x000000fcb6087210 */ /* 0x008fc40007f3e0ff */
[----:B------:R-:W3:Y:S03]  /*ce40*/  LDL R182, [R1+0x300] ;  /* 0x0003000001b67983 */ /* 0x000ee60000100800 */
[----:B------:R-:W-:Y:S02]  /*ce50*/  IMAD.X R9, R0, 0x1, R251, P1 ;  /* 0x0000000100097824 */ /* 0x000fe400008e06fb */
[----:B------:R-:W3:Y:S04]  /*ce60*/  LDL R0, [R1+0x70] ;  /* 0x0000700001007983 */ /* 0x000ee80000100800 */
[----:B------:R0:W-:Y:S02]  /*ce70*/  STS.U16 [R161+UR8+0x2400], R154 ;  /* 0x0024009aa1007988 */ /* 0x0001e40008000408 */
[----:B0-----:R-:W-:-:S02]  /*ce80*/  PRMT R154, RZ, 0x7610, R154 ;  /* 0x00007610ff9a7816 */ /* 0x001fc4000000009a */
[----:B------:R0:W-:Y:S04]  /*ce90*/  STS.U16 [R161+UR8+0x2800], R152 ;  /* 0x00280098a1007988 */ /* 0x0001e80008000408 */
[----:B------:R1:W3:Y:S01]  /*cea0*/  @!P0 LDG.E.U16 R154, desc[UR10][R8.64] ;  /* 0x0000000a089a8981 */ /* 0x0002e2000c1e1500 */
[----:B0-----:R-:W-:Y:S02]  /*ceb0*/  PRMT R152, RZ, 0x7610, R152 ;  /* 0x00007610ff987816 */ /* 0x001fe40000000098 */
[----:B-1----:R-:W-:Y:S01]  /*cec0*/  IADD3 R8, P1, R181, R252, RZ ;  /* 0x000000fcb5087210 */ /* 0x002fe20007f3e0ff */
[----:B------:R0:W-:Y:S04]  /*ced0*/  STS.U16 [R161+UR8+0x2c00], R20 ;  /* 0x002c0014a1007988 */ /* 0x0001e80008000408 */
[----:B------:R-:W-:Y:S01]  /*cee0*/  IMAD.X R9, R180, 0x1, R251, P1 ;  /* 0x00000001b4097824 */ /* 0x000fe200008e06fb */
[----:B------:R-:W3:Y:S04]  /*cef0*/  LDL R181, [R1+0x2f0] ;  /* 0x0002f00001b57983 */ /* 0x000ee80000100800 */
[----:B------:R1:W3:Y:S01]  /*cf00*/  @!P0 LDG.E.U16 R152, desc[UR10][R8.64] ;  /* 0x0000000a08988981 */ /* 0x0002e2000c1e1500 */
[----:B0-----:R-:W-:-:S03]  /*cf10*/  PRMT R20, RZ, 0x7610, R20 ;  /* 0x00007610ff147816 */ /* 0x001fc60000000014 */
[----:B------:R-:W3:Y:S01]  /*cf20*/  LDL R180, [R1+0x90] ;  /* 0x0000900001b47983 */ /* 0x000ee20000100800 */
[----:B-1----:R-:W-:-:S03]  /*cf30*/  IADD3 R8, P1, R177, R252, RZ ;  /* 0x000000fcb1087210 */ /* 0x002fc60007f3e0ff */
[----:B------:R0:W-:Y:S02]  /*cf40*/  STS.U16 [R161+UR8+0x3000], R18 ;  /* 0x00300012a1007988 */ /* 0x0001e40008000408 */
[----:B----4-:R-:W-:Y:S02]  /*cf50*/  IMAD.X R9, R176, 0x1, R251, P1 ;  /* 0x00000001b0097824 */ /* 0x010fe400008e06fb */
[----:B------:R-:W4:Y:S04]  /*cf60*/  LDL R177, [R1+0x2e0] ;  /* 0x0002e00001b17983 */ /* 0x000f280000100800 */
[----:B------:R2:W4:Y:S01]  /*cf70*/  @!P0 LDG.E.U16 R20, desc[UR10][R8.64] ;  /* 0x0000000a08148981 */ /* 0x000522000c1e1500 */
[----:B0-----:R-:W-:-:S03]  /*cf80*/  PRMT R18, RZ, 0x7610, R18 ;  /* 0x00007610ff127816 */ /* 0x001fc60000000012 */
[----:B------:R-:W4:Y:S04]  /*cf90*/  LDL R176, [R1+0xb0] ;  /* 0x0000b00001b07983 */ /* 0x000f280000100800 */
[----:B------:R0:W-:Y:S02]  /*cfa0*/  STS.U16 [R161+UR8+0x3400], R16 ;  /* 0x00340010a1007988 */ /* 0x0001e40008000408 */
[----:B0-----:R-:W-:Y:S02]  /*cfb0*/  PRMT R16, RZ, 0x7610, R16 ;  /* 0x00007610ff107816 */ /* 0x001fe40000000010 */
[----:B--2---:R-:W-:Y:S02]  /*cfc0*/  IADD3 R8, P1, R175, R252, RZ ;  /* 0x000000fcaf087210 */ /* 0x004fe40007f3e0ff */
[----:B------:R-:W2:Y:S03]  /*cfd0*/  LDL R175, [R1+0x2d0] ;  /* 0x0002d00001af7983 */ /* 0x000ea60000100800 */
[----:B------:R-:W-:-:S02]  /*cfe0*/  IMAD.X R9, R174, 0x1, R251, P1 ;  /* 0x00000001ae097824 */ /* 0x000fc400008e06fb */
[----:B------:R-:W2:Y:S04]  /*cff0*/  LDL R174, [R1+0xd0] ;  /* 0x0000d00001ae7983 */ /* 0x000ea80000100800 */
[----:B------:R0:W2:Y:S02]  /*d000*/  @!P0 LDG.E.U16 R18, desc[UR10][R8.64] ;  /* 0x0000000a08128981 */ /* 0x0000a4000c1e1500 */
[----:B0-----:R-:W-:Y:S02]  /*d010*/  IADD3 R8, P1, R3, R252, RZ ;  /* 0x000000fc03087210 */ /* 0x001fe40007f3e0ff */
[----:B------:R-:W2:Y:S03]  /*d020*/  LDL R3, [R1+0x2c0] ;  /* 0x0002c00001037983 */ /* 0x000ea60000100800 */
[----:B------:R-:W-:-:S02]  /*d030*/  IMAD.X R9, R2, 0x1, R251, P1 ;  /* 0x0000000102097824 */ /* 0x000fc400008e06fb */
[----:B------:R-:W2:Y:S04]  /*d040*/  LDL R2, [R1+0xf0] ;  /* 0x0000f00001027983 */ /* 0x000ea80000100800 */
[----:B------:R3:W2:Y:S02]  /*d050*/  @!P0 LDG.E.U16 R16, desc[UR10][R8.64] ;  /* 0x0000000a08108981 */ /* 0x0006a4000c1e1500 */
[----:B---3--:R-:W-:-:S05]  /*d060*/  IADD3 R8, P1, R182, R252, RZ ;  /* 0x000000fcb6087210 */ /* 0x008fca0007f3e0ff */
[----:B------:R-:W-:Y:S02]  /*d070*/  IMAD.X R9, R0, 0x1, R251, P1 ;  /* 0x0000000100097824 */ /* 0x000fe400008e06fb */
[----:B------:R-:W3:Y:S04]  /*d080*/  LDL R0, [R1+0x110] ;  /* 0x0001100001007983 */ /* 0x000ee80000100800 */
[----:B------:R-:W3:Y:S04]  /*d090*/  LDL.LU R243, [R1+0x2b0] ;  /* 0x0002b00001f37983 */ /* 0x000ee80000300800 */
[----:B------:R0:W-:Y:S04]  /*d0a0*/  STS.U16 [R161+UR8+0x3c00], R7 ;  /* 0x003c0007a1007988 */ /* 0x0001e80008000408 */
[----:B------:R1:W-:Y:S01]  /*d0b0*/  STS.U16 [R161+UR8+0x4000], R10 ;  /* 0x0040000aa1007988 */ /* 0x0003e20008000408 */
[----:B0-----:R-:W-:-:S03]  /*d0c0*/  PRMT R7, RZ, 0x7610, R7 ;  /* 0x00007610ff077816 */ /* 0x001fc60000000007 */
[----:B------:R0:W-:Y:S04]  /*d0d0*/  STS.U16 [R161+UR8+0x3800], R11 ;  /* 0x0038000ba1007988 */ /* 0x0001e80008000408 */
[----:B------:R0:W3:Y:S01]  /*d0e0*/  @!P0 LDG.E.U16 R7, desc[UR10][R8.64] ;  /* 0x0000000a08078981 */ /* 0x0000e2000c1e1500 */
[----:B-1----:R-:W-:Y:S02]  /*d0f0*/  IADD3 R10, P1, R181, R252, RZ ;  /* 0x000000fcb50a7210 */ /* 0x002fe40007f3e0ff */
[----:B0-----:R-:W-:-:S03]  /*d100*/  PRMT R8, RZ, 0x7610, R8 ;  /* 0x00007610ff087816 */ /* 0x001fc60000000008 */
[----:B------:R-:W-:Y:S01]  /*d110*/  IMAD.X R11, R180, 0x1, R251, P1 ;  /* 0x00000001b40b7824 */ /* 0x000fe200008e06fb */
[----:B------:R-:W-:Y:S01]  /*d120*/  PRMT R9, RZ, 0x7610, R9 ;  /* 0x00007610ff097816 */ /* 0x000fe20000000009 */
[----:B------:R2:W-:Y:S04]  /*d130*/  STS.U16 [R161+UR8+0x4800], R12 ;  /* 0x0048000ca1007988 */ /* 0x0005e80008000408 */
[----:B------:R4:W3:Y:S04]  /*d140*/  @!P0 LDG.E.U16 R8, desc[UR10][R10.64] ;  /* 0x0000000a0a088981 */ /* 0x0008e8000c1e1500 */
[----:B------:R0:W-:Y:S04]  /*d150*/  STS.U16 [R161+UR8+0x4400], R13 ;  /* 0x0044000da1007988 */ /* 0x0001e80008000408 */
[----:B------:R-:W3:Y:S01]  /*d160*/  LDL.LU R180, [R1+0x2a0] ;  /* 0x0002a00001b47983 */ /* 0x000ee20000300800 */
[----:B----4-:R-:W-:-:S03]  /*d170*/  IADD3 R10, P1, R177, R252, RZ ;  /* 0x000000fcb10a7210 */ /* 0x010fc60007f3e0ff */
[----:B------:R-:W4:Y:S02]  /*d180*/  LDL.LU R181, [R1+0x130] ;  /* 0x0001300001b57983 */ /* 0x000f240000300800 */
[----:B------:R-:W-:Y:S02]  /*d190*/  IMAD.X R11, R176, 0x1, R251, P1 ;  /* 0x00000001b00b7824 */ /* 0x000fe400008e06fb */
[----:B------:R-:W4:Y:S04]  /*d1a0*/  LDL.LU R188, [R1+0x290] ;  /* 0x0002900001bc7983 */ /* 0x000f280000300800 */
[----:B------:R1:W4:Y:S04]  /*d1b0*/  @!P0 LDG.E.U16 R9, desc[UR10][R10.64] ;  /* 0x0000000a0a098981 */ /* 0x000328000c1e1500 */
[----:B------:R-:W4:Y:S04]  /*d1c0*/  LDL.LU R189, [R1+0x150] ;  /* 0x0001500001bd7983 */ /* 0x000f280000300800 */
[----:B------:R3:W-:Y:S01]  /*d1d0*/  STS.U16 [R161+UR8+0x5000], R14 ;  /* 0x0050000ea1007988 */ /* 0x0007e20008000408 */
[----:B-1----:R-:W-:-:S03]  /*d1e0*/  PRMT R10, RZ, 0x7610, R10 ;  /* 0x00007610ff0a7816 */ /* 0x002fc6000000000a */
[----:B------:R1:W-:Y:S04]  /*d1f0*/  STS.U16 [R161+UR8+0x4c00], R15 ;  /* 0x004c000fa1007988 */ /* 0x0003e80008000408 */
[----:B------:R-:W4:Y:S04]  /*d200*/  LDL.LU R197, [R1+0x170] ;  /* 0x0001700001c57983 */ /* 0x000f280000300800 */
[----:B------:R-:W4:Y:S04]  /*d210*/  LDL.LU R196, [R1+0x280] ;  /* 0x0002800001c47983 */ /* 0x000f280000300800 */
[----:B------:R-:W4:Y:S04]  /*d220*/  LDL R177, [R1+0x41c] ;  /* 0x00041c0001b17983 */ /* 0x000f280000100800 */
[----:B------:R-:W4:Y:S04]  /*d230*/  LDL R183, [R1+0x3fc] ;  /* 0x0003fc0001b77983 */ /* 0x000f280000100800 */
[----:B------:R-:W4:Y:S04]  /*d240*/  LDL R176, [R1+0x3ec] ;  /* 0x0003ec0001b07983 */ /* 0x000f280000100800 */
[----:B------:R-:W4:Y:S04]  /*d250*/  LDL R184, [R1+0x3dc] ;  /* 0x0003dc0001b87983 */ /* 0x000f280000100800 */
[----:B------:R-:W4:Y:S01]  /*d260*/  LDL R182, [R1+0x19c] ;  /* 0x00019c0001b67983 */ /* 0x000f220000100800 */
[----:B--2---:R-:W-:-:S03]  /*d270*/  IADD3 R12, P1, R175, R252, RZ ;  /* 0x000000fcaf0c7210 */ /* 0x004fc60007f3e0ff */
[----:B------:R-:W2:Y:S02]  /*d280*/  LDL R175, [R1+0x40c] ;  /* 0x00040c0001af7983 */ /* 0x000ea40000100800 */
[----:B0-----:R-:W-:Y:S02]  /*d290*/  IMAD.X R13, R174, 0x1, R251, P1 ;  /* 0x00000001ae0d7824 */ /* 0x001fe400008e06fb */
[----:B------:R-:W2:Y:S04]  /*d2a0*/  LDL R174, [R1+0x21c] ;  /* 0x00021c0001ae7983 */ /* 0x000ea80000100800 */
[----:B------:R0:W2:Y:S02]  /*d2b0*/  @!P0 LDG.E.U16 R10, desc[UR10][R12.64] ;  /* 0x0000000a0c0a8981 */ /* 0x0000a4000c1e1500 */
[----:B0-----:R-:W-:-:S02]  /*d2c0*/  IADD3 R12, P1, R3, R252, RZ ;  /* 0x000000fc030c7210 */ /* 0x001fc40007f3e0ff */
[----:B------:R-:W2:Y:S03]  /*d2d0*/  LDL R3, [R1+0x1fc] ;  /* 0x0001fc0001037983 */ /* 0x000ea60000100800 */
[----:B------:R-:W-:Y:S02]  /*d2e0*/  IMAD.X R13, R2, 0x1, R251, P1 ;  /* 0x00000001020d7824 */ /* 0x000fe400008e06fb */
[----:B------:R-:W2:Y:S01]  /*d2f0*/  LDL R2, [R1+0x1dc] ;  /* 0x0001dc0001027983 */ /* 0x000ea20000100800 */
[----:B---3--:R-:W-:-:S05]  /*d300*/  IADD3 R14, P1, R243, R252, RZ ;  /* 0x000000fcf30e7210 */ /* 0x008fca0007f3e0ff */
[----:B-1----:R-:W-:Y:S02]  /*d310*/  IMAD.X R15, R0, 0x1, R251, P1 ;  /* 0x00000001000f7824 */ /* 0x002fe400008e06fb */
[----:B------:R-:W3:Y:S04]  /*d320*/  LDL R0, [R1+0x1bc] ;  /* 0x0001bc0001007983 */ /* 0x000ee80000100800 */
[----:B------:R-:W2:Y:S04]  /*d330*/  LDL.LU R237, [R1+0x210] ;  /* 0x0002100001ed7983 */ /* 0x000ea80000300800 */
[----:B------:R-:W3:Y:S04]  /*d340*/  LDL.LU R236, [R1+0x230] ;  /* 0x0002300001ec7983 */ /* 0x000ee80000300800 */
[----:B------:R-:W2:Y:S04]  /*d350*/  LDL.LU R229, [R1+0x1f0] ;  /* 0x0001f00001e57983 */ /* 0x000ea80000300800 */
[----:B------:R-:W3:Y:S04]  /*d360*/  LDL.LU R228, [R1+0x240] ;  /* 0x0002400001e47983 */ /* 0x000ee80000300800 */
[----:B------:R-:W2:Y:S04]  /*d370*/  LDL.LU R221, [R1+0x1d0] ;  /* 0x0001d00001dd7983 */ /* 0x000ea80000300800 */
[----:B------:R-:W3:Y:S04]  /*d380*/  LDL.LU R220, [R1+0x250] ;  /* 0x0002500001dc7983 */ /* 0x000ee80000300800 */
[----:B------:R-:W2:Y:S04]  /*d390*/  LDL.LU R213, [R1+0x1b0] ;  /* 0x0001b00001d57983 */ /* 0x000ea80000300800 */
[----:B------:R-:W3:Y:S04]  /*d3a0*/  LDL.LU R212, [R1+0x260] ;  /* 0x0002600001d47983 */ /* 0x000ee80000300800 */
[----:B------:R-:W2:Y:S04]  /*d3b0*/  LDL.LU R205, [R1+0x190] ;  /* 0x0001900001cd7983 */ /* 0x000ea80000300800 */
[----:B------:R-:W3:Y:S01]  /*d3c0*/  LDL.LU R204, [R1+0x270] ;  /* 0x0002700001cc7983 */ /* 0x000ee20000300800 */
[----:B------:R-:W-:-:S06]  /*d3d0*/  PRMT R11, RZ, 0x7610, R11 ;  /* 0x00007610ff0b7816 */ /* 0x000fcc000000000b */
[----:B------:R0:W2:Y:S02]  /*d3e0*/  @!P0 LDG.E.U16 R11, desc[UR10][R12.64] ;  /* 0x0000000a0c0b8981 */ /* 0x0000a4000c1e1500 */
[----:B0-----:R-:W-:-:S06]  /*d3f0*/  PRMT R12, RZ, 0x7610, R12 ;  /* 0x00007610ff0c7816 */ /* 0x001fcc000000000c */
[----:B------:R0:W2:Y:S01]  /*d400*/  @!P0 LDG.E.U16 R12, desc[UR10][R14.64] ;  /* 0x0000000a0e0c8981 */ /* 0x0000a2000c1e1500 */
[----:B------:R-:W-:-:S03]  /*d410*/  PRMT R13, RZ, 0x7610, R13 ;  /* 0x00007610ff0d7816 */ /* 0x000fc6000000000d */
[----:B------:R1:W-:Y:S01]  /*d420*/  STS.U16 [R161+UR8+0x5800], R22 ;  /* 0x00580016a1007988 */ /* 0x0003e20008000408 */
[----:B0-----:R-:W-:-:S05]  /*d430*/  IADD3 R14, P1, R180, R252, RZ ;  /* 0x000000fcb40e7210 */ /* 0x001fca0007f3e0ff */
[--C-:B----4-:R-:W-:Y:S01]  /*d440*/  IMAD.X R15, R181, 0x1, R251.reuse, P1 ;  /* 0x00000001b50f7824 */ /* 0x110fe200008e06fb */
[----:B-1----:R-:W-:Y:S01]  /*d450*/  IADD3 R22, P1, R188, R252, RZ ;  /* 0x000000fcbc167210 */ /* 0x002fe20007f3e0ff */
[----:B------:R0:W-:Y:S04]  /*d460*/  STS.U16 [R161+UR8+0x5400], R23 ;  /* 0x00540017a1007988 */ /* 0x0001e80008000408 */
[----:B------:R1:W4:Y:S01]  /*d470*/  @!P0 LDG.E.U16 R13, desc[UR10][R14.64] ;  /* 0x0000000a0e0d8981 */ /* 0x000322000c1e1500 */
[----:B0-----:R-:W-:Y:S01]  /*d480*/  IMAD.X R23, R189, 0x1, R251, P1 ;  /* 0x00000001bd177824 */ /* 0x001fe200008e06fb */
[----:B-1----:R-:W-:-:S06]  /*d490*/  PRMT R14, RZ, 0x7610, R14 ;  /* 0x00007610ff0e7816 */ /* 0x002fcc000000000e */
[----:B------:R0:W4:Y:S01]  /*d4a0*/  @!P0 LDG.E.U16 R14, desc[UR10][R22.64] ;  /* 0x0000000a160e8981 */ /* 0x000122000c1e1500 */
[----:B------:R-:W-:Y:S02]  /*d4b0*/  PRMT R15, RZ, 0x7610, R15 ;  /* 0x00007610ff0f7816 */ /* 0x000fe4000000000f */
[----:B0-----:R-:W-:-:S05]  /*d4c0*/  IADD3 R22, P1, R196, R252, RZ ;  /* 0x000000fcc4167210 */ /* 0x001fca0007f3e0ff */
[----:B------:R-:W-:Y:S01]  /*d4d0*/  IMAD.X R23, R197, 0x1, R251, P1 ;  /* 0x00000001c5177824 */ /* 0x000fe200008e06fb */
[----:B------:R0:W-:Y:S04]  /*d4e0*/  STS.U16 [R161+UR8+0x6000], R17 ;  /* 0x00600011a1007988 */ /* 0x0001e80008000408 */
[----:B------:R3:W4:Y:S01]  /*d4f0*/  @!P0 LDG.E.U16 R15, desc[UR10][R22.64] ;  /* 0x0000000a160f8981 */ /* 0x000722000c1e1500 */
[----:B0-----:R-:W-:-:S03]  /*d500*/  PRMT R17, RZ, 0x7610, R17 ;  /* 0x00007610ff117816 */ /* 0x001fc60000000011 */
        /* <DEDUP_REMOVED lines=12> */
[----:B------:R-:W-:Y:S04]  /*d5d0*/  STS.U16 [R161+UR8+0x5c00], R173 ;  /* 0x005c00ada1007988 */ /* 0x000fe80008000408 */
[----:B------:R0:W-:Y:S02]  /*d5e0*/  STS.U16 [R161+UR8+0x7c00], R163 ;  /* 0x007c00a3a1007988 */ /* 0x0001e40008000408 */
[----:B0-----:R-:W-:Y:S02]  /*d5f0*/  PRMT R161, RZ, 0x7610, R161 ;  /* 0x00007610ffa17816 */ /* 0x001fe400000000a1 */
[----:B---3--:R-:W-:-:S05]  /*d600*/  IADD3 R22, P1, R204, R252, RZ ;  /* 0x000000fccc167210 */ /* 0x008fca0007f3e0ff */
[----:B--2---:R-:W-:-:S05]  /*d610*/  IMAD.X R23, R205, 0x1, R251, P1 ;  /* 0x00000001cd177824 */ /* 0x004fca00008e06fb */
[----:B------:R0:W2:Y:S02]  /*d620*/  @!P0 LDG.E.U16 R17, desc[UR10][R22.64] ;  /* 0x0000000a16118981 */ /* 0x0000a4000c1e1500 */
[----:B0-----:R-:W-:-:S05]  /*d630*/  IADD3 R22, P1, R212, R252, RZ ;  /* 0x000000fcd4167210 */ /* 0x001fca0007f3e0ff */
[----:B------:R-:W-:-:S05]  /*d640*/  IMAD.X R23, R213, 0x1, R251, P1 ;  /* 0x00000001d5177824 */ /* 0x000fca00008e06fb */
[----:B------:R0:W3:Y:S02]  /*d650*/  @!P0 LDG.E.U16 R19, desc[UR10][R22.64] ;  /* 0x0000000a16138981 */ /* 0x0000e4000c1e1500 */
        /* <DEDUP_REMOVED lines=9> */
[-C--:B0-----:R-:W-:Y:S02]  /*d6f0*/  IADD3 R22, P1, R177, R252.reuse, RZ ;  /* 0x000000fcb1167210 */ /* 0x081fe40007f3e0ff */
[----:B------:R-:W4:Y:S03]  /*d700*/  LDL R177, [R1+0x3cc] ;  /* 0x0003cc0001b17983 */ /* 0x000f260000100800 */
[----:B------:R-:W-:Y:S02]  /*d710*/  IMAD.X R23, R174, 0x1, R251, P1 ;  /* 0x00000001ae177824 */ /* 0x000fe400008e06fb */
[----:B------:R-:W2:Y:S04]  /*d720*/  LDL R174, [R1+0x17c] ;  /* 0x00017c0001ae7983 */ /* 0x000ea80000100800 */
[----:B------:R0:W3:Y:S02]  /*d730*/  @!P0 LDG.E.U16 R157, desc[UR10][R22.64] ;  /* 0x0000000a169d8981 */ /* 0x0000e4000c1e1500 */
[----:B0-----:R-:W-:-:S02]  /*d740*/  IADD3 R22, P1, R175, R252, RZ ;  /* 0x000000fcaf167210 */ /* 0x001fc40007f3e0ff */
[----:B------:R-:W3:Y:S03]  /*d750*/  LDL R175, [R1+0x3bc] ;  /* 0x0003bc0001af7983 */ /* 0x000ee60000100800 */
[----:B------:R-:W-:Y:S02]  /*d760*/  IMAD.X R23, R3, 0x1, R251, P1 ;  /* 0x0000000103177824 */ /* 0x000fe400008e06fb */
[----:B------:R-:W3:Y:S04]  /*d770*/  LDL R3, [R1+0x15c] ;  /* 0x00015c0001037983 */ /* 0x000ee80000100800 */
        /* <DEDUP_REMOVED lines=9> */
[----:B------:R-:W3:Y:S01]  /*d810*/  LDL.LU R0, [R1+0x3ac] ;  /* 0x0003ac0001007983 */ /* 0x000ee20000300800 */
[----:B------:R-:W-:-:S06]  /*d820*/  PRMT R163, RZ, 0x7610, R163 ;  /* 0x00007610ffa37816 */ /* 0x000fcc00000000a3 */
[----:B------:R0:W3:Y:S04]  /*d830*/  @!P0 LDG.E.U16 R163, desc[UR10][R22.64] ;  /* 0x0000000a16a38981 */ /* 0x0000e8000c1e1500 */
[----:B------:R1:W-:Y:S01]  /*d840*/  STS.U16 [R5+UR8+0x100], R165 ;  /* 0x000100a505007988 */ /* 0x0003e20008000408 */
[----:B0-----:R-:W-:Y:S02]  /*d850*/  IADD3 R22, P1, R184, R252, RZ ;  /* 0x000000fcb8167210 */ /* 0x001fe40007f3e0ff */
[----:B-1----:R-:W-:-:S03]  /*d860*/  PRMT R165, RZ, 0x7610, R165 ;  /* 0x00007610ffa57816 */ /* 0x002fc600000000a5 */
[----:B------:R-:W-:Y:S01]  /*d870*/  IMAD.X R23, R182, 0x1, R251, P1 ;  /* 0x00000001b6177824 */ /* 0x000fe200008e06fb */
[----:B------:R0:W-:Y:S04]  /*d880*/  STS.U16 [R5+UR8+0x500], R166 ;  /* 0x000500a605007988 */ /* 0x0001e80008000408 */
[----:B------:R4:W3:Y:S04]  /*d890*/  @!P0 LDG.E.U16 R165, desc[UR10][R22.64] ;  /* 0x0000000a16a58981 */ /* 0x0008e8000c1e1500 */
[----:B------:R1:W-:Y:S01]  /*d8a0*/  STS.U16 [R5+UR8+0x900], R169 ;  /* 0x000900a905007988 */ /* 0x0003e20008000408 */
[----:B0-----:R-:W-:-:S03]  /*d8b0*/  PRMT R166, RZ, 0x7610, R166 ;  /* 0x00007610ffa67816 */ /* 0x001fc600000000a6 */
[----:B------:R-:W3:Y:S01]  /*d8c0*/  LDL R182, [R1+0xfc] ;  /* 0x0000fc0001b67983 */ /* 0x000ee20000100800 */
[----:B-1----:R-:W-:Y:S02]  /*d8d0*/  PRMT R169, RZ, 0x7610, R169 ;  /* 0x00007610ffa97816 */ /* 0x002fe400000000a9 */
[-C--:B----4-:R-:W-:Y:S02]  /*d8e0*/  IADD3 R22, P1, R177, R252.reuse, RZ ;  /* 0x000000fcb1167210 */ /* 0x090fe40007f3e0ff */
[----:B------:R-:W4:Y:S03]  /*d8f0*/  LDL R177, [R1+0xdc] ;  /* 0x0000dc0001b17983 */ /* 0x000f260000100800 */
[----:B--2---:R-:W-:Y:S02]  /*d900*/  IMAD.X R23, R174, 0x1, R251, P1 ;  /* 0x00000001ae177824 */ /* 0x004fe400008e06fb */
[----:B------:R-:W2:Y:S04]  /*d910*/  LDL R174, [R1+0x37c] ;  /* 0x00037c0001ae7983 */ /* 0x000ea80000100800 */
[----:B------:R3:W4:Y:S02]  /*d920*/  @!P0 LDG.E.U16 R166, desc[UR10][R22.64] ;  /* 0x0000000a16a68981 */ /* 0x000724000c1e1500 */
[----:B---3--:R-:W-:-:S02]  /*d930*/  IADD3 R22, P1, R175, R252, RZ ;  /* 0x000000fcaf167210 */ /* 0x008fc40007f3e0ff */
[----:B------:R-:W3:Y:S03]  /*d940*/  LDL R175, [R1+0xbc] ;  /* 0x0000bc0001af7983 */ /* 0x000ee60000100800 */
[----:B------:R-:W-:-:S05]  /*d950*/  IMAD.X R23, R3, 0x1, R251, P1 ;  /* 0x0000000103177824 */ /* 0x000fca00008e06fb */
[----:B------:R0:W3:Y:S02]  /*d960*/  @!P0 LDG.E.U16 R169, desc[UR10][R22.64] ;  /* 0x0000000a16a98981 */ /* 0x0000e4000c1e1500 */
[----:B0-----:R-:W-:Y:S02]  /*d970*/  IADD3 R22, P1, R0, R252, RZ ;  /* 0x000000fc00167210 */ /* 0x001fe40007f3e0ff */
[----:B------:R0:W-:Y:S04]  /*d980*/  STL [R1+0x85c], R0 ;  /* 0x00085c0001007387 */ /* 0x0001e80000100800 */
[----:B0-----:R-:W2:Y:S01]  /*d990*/  LDL.LU R0, [R1+0x38c] ;  /* 0x00038c0001007983 */ /* 0x001ea20000300800 */
[----:B------:R-:W-:-:S03]  /*d9a0*/  IMAD.X R23, R2, 0x1, R251, P1 ;  /* 0x0000000102177824 */ /* 0x000fc600008e06fb */
[----:B------:R0:W-:Y:S04]  /*d9b0*/  STS.U16 [R5+UR8+0xd00], R170 ;  /* 0x000d00aa05007988 */ /* 0x0001e80008000408 */
[----:B------:R1:W-:Y:S04]  /*d9c0*/  STS.U16 [R5+UR8+0x1100], R172 ;  /* 0x001100ac05007988 */ /* 0x0003e80008000408 */
[----:B------:R-:W3:Y:S01]  /*d9d0*/  LDL R3, [R1+0x35c] ;  /* 0x00035c0001037983 */ /* 0x000ee20000100800 */
[----:B0-----:R-:W-:-:S03]  /*d9e0*/  PRMT R170, RZ, 0x7610, R170 ;  /* 0x00007610ffaa7816 */ /* 0x001fc600000000aa */
[----:B------:R-:W3:Y:S04]  /*d9f0*/  LDL R2, [R1+0x9c] ;  /* 0x00009c0001027983 */ /* 0x000ee80000100800 */
[----:B------:R0:W3:Y:S01]  /*da00*/  @!P0 LDG.E.U16 R170, desc[UR10][R22.64] ;  /* 0x0000000a16aa8981 */ /* 0x0000e2000c1e1500 */
[----:B-1----:R-:W-:Y:S02]  /*da10*/  PRMT R172, RZ, 0x7610, R172 ;  /* 0x00007610ffac7816 */ /* 0x002fe400000000ac */
[----:B0-----:R-:W-:-:S05]  /*da20*/  IADD3 R22, P1, R183, R252, RZ ;  /* 0x000000fcb7167210 */ /* 0x001fca0007f3e0ff */
[--C-:B------:R-:W-:Y:S02]  /*da30*/  IMAD.X R23, R176, 0x1, R251.reuse, P1 ;  /* 0x00000001b0177824 */ /* 0x100fe400008e06fb */
[----:B------:R-:W3:Y:S04]  /*da40*/  LDL R176, [R1+0x7c] ;  /* 0x00007c0001b07983 */ /* 0x000ee80000100800 */
[----:B------:R2:W3:Y:S02]  /*da50*/  @!P0 LDG.E.U16 R172, desc[UR10][R22.64] ;  /* 0x0000000a16ac8981 */ /* 0x0004e4000c1e1500 */
[----:B--2---:R-:W-:Y:S02]  /*da60*/  IADD3 R22, P1, R0, R252, RZ ;  /* 0x000000fc00167210 */ /* 0x004fe40007f3e0ff */
[----:B------:R0:W-:Y:S04]  /*da70*/  STL [R1+0x864], R0 ;  /* 0x0008640001007387 */ /* 0x0001e80000100800 */
[----:B0-----:R-:W2:Y:S01]  /*da80*/  LDL.LU R0, [R1+0x36c] ;  /* 0x00036c0001007983 */ /* 0x001ea20000300800 */
[----:B------:R-:W-:-:S03]  /*da90*/  IMAD.X R23, R182, 0x1, R251, P1 ;  /* 0x00000001b6177824 */ /* 0x000fc600008e06fb */
[----:B------:R0:W-:Y:S02]  /*daa0*/  STS.U16 [R5+UR8+0x1500], R171 ;  /* 0x001500ab05007988 */ /* 0x0001e40008000408 */
[----:B0-----:R-:W-:Y:S02]  /*dab0*/  PRMT R171, RZ, 0x7610, R171 ;  /* 0x00007610ffab7816 */ /* 0x001fe400000000ab */
[----:B------:R0:W-:Y:S04]  /*dac0*/  STS.U16 [R5+UR8+0x1900], R168 ;  /* 0x001900a805007988 */ /* 0x0001e80008000408 */
[----:B------:R1:W3:Y:S01]  /*dad0*/  @!P0 LDG.E.U16 R171, desc[UR10][R22.64] ;  /* 0x0000000a16ab8981 */ /* 0x0002e2000c1e1500 */
[----:B0-----:R-:W-:Y:S02]  /*dae0*/  PRMT R168, RZ, 0x7610, R168 ;  /* 0x00007610ffa87816 */ /* 0x001fe400000000a8 */
[----:B-1----:R-:W-:-:S02]  /*daf0*/  IADD3 R22, P1, R174, R252, RZ ;  /* 0x000000fcae167210 */ /* 0x002fc40007f3e0ff */
[----:B------:R-:W3:Y:S03]  /*db00*/  LDL R174, [R1+0x5c] ;  /* 0x00005c0001ae7983 */ /* 0x000ee60000100800 */
[----:B----4-:R-:W-:-:S05]  /*db10*/  IMAD.X R23, R177, 0x1, R251, P1 ;  /* 0x00000001b1177824 */ /* 0x010fca00008e06fb */
[----:B------:R2:W4:Y:S02]  /*db20*/  @!P0 LDG.E.U16 R168, desc[UR10][R22.64] ;  /* 0x0000000a16a88981 */ /* 0x000524000c1e1500 */
[----:B--2---:R-:W-:Y:S02]  /*db30*/  IADD3 R22, P1, R0, R252, RZ ;  /* 0x000000fc00167210 */ /* 0x004fe40007f3e0ff */
[----:B------:R0:W-:Y:S04]  /*db40*/  STL [R1+0x878], R0 ;  /* 0x0008780001007387 */ /* 0x0001e80000100800 */
[----:B0-----:R-:W2:Y:S01]  /*db50*/  LDL.LU R0, [R1+0x34c] ;  /* 0x00034c0001007983 */ /* 0x001ea20000300800 */
[----:B---3--:R-:W-:-:S03]  /*db60*/  IMAD.X R23, R175, 0x1, R251, P1 ;  /* 0x00000001af177824 */ /* 0x008fc600008e06fb */
[----:B------:R0:W-:Y:S04]  /*db70*/  STS.U16 [R5+UR8+0x1d00], R167 ;  /* 0x001d00a705007988 */ /* 0x0001e80008000408 */
[----:B------:R1:W-:Y:S04]  /*db80*/  STS.U16 [R5+UR8+0x2100], R164 ;  /* 0x002100a405007988 */ /* 0x0003e80008000408 */
[----:B------:R-:W3:Y:S01]  /*db90*/  LDL R175, [R1+0x3c] ;  /* 0x00003c0001af7983 */ /* 0x000ee20000100800 */
[----:B0-----:R-:W-:-:S06]  /*dba0*/  PRMT R167, RZ, 0x7610, R167 ;  /* 0x00007610ffa77816 */ /* 0x001fcc00000000a7 */
[----:B------:R0:W4:Y:S01]  /*dbb0*/  @!P0 LDG.E.U16 R167, desc[UR10][R22.64] ;  /* 0x0000000a16a78981 */ /* 0x000122000c1e1500 */
[----:B-1----:R-:W-:Y:S02]  /*dbc0*/  PRMT R164, RZ, 0x7610, R164 ;  /* 0x00007610ffa47816 */ /* 0x002fe400000000a4 */
[-C--:B0-----:R-:W-:Y:S02]  /*dbd0*/  IADD3 R22, P1, R3, R252.reuse, RZ ;  /* 0x000000fc03167210 */ /* 0x081fe40007f3e0ff */
[----:B------:R-:W4:Y:S03]  /*dbe0*/  LDL R3, [R1+0x31c] ;  /* 0x00031c0001037983 */ /* 0x000f260000100800 */
[----:B------:R-:W-:Y:S02]  /*dbf0*/  IMAD.X R23, R2, 0x1, R251, P1 ;  /* 0x0000000102177824 */ /* 0x000fe400008e06fb */
[----:B------:R-:W4:Y:S04]  /*dc00*/  LDL R2, [R1+0x38] ;  /* 0x0000380001027983 */ /* 0x000f280000100800 */
[----:B------:R2:W4:Y:S02]  /*dc10*/  @!P0 LDG.E.U16 R164, desc[UR10][R22.64] ;  /* 0x0000000a16a48981 */ /* 0x000524000c1e1500 */
[----:B--2---:R-:W-:-:S02]  /*dc20*/  IADD3 R22, P1, R0, R252, RZ ;  /* 0x000000fc00167210 */ /* 0x004fc40007f3e0ff */
[----:B------:R0:W-:Y:S04]  /*dc30*/  STL [R1+0x898], R0 ;  /* 0x0008980001007387 */ /* 0x0001e80000100800 */
[----:B0-----:R-:W2:Y:S01]  /*dc40*/  LDL.LU R0, [R1+0x33c] ;  /* 0x00033c0001007983 */ /* 0x001ea20000300800 */
[----:B------:R-:W-:-:S03]  /*dc50*/  IMAD.X R23, R176, 0x1, R251, P1 ;  /* 0x00000001b0177824 */ /* 0x000fc600008e06fb */
[----:B------:R0:W-:Y:S04]  /*dc60*/  STS.U16 [R5+UR8+0x2500], R162 ;  /* 0x002500a205007988 */ /* 0x0001e80008000408 */
[----:B------:R-:W4:Y:S01]  /*dc70*/  LDL.LU R246, [R1+0x30c] ;  /* 0x00030c0001f67983 */ /* 0x000f220000300800 */
[----:B0-----:R-:W-:-:S06]  /*dc80*/  PRMT R162, RZ, 0x7610, R162 ;  /* 0x00007610ffa27816 */ /* 0x001fcc00000000a2 */
[----:B------:R2:W4:Y:S02]  /*dc90*/  @!P0 LDG.E.U16 R162, desc[UR10][R22.64] ;  /* 0x0000000a16a28981 */ /* 0x000524000c1e1500 */
[----:B--2---:R-:W-:Y:S02]  /*dca0*/  IADD3 R22, P1, R0, R252, RZ ;  /* 0x000000fc00167210 */ /* 0x004fe40007f3e0ff */
[----:B------:R0:W-:Y:S04]  /*dcb0*/  STL [R1+0x89c], R0 ;  /* 0x00089c0001007387 */ /* 0x0001e80000100800 */
[----:B0-----:R-:W2:Y:S01]  /*dcc0*/  LDL.LU R0, [R1+0x32c] ;  /* 0x00032c0001007983 */ /* 0x001ea20000300800 */
[----:B------:R-:W-:-:S03]  /*dcd0*/  IMAD.X R23, R174, 0x1, R251, P1 ;  /* 0x00000001ae177824 */ /* 0x000fc600008e06fb */
[----:B------:R-:W4:Y:S04]  /*dce0*/  LDL R184, [R1+0x2fc] ;  /* 0x0002fc0001b87983 */ /* 0x000f280000100800 */
[----:B------:R-:W4:Y:S04]  /*dcf0*/  LDL R183, [R1+0x78] ;  /* 0x0000780001b77983 */ /* 0x000f280000100800 */
[----:B------:R-:W4:Y:S04]  /*dd00*/  LDL R182, [R1+0x2ec] ;  /* 0x0002ec0001b67983 */ /* 0x000f280000100800 */
[----:B------:R-:W4:Y:S04]  /*dd10*/  LDL R174, [R1+0x98] ;  /* 0x0000980001ae7983 */ /* 0x000f280000100800 */
[----:B------:R-:W4:Y:S04]  /*dd20*/  LDL.LU R247, [R1+0x58] ;  /* 0x0000580001f77983 */ /* 0x000f280000300800 */
[----:B------:R0:W-:Y:S02]  /*dd30*/  STS.U16 [R5+UR8+0x2900], R160 ;  /* 0x002900a005007988 */ /* 0x0001e40008000408 */
[----:B0-----:R-:W-:-:S06]  /*dd40*/  PRMT R160, RZ, 0x7610, R160 ;  /* 0x00007610ffa07816 */ /* 0x001fcc00000000a0 */
[----:B------:R2:W4:Y:S04]  /*dd50*/  @!P0 LDG.E.U16 R160, desc[UR10][R22.64] ;  /* 0x0000000a16a08981 */ /* 0x000528000c1e1500 */
[----:B------:R0:W-:Y:S02]  /*dd60*/  STS.U16 [R5+UR8+0x2d00], R159 ;  /* 0x002d009f05007988 */ /* 0x0001e40008000408 */
[----:B0-----:R-:W-:Y:S02]  /*dd70*/  PRMT R159, RZ, 0x7610, R159 ;  /* 0x00007610ff9f7816 */ /* 0x001fe4000000009f */
[-C--:B--2---:R-:W-:Y:S01]  /*dd80*/  IADD3 R22, P1, R0, R252.reuse, RZ ;  /* 0x000000fc00167210 */ /* 0x084fe20007f3e0ff */
[----:B------:R0:W-:Y:S04]  /*dd90*/  STL [R1+0x8a8], R0 ;  /* 0x0008a80001007387 */ /* 0x0001e80000100800 */
[----:B---3--:R-:W-:Y:S01]  /*dda0*/  IMAD.X R23, R175, 0x1, R251, P1 ;  /* 0x00000001af177824 */ /* 0x008fe200008e06fb */
[----:B------:R-:W2:Y:S04]  /*ddb0*/  LDL R177, [R1+0xb8] ;  /* 0x0000b80001b17983 */ /* 0x000ea80000100800 */
[----:B------:R-:W3:Y:S04]  /*ddc0*/  LDL R175, [R1+0x2dc] ;  /* 0x0002dc0001af7983 */ /* 0x000ee80000100800 */
[----:B------:R-:W2:Y:S04]  /*ddd0*/  LDL R176, [R1+0x2cc] ;  /* 0x0002cc0001b07983 */ /* 0x000ea80000100800 */
[----:B------:R4:W2:Y:S04]  /*dde0*/  @!P0 LDG.E.U16 R159, desc[UR10][R22.64] ;  /* 0x0000000a169f8981 */ /* 0x0008a8000c1e1500 */
[----:B0-----:R-:W2:Y:S01]  /*ddf0*/  LDL R0, [R1+0xf8] ;  /* 0x0000f80001007983 */ /* 0x001ea20000100800 */
[----:B----4-:R-:W-:-:S03]  /*de00*/  IADD3 R22, P1, R3, R252, RZ ;  /* 0x000000fc03167210 */ /* 0x010fc60007f3e0ff */
[----:B------:R-:W4:Y:S02]  /*de10*/  LDL R3, [R1+0xd8] ;  /* 0x0000d80001037983 */ /* 0x000f240000100800 */
[----:B------:R-:W-:Y:S02]  /*de20*/  IMAD.X R23, R2, 0x1, R251, P1 ;  /* 0x0000000102177824 */ /* 0x000fe400008e06fb */
[----:B------:R-:W4:Y:S04]  /*de30*/  LDL R2, [R1+0x2bc] ;  /* 0x0002bc0001027983 */ /* 0x000f280000100800 */
[----:B------:R0:W-:Y:S02]  /*de40*/  STS.U16 [R5+UR8+0x3100], R156 ;  /* 0x0031009c05007988 */ /* 0x0001e40008000408 */
[----:B0-----:R-:W-:-:S02]  /*de50*/  PRMT R156, RZ, 0x7610, R156 ;  /* 0x00007610ff9c7816 */ /* 0x001fc4000000009c */
[----:B------:R0:W-:Y:S04]  /*de60*/  STS.U16 [R5+UR8+0x3500], R154 ;  /* 0x0035009a05007988 */ /* 0x0001e80008000408 */
[----:B------:R1:W4:Y:S01]  /*de70*/  @!P0 LDG.E.U16 R156, desc[UR10][R22.64] ;  /* 0x0000000a169c8981 */ /* 0x000322000c1e1500 */
[----:B0-----:R-:W-:Y:S02]  /*de80*/  PRMT R154, RZ, 0x7610, R154 ;  /* 0x00007610ff9a7816 */ /* 0x001fe4000000009a */
[----:B-1----:R-:W-:-:S05]  /*de90*/  IADD3 R22, P1, R246, R252, RZ ;  /* 0x000000fcf6167210 */ /* 0x002fca0007f3e0ff */
[----:B------:R-:W-:Y:S01]  /*dea0*/  IMAD.X R23, R247, 0x1, R251, P1 ;  /* 0x00000001f7177824 */ /* 0x000fe200008e06fb */
        /* <DEDUP_REMOVED lines=12> */
[----:B0-----:R-:W-:-:S03]  /*df70*/  PRMT R18, RZ, 0x7610, R18 ;  /* 0x00007610ff127816 */ /* 0x001fc60000000012 */
[----:B------:R-:W-:Y:S04]  /*df80*/  STL [R1+0x8b4], R246 ;  /* 0x0008b4f601007387 */ /* 0x000fe80000100800 */
[----:B------:R-:W-:Y:S04]  /*df90*/  STL [R1+0x8b8], R247 ;  /* 0x0008b8f701007387 */ /* 0x000fe80000100800 */
[----:B------:R-:W4:Y:S04]  /*dfa0*/  LDL.LU R174, [R1+0x2ac] ;  /* 0x0002ac0001ae7983 */ /* 0x000f280000300800 */
[----:B------:R0:W-:Y:S02]  /*dfb0*/  STS.U16 [R5+UR8+0x4500], R16 ;  /* 0x0045001005007988 */ /* 0x0001e40008000408 */
[----:B0-----:R-:W-:-:S02]  /*dfc0*/  PRMT R16, RZ, 0x7610, R16 ;  /* 0x00007610ff107816 */ /* 0x001fc40000000010 */
[-C--:B---3--:R-:W-:Y:S02]  /*dfd0*/  IADD3 R22, P1, R175, R252.reuse, RZ ;  /* 0x000000fcaf167210 */ /* 0x088fe40007f3e0ff */
[----:B------:R-:W3:Y:S03]  /*dfe0*/  LDL.LU R175, [R1+0x118] ;  /* 0x0001180001af7983 */ /* 0x000ee60000300800 */
[----:B--2---:R-:W-:Y:S01]  /*dff0*/  IMAD.X R23, R177, 0x1, R251, P1 ;  /* 0x00000001b1177824 */ /* 0x004fe200008e06fb */
[----:B------:R-:W2:Y:S04]  /*e000*/  LDL.LU R182, [R1+0x29c] ;  /* 0x00029c0001b67983 */ /* 0x000ea80000300800 */
[----:B------:R0:W2:Y:S04]  /*e010*/  @!P0 LDG.E.U16 R18, desc[UR10][R22.64] ;  /* 0x0000000a16128981 */ /* 0x0000a8000c1e1500 */
[----:B------:R-:W2:Y:S04]  /*e020*/  LDL.LU R183, [R1+0x138] ;  /* 0x0001380001b77983 */ /* 0x000ea80000300800 */
[----:B------:R-:W2:Y:S01]  /*e030*/  LDL.LU R190, [R1+0x28c] ;  /* 0x00028c0001be7983 */ /* 0x000ea20000300800 */
[----:B0-----:R-:W-:-:S03]  /*e040*/  IADD3 R22, P1, R176, R252, RZ ;  /* 0x000000fcb0167210 */ /* 0x001fc60007f3e0ff */
[----:B------:R-:W2:Y:S02]  /*e050*/  LDL.LU R191, [R1+0x158] ;  /* 0x0001580001bf7983 */ /* 0x000ea40000300800 */
[----:B----4-:R-:W-:Y:S02]  /*e060*/  IMAD.X R23, R3, 0x1, R251, P1 ;  /* 0x0000000103177824 */ /* 0x010fe400008e06fb */
[----:B------:R-:W4:Y:S04]  /*e070*/  LDL R208, [R1+0x408] ;  /* 0x0004080001d07983 */ /* 0x000f280000100800 */
[----:B------:R0:W4:Y:S04]  /*e080*/  @!P0 LDG.E.U16 R16, desc[UR10][R22.64] ;  /* 0x0000000a16108981 */ /* 0x000128000c1e1500 */
[----:B------:R-:W4:Y:S04]  /*e090*/  LDL R201, [R1+0x1f4] ;  /* 0x0001f40001c97983 */ /* 0x000f280000100800 */
[----:B------:R-:W4:Y:S01]  /*e0a0*/  LDL R200, [R1+0x418] ;  /* 0x0004180001c87983 */ /* 0x000f220000100800 */
[----:B0-----:R-:W-:-:S03]  /*e0b0*/  IADD3 R22, P1, R2, R252, RZ ;  /* 0x000000fc02167210 */ /* 0x001fc60007f3e0ff */
[----:B------:R-:W4:Y:S02]  /*e0c0*/  LDL R193, [R1+0x214] ;  /* 0x0002140001c17983 */ /* 0x000f240000100800 */
[----:B------:R-:W-:Y:S02]  /*e0d0*/  IMAD.X R23, R0, 0x1, R251, P1 ;  /* 0x0000000100177824 */ /* 0x000fe400008e06fb */
[----:B------:R-:W4:Y:S04]  /*e0e0*/  LDL R192, [R1+0x3f8] ;  /* 0x0003f80001c07983 */ /* 0x000f280000100800 */
[----:B------:R-:W4:Y:S04]  /*e0f0*/  LDL R177, [R1+0x1d4] ;  /* 0x0001d40001b17983 */ /* 0x000f280000100800 */
[----:B------:R-:W4:Y:S04]  /*e100*/  LDL R185, [R1+0x3e8] ;  /* 0x0003e80001b97983 */ /* 0x000f280000100800 */
[----:B------:R-:W4:Y:S04]  /*e110*/  LDL R184, [R1+0x1b4] ;  /* 0x0001b40001b87983 */ /* 0x000f280000100800 */
[----:B------:R-:W4:Y:S04]  /*e120*/  LDL R0, [R1+0x3d8] ;  /* 0x0003d80001007983 */ /* 0x000f280000100800 */
[----:B------:R-:W4:Y:S04]  /*e130*/  LDL R176, [R1+0x194] ;  /* 0x0001940001b07983 */ /* 0x000f280000100800 */
[----:B------:R-:W4:Y:S04]  /*e140*/  LDL R3, [R1+0x3c8] ;  /* 0x0003c80001037983 */ /* 0x000f280000100800 */
[----:B------:R-:W4:Y:S04]  /*e150*/  LDL R2, [R1+0x174] ;  /* 0x0001740001027983 */ /* 0x000f280000100800 */
[----:B------:R-:W4:Y:S04]  /*e160*/  LDL.LU R239, [R1+0x218] ;  /* 0x0002180001ef7983 */ /* 0x000f280000300800 */
        /* <DEDUP_REMOVED lines=11> */
[----:B------:R0:W-:Y:S02]  /*e220*/  STS.U16 [R5+UR8+0x4900], R7 ;  /* 0x0049000705007988 */ /* 0x0001e40008000408 */
[----:B0-----:R-:W-:-:S06]  /*e230*/  PRMT R7, RZ, 0x7610, R7 ;  /* 0x00007610ff077816 */ /* 0x001fcc0000000007 */
[----:B------:R0:W4:Y:S01]  /*e240*/  @!P0 LDG.E.U16 R7, desc[UR10][R22.64] ;  /* 0x0000000a16078981 */ /* 0x000122000c1e1500 */
[----:B------:R-:W-:-:S03]  /*e250*/  PRMT R173, RZ, 0x7610, R173 ;  /* 0x00007610ffad7816 */ /* 0x000fc600000000ad */
[----:B------:R-:W-:Y:S01]  /*e260*/  STS.U16 [R5+UR8+0x4d00], R8 ;  /* 0x004d000805007988 */ /* 0x000fe20008000408 */
[----:B0-----:R-:W-:-:S03]  /*e270*/  IADD3 R22, P1, R174, R252, RZ ;  /* 0x000000fcae167210 */ /* 0x001fc60007f3e0ff */
[----:B------:R-:W-:Y:S04]  /*e280*/  STS.U16 [R5+UR8+0x5100], R9 ;  /* 0x0051000905007988 */ /* 0x000fe80008000408 */
        /* <DEDUP_REMOVED lines=11> */
[----:B0-----:R-:W-:Y:S01]  /*e340*/  PRMT R15, RZ, 0x7610, R15 ;  /* 0x00007610ff0f7816 */ /* 0x001fe2000000000f */
[----:B---3--:R-:W-:Y:S01]  /*e350*/  IMAD.X R23, R175, 0x1, R251, P1 ;  /* 0x00000001af177824 */ /* 0x008fe200008e06fb */
[----:B--2---:R-:W-:-:S04]  /*e360*/  IADD3 R8, P1, R182, R252, RZ ;  /* 0x000000fcb6087210 */ /* 0x004fc80007f3e0ff */
[----:B------:R0:W2:Y:S01]  /*e370*/  @!P0 LDG.E.U16 R173, desc[UR10][R22.64] ;  /* 0x0000000a16ad8981 */ /* 0x0000a2000c1e1500 */
[----:B------:R-:W-:Y:S01]  /*e380*/  IMAD.X R9, R183, 0x1, R251, P1 ;  /* 0x00000001b7097824 */ /* 0x000fe200008e06fb */
[----:B0-----:R-:W-:-:S06]  /*e390*/  PRMT R22, RZ, 0x7610, R22 ;  /* 0x00007610ff167816 */ /* 0x001fcc0000000016 */
[----:B------:R0:W3:Y:S02]  /*e3a0*/  @!P0 LDG.E.U16 R22, desc[UR10][R8.64] ;  /* 0x0000000a08168981 */ /* 0x0000e4000c1e1500 */
[----:B0-----:R-:W-:-:S05]  /*e3b0*/  IADD3 R8, P1, R190, R252, RZ ;  /* 0x000000fcbe087210 */ /* 0x001fca0007f3e0ff */
[----:B------:R-:W-:-:S05]  /*e3c0*/  IMAD.X R9, R191, 0x1, R251, P1 ;  /* 0x00000001bf097824 */ /* 0x000fca00008e06fb */
[----:B------:R4:W3:Y:S04]  /*e3d0*/  @!P0 LDG.E.U16 R10, desc[UR10][R8.64] ;  /* 0x0000000a080a8981 */ /* 0x0008e8000c1e1500 */
[----:B------:R0:W-:Y:S02]  /*e3e0*/  STS.U16 [R5+UR8+0x6d00], R17 ;  /* 0x006d001105007988 */ /* 0x0001e40008000408 */
[----:B0-----:R-:W-:Y:S02]  /*e3f0*/  PRMT R17, RZ, 0x7610, R17 ;  /* 0x00007610ff117816 */ /* 0x001fe40000000011 */
[----:B----4-:R-:W-:-:S05]  /*e400*/  IADD3 R8, P1, R198, R252, RZ ;  /* 0x000000fcc6087210 */ /* 0x010fca0007f3e0ff */
        /* <DEDUP_REMOVED lines=25> */
[----:B------:R-:W-:-:S05]  /*e5a0*/  IMAD.X R9, R193, 0x1, R251, P1 ;  /* 0x00000001c1097824 */ /* 0x000fca00008e06fb */
[----:B------:R0:W4:Y:S02]  /*e5b0*/  @!P0 LDG.E.U16 R21, desc[UR10][R8.64] ;  /* 0x0000000a08158981 */ /* 0x000124000c1e1500 */
[----:B0-----:R-:W-:-:S05]  /*e5c0*/  IADD3 R8, P1, R192, R252, RZ ;  /* 0x000000fcc0087210 */ /* 0x001fca0007f3e0ff */
[----:B------:R-:W-:Y:S02]  /*e5d0*/  IMAD.X R9, R177, 0x1, R251, P1 ;  /* 0x00000001b1097824 */ /* 0x000fe400008e06fb */
[----:B------:R-:W2:Y:S04]  /*e5e0*/  LDL R177, [R1+0x134] ;  /* 0x0001340001b17983 */ /* 0x000ea80000100800 */
[----:B------:R-:W3:Y:S04]  /*e5f0*/  LDL.LU R249, [R1+0x154] ;  /* 0x0001540001f97983 */ /* 0x000ee80000300800 */
[----:B------:R-:W4:Y:S01]  /*e600*/  LDL.LU R248, [R1+0x3b8] ;  /* 0x0003b80001f87983 */ /* 0x000f220000300800 */
[----:B------:R-:W-:-:S03]  /*e610*/  PRMT R23, RZ, 0x7610, R23 ;  /* 0x00007610ff177816 */ /* 0x000fc60000000017 */
[----:B------:R0:W-:Y:S04]  /*e620*/  STS.U16 [R5+UR8+0x7900], R153 ;  /* 0x0079009905007988 */ /* 0x0001e80008000408 */
[----:B------:R1:W2:Y:S04]  /*e630*/  @!P0 LDG.E.U16 R23, desc[UR10][R8.64] ;  /* 0x0000000a08178981 */ /* 0x0002a8000c1e1500 */
[----:B------:R0:W-:Y:S04]  /*e640*/  STS.U16 [R5+UR8+0x7d00], R155 ;  /* 0x007d009b05007988 */ /* 0x0001e80008000408 */
[----:B------:R-:W2:Y:S01]  /*e650*/  LDL R192, [R1+0x398] ;  /* 0x0003980001c07983 */ /* 0x000ea20000100800 */
[----:B-1----:R-:W-:-:S02]  /*e660*/  IADD3 R8, P1, R185, R252, RZ ;  /* 0x000000fcb9087210 */ /* 0x002fc40007f3e0ff */
[----:B0-----:R-:W-:Y:S01]  /*e670*/  PRMT R153, RZ, 0x7610, R153 ;  /* 0x00007610ff997816 */ /* 0x001fe20000000099 */
[----:B------:R-:W2:Y:S01]  /*e680*/  LDL R185, [R1+0xf4] ;  /* 0x0000f40001b97983 */ /* 0x000ea20000100800 */
[----:B------:R-:W-:Y:S01]  /*e690*/  PRMT R5, RZ, 0x7610, R5 ;  /* 0x00007610ff057816 */ /* 0x000fe20000000005 */
[----:B------:R-:W-:-:S05]  /*e6a0*/  IMAD.X R9, R184, 0x1, R251, P1 ;  /* 0x00000001b8097824 */ /* 0x000fca00008e06fb */
[----:B------:R0:W2:Y:S02]  /*e6b0*/  @!P0 LDG.E.U16 R5, desc[UR10][R8.64] ;  /* 0x0000000a08058981 */ /* 0x0000a4000c1e1500 */
[-C--:B0-----:R-:W-:Y:S02]  /*e6c0*/  IADD3 R8, P1, R0, R252.reuse, RZ ;  /* 0x000000fc00087210 */ /* 0x081fe40007f3e0ff */
[----:B------:R-:W-:Y:S01]  /*e6d0*/  PRMT R155, RZ, 0x7610, R155 ;  /* 0x00007610ff9b7816 */ /* 0x000fe2000000009b */
[----:B------:R-:W2:Y:S02]  /*e6e0*/  LDL R0, [R1+0x114] ;  /* 0x0001140001007983 */ /* 0x000ea40000100800 */
        /* <DEDUP_REMOVED lines=8> */
[----:B----4-:R-:W-:-:S02]  /*e770*/  IADD3 R8, P1, R248, R252, RZ ;  /* 0x000000fcf8087210 */ /* 0x010fc40007f3e0ff */
[----:B---3--:R0:W-:Y:S04]  /*e780*/  STL.64 [R1+0x840], R248 ;  /* 0x000840f801007387 */ /* 0x0081e80000100a00 */
[----:B0-----:R-:W3:Y:S01]  /*e790*/  LDL.LU R248, [R1+0x3a8] ;  /* 0x0003a80001f87983 */ /* 0x001ee20000300800 */
[----:B------:R-:W-:-:S03]  /*e7a0*/  IMAD.X R9, R249, 0x1, R251, P1 ;  /* 0x00000001f9097824 */ /* 0x000fc600008e06fb */
[----:B------:R0:W-:Y:S02]  /*e7b0*/  STS.U16 [R6+UR8+0x200], R157 ;  /* 0x0002009d06007988 */ /* 0x0001e40008000408 */
[----:B0-----:R-:W-:-:S06]  /*e7c0*/  PRMT R157, RZ, 0x7610, R157 ;  /* 0x00007610ff9d7816 */ /* 0x001fcc000000009d */
[----:B------:R3:W4:Y:S02]  /*e7d0*/  @!P0 LDG.E.U16 R157, desc[UR10][R8.64] ;  /* 0x0000000a089d8981 */ /* 0x000724000c1e1500 */
[----:B---3--:R-:W-:Y:S02]  /*e7e0*/  IADD3 R8, P1, R248, R252, RZ ;  /* 0x000000fcf8087210 */ /* 0x008fe40007f3e0ff */
[----:B------:R0:W-:Y:S04]  /*e7f0*/  STL [R1+0x860], R248 ;  /* 0x000860f801007387 */ /* 0x0001e80000100800 */
[----:B0-----:R-:W3:Y:S01]  /*e800*/  LDL.LU R248, [R1+0x388] ;  /* 0x0003880001f87983 */ /* 0x001ee20000300800 */
[----:B--2---:R-:W-:-:S03]  /*e810*/  IMAD.X R9, R177, 0x1, R251, P1 ;  /* 0x00000001b1097824 */ /* 0x004fc600008e06fb */
[----:B------:R0:W-:Y:S04]  /*e820*/  STS.U16 [R6+UR8+0x600], R158 ;  /* 0x0006009e06007988 */ /* 0x0001e80008000408 */
[----:B------:R1:W-:Y:S04]  /*e830*/  STS.U16 [R6+UR8+0xa00], R161 ;  /* 0x000a00a106007988 */ /* 0x0003e80008000408 */
[----:B------:R-:W2:Y:S01]  /*e840*/  LDL R184, [R1+0x358] ;  /* 0x0003580001b87983 */ /* 0x000ea20000100800 */
[----:B0-----:R-:W-:-:S03]  /*e850*/  PRMT R158, RZ, 0x7610, R158 ;  /* 0x00007610ff9e7816 */ /* 0x001fc6000000009e */
[----:B------:R-:W4:Y:S04]  /*e860*/  LDL R177, [R1+0x94] ;  /* 0x0000940001b17983 */ /* 0x000f280000100800 */
[----:B------:R0:W4:Y:S01]  /*e870*/  @!P0 LDG.E.U16 R158, desc[UR10][R8.64] ;  /* 0x0000000a089e8981 */ /* 0x000122000c1e1500 */
[----:B-1----:R-:W-:Y:S02]  /*e880*/  PRMT R161, RZ, 0x7610, R161 ;  /* 0x00007610ffa17816 */ /* 0x002fe400000000a1 */
[----:B0-----:R-:W-:-:S05]  /*e890*/  IADD3 R8, P1, R192, R252, RZ ;  /* 0x000000fcc0087210 */ /* 0x001fca0007f3e0ff */
[--C-:B------:R-:W-:Y:S02]  /*e8a0*/  IMAD.X R9, R0, 0x1, R251.reuse, P1 ;  /* 0x0000000100097824 */ /* 0x100fe400008e06fb */
[----:B------:R-:W4:Y:S04]  /*e8b0*/  LDL R0, [R1+0x74] ;  /* 0x0000740001007983 */ /* 0x000f280000100800 */
[----:B------:R3:W4:Y:S02]  /*e8c0*/  @!P0 LDG.E.U16 R161, desc[UR10][R8.64] ;  /* 0x0000000a08a18981 */ /* 0x000724000c1e1500 */
[----:B---3--:R-:W-:Y:S02]  /*e8d0*/  IADD3 R8, P1, R248, R252, RZ ;  /* 0x000000fcf8087210 */ /* 0x008fe40007f3e0ff */
[----:B------:R0:W-:Y:S04]  /*e8e0*/  STL [R1+0x868], R248 ;  /* 0x000868f801007387 */ /* 0x0001e80000100800 */
[----:B0-----:R-:W3:Y:S01]  /*e8f0*/  LDL.LU R248, [R1+0x368] ;  /* 0x0003680001f87983 */ /* 0x001ee20000300800 */
[----:B------:R-:W-:-:S03]  /*e900*/  IMAD.X R9, R185, 0x1, R251, P1 ;  /* 0x00000001b9097824 */ /* 0x000fc600008e06fb */
[----:B------:R0:W-:Y:S02]  /*e910*/  STS.U16 [R6+UR8+0xe00], R163 ;  /* 0x000e00a306007988 */ /* 0x0001e40008000408 */
[----:B0-----:R-:W-:Y:S02]  /*e920*/  PRMT R163, RZ, 0x7610, R163 ;  /* 0x00007610ffa37816 */ /* 0x001fe400000000a3 */
[----:B------:R0:W-:Y:S04]  /*e930*/  STS.U16 [R6+UR8+0x1200], R165 ;  /* 0x001200a506007988 */ /* 0x0001e80008000408 */
[----:B------:R1:W4:Y:S01]  /*e940*/  @!P0 LDG.E.U16 R163, desc[UR10][R8.64] ;  /* 0x0000000a08a38981 */ /* 0x000322000c1e1500 */
[----:B0-----:R-:W-:Y:S02]  /*e950*/  PRMT R165, RZ, 0x7610, R165 ;  /* 0x00007610ffa57816 */ /* 0x001fe400000000a5 */
[----:B-1----:R-:W-:-:S02]  /*e960*/  IADD3 R8, P1, R3, R252, RZ ;  /* 0x000000fc03087210 */ /* 0x002fc40007f3e0ff */
[----:B------:R-:W4:Y:S03]  /*e970*/  LDL.LU R3, [R1+0x54] ;  /* 0x0000540001037983 */ /* 0x000f260000300800 */
[----:B------:R-:W-:Y:S02]  /*e980*/  IMAD.X R9, R2, 0x1, R251, P1 ;  /* 0x0000000102097824 */ /* 0x000fe400008e06fb */
[----:B------:R-:W4:Y:S04]  /*e990*/  LDL.LU R2, [R1+0x338] ;  /* 0x0003380001027983 */ /* 0x000f280000300800 */
[----:B------:R3:W4:Y:S02]  /*e9a0*/  @!P0 LDG.E.U16 R165, desc[UR10][R8.64] ;  /* 0x0000000a08a58981 */ /* 0x000724000c1e1500 */
[----:B---3--:R-:W-:-:S02]  /*e9b0*/  IADD3 R8, P1, R248, R252, RZ ;  /* 0x000000fcf8087210 */ /* 0x008fc40007f3e0ff */
[----:B------:R0:W-:Y:S04]  /*e9c0*/  STL [R1+0x87c], R248 ;  /* 0x00087cf801007387 */ /* 0x0001e80000100800 */
[----:B0-----:R-:W3:Y:S01]  /*e9d0*/  LDL.LU R248, [R1+0x348] ;  /* 0x0003480001f87983 */ /* 0x001ee20000300800 */
[----:B------:R-:W-:-:S03]  /*e9e0*/  IMAD.X R9, R176, 0x1, R251, P1 ;  /* 0x00000001b0097824 */ /* 0x000fc600008e06fb */
[----:B------:R0:W-:Y:S04]  /*e9f0*/  STS.U16 [R6+UR8+0x1600], R166 ;  /* 0x001600a606007988 */ /* 0x0001e80008000408 */
[----:B------:R1:W-:Y:S04]  /*ea00*/  STS.U16 [R6+UR8+0x1a00], R169 ;  /* 0x001a00a906007988 */ /* 0x0003e80008000408 */
[----:B------:R-:W3:Y:S01]  /*ea10*/  LDL R176, [R1+0x34] ;  /* 0x0000340001b07983 */ /* 0x000ee20000100800 */
[----:B0-----:R-:W-:-:S06]  /*ea20*/  PRMT R166, RZ, 0x7610, R166 ;  /* 0x00007610ffa67816 */ /* 0x001fcc00000000a6 */
[----:B------:R2:W3:Y:S01]  /*ea30*/  @!P0 LDG.E.U16 R166, desc[UR10][R8.64] ;  /* 0x0000000a08a68981 */ /* 0x0004e2000c1e1500 */
[----:B-1----:R-:W-:Y:S02]  /*ea40*/  PRMT R169, RZ, 0x7610, R169 ;  /* 0x00007610ffa97816 */ /* 0x002fe400000000a9 */
[----:B--2---:R-:W-:-:S05]  /*ea50*/  IADD3 R8, P1, R184, R252, RZ ;  /* 0x000000fcb8087210 */ /* 0x004fca0007f3e0ff */
[----:B----4-:R-:W-:-:S05]  /*ea60*/  IMAD.X R9, R177, 0x1, R251, P1 ;  /* 0x00000001b1097824 */ /* 0x010fca00008e06fb */
[----:B------:R3:W2:Y:S02]  /*ea70*/  @!P0 LDG.E.U16 R169, desc[UR10][R8.64] ;  /* 0x0000000a08a98981 */ /* 0x0006a4000c1e1500 */
[----:B---3--:R-:W-:Y:S02]  /*ea80*/  IADD3 R8, P1, R248, R252, RZ ;  /* 0x000000fcf8087210 */ /* 0x008fe40007f3e0ff */
[----:B------:R0:W-:Y:S04]  /*ea90*/  STL [R1+0x8a0], R248 ;  /* 0x0008a0f801007387 */ /* 0x0001e80000100800 */
[----:B0-----:R-:W3:Y:S01]  /*eaa0*/  LDL.LU R248, [R1+0x328] ;  /* 0x0003280001f87983 */ /* 0x001ee20000300800 */
[----:B------:R-:W-:-:S03]  /*eab0*/  IMAD.X R9, R0, 0x1, R251, P1 ;  /* 0x0000000100097824 */ /* 0x000fc600008e06fb */
[----:B------:R0:W-:Y:S04]  /*eac0*/  STS.U16 [R6+UR8+0x1e00], R170 ;  /* 0x001e00aa06007988 */ /* 0x0001e80008000408 */
[----:B------:R-:W4:Y:S04]  /*ead0*/  LDL.LU R245, [R1+0x60] ;  /* 0x0000600001f57983 */ /* 0x000f280000300800 */
[----:B------:R-:W2:Y:S01]  /*eae0*/  LDL.LU R244, [R1+0x308] ;  /* 0x0003080001f47983 */ /* 0x000ea20000300800 */
[----:B0-----:R-:W-:-:S03]  /*eaf0*/  PRMT R170, RZ, 0x7610, R170 ;  /* 0x00007610ffaa7816 */ /* 0x001fc600000000aa */
[----:B------:R-:W4:Y:S04]  /*eb00*/  LDL.LU R0, [R1+0x40] ;  /* 0x0000400001007983 */ /* 0x000f280000300800 */
[----:B------:R0:W2:Y:S04]  /*eb10*/  @!P0 LDG.E.U16 R170, desc[UR10][R8.64] ;  /* 0x0000000a08aa8981 */ /* 0x0000a8000c1e1500 */
[----:B------:R1:W-:Y:S01]  /*eb20*/  STL [R1+0x8a4], R2 ;  /* 0x0008a40201007387 */ /* 0x0003e20000100800 */
[----:B0-----:R-:W-:-:S03]  /*eb30*/  IADD3 R8, P1, R2, R252, RZ ;  /* 0x000000fc02087210 */ /* 0x001fc60007f3e0ff */
[----:B-1----:R-:W4:Y:S02]  /*eb40*/  LDL.LU R2, [R1+0x318] ;  /* 0x0003180001027983 */ /* 0x002f240000300800 */
[----:B------:R-:W-:Y:S02]  /*eb50*/  IMAD.X R9, R3, 0x1, R251, P1 ;  /* 0x0000000103097824 */ /* 0x000fe400008e06fb */
[----:B------:R0:W-:Y:S04]  /*eb60*/  STS.U16 [R6+UR8+0x2600], R171 ;  /* 0x002600ab06007988 */ /* 0x0001e80008000408 */
[----:B------:R1:W-:Y:S01]  /*eb70*/  STL [R1+0x8ac], R3 ;  /* 0x0008ac0301007387 */ /* 0x0003e20000100800 */
[----:B0-----:R-:W-:-:S03]  /*eb80*/  PRMT R171, RZ, 0x7610, R171 ;  /* 0x00007610ffab7816 */ /* 0x001fc600000000ab */
[----:B-1----:R-:W2:Y:S04]  /*eb90*/  LDL.LU R3, [R1+0x2f8] ;  /* 0x0002f80001037983 */ /* 0x002ea80000300800 */
[----:B------:R3:W2:Y:S02]  /*eba0*/  @!P0 LDG.E.U16 R171, desc[UR10][R8.64] ;  /* 0x0000000a08ab8981 */ /* 0x0006a4000c1e1500 */
[----:B---3--:R-:W-:Y:S02]  /*ebb0*/  IADD3 R8, P1, R248, R252, RZ ;  /* 0x000000fcf8087210 */ /* 0x008fe40007f3e0ff */
[----:B------:R0:W-:Y:S03]  /*ebc0*/  STL [R1+0x8b0], R248 ;  /* 0x0008b0f801007387 */ /* 0x0001e60000100800 */
[----:B------:R-:W-:Y:S01]  /*ebd0*/  IMAD.X R9, R176, 0x1, R251, P1 ;  /* 0x00000001b0097824 */ /* 0x000fe200008e06fb */
[----:B0-----:R-:W3:Y:S04]  /*ebe0*/  LDL.LU R248, [R1+0x80] ;  /* 0x0000800001f87983 */ /* 0x001ee80000300800 */
[----:B------:R-:W3:Y:S04]  /*ebf0*/  LDL R177, [R1+0x2d8] ;  /* 0x0002d80001b17983 */ /* 0x000ee80000100800 */
[----:B------:R-:W3:Y:S04]  /*ec00*/  LDL.LU R176, [R1+0x2a8] ;  /* 0x0002a80001b07983 */ /* 0x000ee80000300800 */
[----:B------:R-:W3:Y:S04]  /*ec10*/  LDL.LU R247, [R1+0xa0] ;  /* 0x0000a00001f77983 */ /* 0x000ee80000300800 */
[----:B------:R-:W3:Y:S04]  /*ec20*/  LDL.LU R246, [R1+0x2e8] ;  /* 0x0002e80001f67983 */ /* 0x000ee80000300800 */
[----:B------:R0:W-:Y:S02]  /*ec30*/  STS.U16 [R6+UR8+0x2a00], R168 ;  /* 0x002a00a806007988 */ /* 0x0001e40008000408 */
[----:B0-----:R-:W-:-:S02]  /*ec40*/  PRMT R168, RZ, 0x7610, R168 ;  /* 0x00007610ffa87816 */ /* 0x001fc400000000a8 */
[----:B------:R0:W-:Y:S04]  /*ec50*/  STS.U16 [R6+UR8+0x2e00], R167 ;  /* 0x002e00a706007988 */ /* 0x0001e80008000408 */
[----:B------:R4:W3:Y:S01]  /*ec60*/  @!P0 LDG.E.U16 R168, desc[UR10][R8.64] ;  /* 0x0000000a08a88981 */ /* 0x0008e2000c1e1500 */
[----:B0-----:R-:W-:Y:S02]  /*ec70*/  PRMT R167, RZ, 0x7610, R167 ;  /* 0x00007610ffa77816 */ /* 0x001fe400000000a7 */
[----:B----4-:R-:W-:-:S05]  /*ec80*/  IADD3 R8, P1, R2, R252, RZ ;  /* 0x000000fc02087210 */ /* 0x010fca0007f3e0ff */
[----:B------:R-:W-:Y:S01]  /*ec90*/  IMAD.X R9, R0, 0x1, R251, P1 ;  /* 0x0000000100097824 */ /* 0x000fe200008e06fb */
[----:B------:R0:W-:Y:S04]  /*eca0*/  STL [R1+0x8c4], R2 ;  /* 0x0008c40201007387 */ /* 0x0001e80000100800 */
[----:B------:R2:W4:Y:S04]  /*ecb0*/  @!P0 LDG.E.U16 R167, desc[UR10][R8.64] ;  /* 0x0000000a08a78981 */ /* 0x000528000c1e1500 */
[----:B------:R1:W-:Y:S04]  /*ecc0*/  STS.U16 [R6+UR8+0x3200], R164 ;  /* 0x003200a406007988 */ /* 0x0003e80008000408 */
[----:B0-----:R-:W4:Y:S01]  /*ecd0*/  LDL.LU R2, [R1+0xc0] ;  /* 0x0000c00001027983 */ /* 0x001f220000300800 */
[----:B--2---:R-:W-:-:S03]  /*ece0*/  IADD3 R8, P1, R244, R252, RZ ;  /* 0x000000fcf4087210 */ /* 0x004fc60007f3e0ff */
[----:B------:R0:W-:Y:S01]  /*ecf0*/  STL [R1+0x8c8], R0 ;  /* 0x0008c80001007387 */ /* 0x0001e20000100800 */
[----:B-1----:R-:W-:Y:S01]  /*ed00*/  PRMT R164, RZ, 0x7610, R164 ;  /* 0x00007610ffa47816 */ /* 0x002fe200000000a4 */
[----:B------:R-:W-:Y:S02]  /*ed10*/  IMAD.X R9, R245, 0x1, R251, P1 ;  /* 0x00000001f5097824 */ /* 0x000fe400008e06fb */
[----:B------:R1:W-:Y:S04]  /*ed20*/  STS.U16 [R6+UR8+0x3600], R162 ;  /* 0x003600a206007988 */ /* 0x0003e80008000408 */
[----:B------:R2:W4:Y:S04]  /*ed30*/  @!P0 LDG.E.U16 R164, desc[UR10][R8.64] ;  /* 0x0000000a08a48981 */ /* 0x000528000c1e1500 */
[----:B0-----:R-:W4:Y:S04]  /*ed40*/  LDL.LU R0, [R1+0x2c8] ;  /* 0x0002c80001007983 */ /* 0x001f280000300800 */
[----:B------:R0:W-:Y:S01]  /*ed50*/  STL [R1+0x8cc], R244 ;  /* 0x0008ccf401007387 */ /* 0x0001e20000100800 */
[----:B--2---:R-:W-:-:S02]  /*ed60*/  IADD3 R8, P1, R3, R252, RZ ;  /* 0x000000fc03087210 */ /* 0x004fc40007f3e0ff */
[----:B-1----:R-:W-:Y:S01]  /*ed70*/  PRMT R162, RZ, 0x7610, R162 ;  /* 0x00007610ffa27816 */ /* 0x002fe200000000a2 */
[----:B0-----:R-:W2:Y:S04]  /*ed80*/  LDL.LU R244, [R1+0xe0] ;  /* 0x0000e00001f47983 */ /* 0x001ea80000300800 */
[----:B------:R0:W-:Y:S04]  /*ed90*/  STL [R1+0x8d8], R245 ;  /* 0x0008d8f501007387 */ /* 0x0001e80000100800 */
[----:B0-----:R-:W2:Y:S04]  /*eda0*/  LDL.LU R245, [R1+0x2b8] ;  /* 0x0002b80001f57983 */ /* 0x001ea80000300800 */
[----:B------:R0:W-:Y:S04]  /*edb0*/  STL [R1+0x8dc], R3 ;  /* 0x0008dc0301007387 */ /* 0x0001e80000100800 */
[----:B------:R1:W-:Y:S04]  /*edc0*/  STS.U16 [R6+UR8+0x3a00], R160 ;  /* 0x003a00a006007988 */ /* 0x0003e80008000408 */
[----:B0-----:R-:W2:Y:S04]  /*edd0*/  LDL.LU R3, [R1+0x100] ;  /* 0x0001000001037983 */ /* 0x001ea80000300800 */
[----:B------:R-:W2:Y:S04]  /*ede0*/  LDL.LU R233, [R1+0x200] ;  /* 0x0002000001e97983 */ /* 0x000ea80000300800 */
[----:B------:R-:W2:Y:S04]  /*edf0*/  LDL.LU R232, [R1+0x238] ;  /* 0x0002380001e87983 */ /* 0x000ea80000300800 */
[----:B------:R-:W2:Y:S01]  /*ee00*/  LDL.LU R225, [R1+0x1e0] ;  /* 0x0001e00001e17983 */ /* 0x000ea20000300800 */
[----:B-1----:R-:W-:-:S03]  /*ee10*/  PRMT R160, RZ, 0x7610, R160 ;  /* 0x00007610ffa07816 */ /* 0x002fc600000000a0 */
[----:B------:R-:W2:Y:S04]  /*ee20*/  LDL.LU R224, [R1+0x248] ;  /* 0x0002480001e07983 */ /* 0x000ea80000300800 */
        /* <DEDUP_REMOVED lines=9> */
[----:B------:R-:W2:Y:S01]  /*eec0*/  LDL.LU R184, [R1+0x298] ;  /* 0x0002980001b87983 */ /* 0x000ea20000300800 */
[----:B---3--:R-:W-:-:S05]  /*eed0*/  IMAD.X R9, R248, 0x1, R251, P1 ;  /* 0x00000001f8097824 */ /* 0x008fca00008e06fb */
[----:B------:R0:W3:Y:S02]  /*eee0*/  @!P0 LDG.E.U16 R162, desc[UR10][R8.64] ;  /* 0x0000000a08a28981 */ /* 0x0000e4000c1e1500 */
[----:B0-----:R-:W-:-:S05]  /*eef0*/  IADD3 R8, P1, R246, R252, RZ ;  /* 0x000000fcf6087210 */ /* 0x001fca0007f3e0ff */
[----:B------:R-:W-:-:S05]  /*ef00*/  IMAD.X R9, R247, 0x1, R251, P1 ;  /* 0x00000001f7097824 */ /* 0x000fca00008e06fb */
[----:B------:R0:W3:Y:S02]  /*ef10*/  @!P0 LDG.E.U16 R160, desc[UR10][R8.64] ;  /* 0x0000000a08a08981 */ /* 0x0000e4000c1e1500 */
[----:B0-----:R-:W-:Y:S02]  /*ef20*/  IADD3 R8, P1, R177, R252, RZ ;  /* 0x000000fcb1087210 */ /* 0x001fe40007f3e0ff */
[----:B------:R-:W3:Y:S04]  /*ef30*/  LDL.LU R177, [R1+0x120] ;  /* 0x0001200001b17983 */ /* 0x000ee80000300800 */
[----:B------:R0:W-:Y:S02]  /*ef40*/  STS.U16 [R6+UR8+0x3e00], R159 ;  /* 0x003e009f06007988 */ /* 0x0001e40008000408 */
[----:B0-----:R-:W-:-:S02]  /*ef50*/  PRMT R159, RZ, 0x7610, R159 ;  /* 0x00007610ff9f7816 */ /* 0x001fc4000000009f */
[----:B------:R0:W-:Y:S01]  /*ef60*/  STS.U16 [R6+UR8+0x4200], R156 ;  /* 0x0042009c06007988 */ /* 0x0001e20008000408 */
[----:B----4-:R-:W-:-:S05]  /*ef70*/  IMAD.X R9, R2, 0x1, R251, P1 ;  /* 0x0000000102097824 */ /* 0x010fca00008e06fb */
[----:B------:R1:W4:Y:S01]  /*ef80*/  @!P0 LDG.E.U16 R159, desc[UR10][R8.64] ;  /* 0x0000000a089f8981 */ /* 0x000322000c1e1500 */
[----:B0-----:R-:W-:Y:S02]  /*ef90*/  PRMT R156, RZ, 0x7610, R156 ;  /* 0x00007610ff9c7816 */ /* 0x001fe4000000009c */
[----:B-1----:R-:W-:Y:S01]  /*efa0*/  IADD3 R8, P1, R0, R252, RZ ;  /* 0x000000fc00087210 */ /* 0x002fe20007f3e0ff */
[----:B------:R0:W-:Y:S04]  /*efb0*/  STS.U16 [R6+UR8+0x4600], R154 ;  /* 0x0046009a06007988 */ /* 0x0001e80008000408 */
[----:B--2---:R-:W-:-:S05]  /*efc0*/  IMAD.X R9, R244, 0x1, R251, P1 ;  /* 0x00000001f4097824 */ /* 0x004fca00008e06fb */
[----:B------:R1:W2:Y:S01]  /*efd0*/  @!P0 LDG.E.U16 R156, desc[UR10][R8.64] ;  /* 0x0000000a089c8981 */ /* 0x0002a2000c1e1500 */
[----:B0-----:R-:W-:Y:S02]  /*efe0*/  PRMT R154, RZ, 0x7610, R154 ;  /* 0x00007610ff9a7816 */ /* 0x001fe4000000009a */
[----:B-1----:R-:W-:Y:S01]  /*eff0*/  IADD3 R8, P1, R245, R252, RZ ;  /* 0x000000fcf5087210 */ /* 0x002fe20007f3e0ff */
[----:B------:R0:W-:Y:S04]  /*f000*/  STS.U16 [R6+UR8+0x4a00], R152 ;  /* 0x004a009806007988 */ /* 0x0001e80008000408 */
[----:B------:R-:W-:-:S05]  /*f010*/  IMAD.X R9, R3, 0x1, R251, P1 ;  /* 0x0000000103097824 */ /* 0x000fca00008e06fb */
[----:B------:R1:W2:Y:S01]  /*f020*/  @!P0 LDG.E.U16 R154, desc[UR10][R8.64] ;  /* 0x0000000a089a8981 */ /* 0x0002a2000c1e1500 */
[----:B0-----:R-:W-:Y:S02]  /*f030*/  PRMT R152, RZ, 0x7610, R152 ;  /* 0x00007610ff987816 */ /* 0x001fe40000000098 */
[----:B-1----:R-:W-:Y:S01]  /*f040*/  IADD3 R8, P1, R176, R252, RZ ;  /* 0x000000fcb0087210 */ /* 0x002fe20007f3e0ff */
        /* <DEDUP_REMOVED lines=26> */
[----:B------:R0:W4:Y:S04]  /*f1f0*/  @!P0 LDG.E.U16 R172, desc[UR10][R8.64] ;  /* 0x0000000a08ac8981 */ /* 0x000128000c1e1500 */
[----:B------:R1:W-:Y:S02]  /*f200*/  STS.U16 [R6+UR8+0x5e00], R173 ;  /* 0x005e00ad06007988 */ /* 0x0003e40008000408 */
[----:B-1----:R-:W1:Y:S01]  /*f210*/  S2R R173, SR_TID.X ;  /* 0x0000000000ad7919 */ /* 0x002e620000002100 */
[-C--:B0-----:R-:W-:Y:S01]  /*f220*/  IADD3 R8, P1, R224, R252.reuse, RZ ;  /* 0x000000fce0087210 */ /* 0x081fe20007f3e0ff */
[----:B------:R0:W-:Y:S04]  /*f230*/  STS.U16 [R6+UR8+0x6200], R22 ;  /* 0x0062001606007988 */ /* 0x0001e80008000408 */
[----:B------:R-:W-:Y:S01]  /*f240*/  IMAD.X R9, R225, 0x1, R251, P1 ;  /* 0x00000001e1097824 */ /* 0x000fe200008e06fb */
[----:B0-----:R-:W-:Y:S01]  /*f250*/  PRMT R22, RZ, 0x7610, R22 ;  /* 0x00007610ff167816 */ /* 0x001fe20000000016 */
[----:B------:R-:W-:Y:S05]  /*f260*/  STL.64 [R1+0x6b8], R250 ;  /* 0x0006b8fa01007387 */ /* 0x000fea0000100a00 */
[----:B------:R0:W3:Y:S04]  /*f270*/  @!P0 LDG.E.U16 R22, desc[UR10][R8.64] ;  /* 0x0000000a08168981 */ /* 0x0000e8000c1e1500 */
[----:B------:R2:W-:Y:S01]  /*f280*/  STS.U16 [R6+UR8+0x6600], R10 ;  /* 0x0066000a06007988 */ /* 0x0005e20008000408 */
[----:B0-----:R-:W-:-:S03]  /*f290*/  IADD3 R8, P1, R232, R252, RZ ;  /* 0x000000fce8087210 */ /* 0x001fc60007f3e0ff */
[----:B------:R-:W-:Y:S01]  /*f2a0*/  STL.64 [R1+0x740], R240 ;  /* 0x000740f001007387 */ /* 0x000fe20000100a00 */
[----:B--2---:R-:W-:-:S03]  /*f2b0*/  PRMT R10, RZ, 0x7610, R10 ;  /* 0x00007610ff0a7816 */ /* 0x004fc6000000000a */
[----:B------:R-:W-:Y:S01]  /*f2c0*/  STL.64 [R1+0x748], R238 ;  /* 0x000748ee01007387 */ /* 0x000fe20000100a00 */
[----:B------:R-:W-:-:S03]  /*f2d0*/  IMAD.X R9, R233, 0x1, R251, P1 ;  /* 0x00000001e9097824 */ /* 0x000fc600008e06fb */
[----:B------:R-:W-:Y:S01]  /*f2e0*/  STL.64 [R1+0x750], R236 ;  /* 0x000750ec01007387 */ /* 0x000fe20000100a00 */
[----:B-1----:R-:W-:-:S03]  /*f2f0*/  LOP3.LUT R249, R173, 0x3f, RZ, 0xc0, !PT ;  /* 0x0000003fadf97812 */ /* 0x002fc600078ec0ff */
[----:B------:R-:W-:Y:S04]  /*f300*/  STL.64 [R1+0x758], R234 ;  /* 0x000758ea01007387 */ /* 0x000fe80000100a00 */
[----:B------:R-:W-:Y:S04]  /*f310*/  STL.64 [R1+0x768], R232 ;  /* 0x000768e801007387 */ /* 0x000fe80000100a00 */
[----:B------:R-:W-:Y:S04]  /*f320*/  STL.64 [R1+0x778], R230 ;  /* 0x000778e601007387 */ /* 0x000fe80000100a00 */
[----:B------:R-:W-:Y:S04]  /*f330*/  STL.64 [R1+0x780], R228 ;  /* 0x000780e401007387 */ /* 0x000fe80000100a00 */
[----:B------:R0:W2:Y:S01]  /*f340*/  @!P0 LDG.E.U16 R10, desc[UR10][R8.64] ;  /* 0x0000000a080a8981 */ /* 0x0000a2000c1e1500 */
[----:B------:R-:W-:-:S03]  /*f350*/  LOP3.LUT P0, RZ, R173, 0x40, RZ, 0xc0, !PT ;  /* 0x00000040adff7812 */ /* 0x000fc6000780c0ff */
[----:B------:R-:W-:Y:S04]  /*f360*/  STL.64 [R1+0x790], R226 ;  /* 0x000790e201007387 */ /* 0x000fe80000100a00 */
[----:B------:R-:W-:Y:S01]  /*f370*/  STL.64 [R1+0x7a0], R224 ;  /* 0x0007a0e001007387 */ /* 0x000fe20000100a00 */
[----:B0-----:R-:W-:-:S03]  /*f380*/  IMAD.SHL.U32 R9, R249, 0x2, RZ ;  /* 0x00000002f9097824 */ /* 0x001fc600078e00ff */
[----:B------:R-:W-:Y:S01]  /*f390*/  STL.64 [R1+0x7a8], R222 ;  /* 0x0007a8de01007387 */ /* 0x000fe20000100a00 */
[----:B------:R-:W-:-:S03]  /*f3a0*/  SEL R8, RZ, 0x90, !P0 ;  /* 0x00000090ff087807 */ /* 0x000fc60004000000 */
[----:B------:R-:W-:Y:S04]  /*f3b0*/  STL.64 [R1+0x7b8], R220 ;  /* 0x0007b8dc01007387 */ /* 0x000fe80000100a00 */
[----:B------:R-:W-:Y:S04]  /*f3c0*/  STL.64 [R1+0x7c8], R218 ;  /* 0x0007c8da01007387 */ /* 0x000fe80000100a00 */
[----:B------:R-:W-:Y:S01]  /*f3d0*/  STL.64 [R1+0x7d0], R216 ;  /* 0x0007d0d801007387 */ /* 0x000fe20000100a00 */
[----:B------:R-:W-:-:S03]  /*f3e0*/  LOP3.LUT R8, R8, R9, RZ, 0x3c, !PT ;  /* 0x0000000908087212 */ /* 0x000fc600078e3cff */
[----:B------:R-:W-:Y:S04]  /*f3f0*/  STL.64 [R1+0x7e0], R214 ;  /* 0x0007e0d601007387 */ /* 0x000fe80000100a00 */
[----:B------:R-:W2:Y:S04]  /*f400*/  LDL.LU R173, [R1+0x110] ;  /* 0x0001100001ad7983 */ /* 0x000ea80000300800 */
[----:B------:R-:W2:Y:S04]  /*f410*/  LDL.LU R249, [R1+0x2b4] ;  /* 0x0002b40001f97983 */ /* 0x000ea80000300800 */
[----:B------:R-:W-:Y:S01]  /*f420*/  STL.64 [R1+0x7f0], R212 ;  /* 0x0007f0d401007387 */ /* 0x000fe20000100a00 */
[----:B------:R-:W-:-:S03]  /*f430*/  LOP3.LUT R9, R8, 0x60, RZ, 0x3c, !PT ;  /* 0x0000006008097812 */ /* 0x000fc600078e3cff */
[----:B------:R-:W-:Y:S04]  /*f440*/  STL.64 [R1+0x7f8], R210 ;  /* 0x0007f8d201007387 */ /* 0x000fe80000100a00 */
[----:B------:R-:W-:Y:S04]  /*f450*/  STL.64 [R1+0x808], R208 ;  /* 0x000808d001007387 */ /* 0x000fe80000100a00 */
[----:B------:R-:W-:Y:S04]  /*f460*/  STL.64 [R1+0x818], R206 ;  /* 0x000818ce01007387 */ /* 0x000fe80000100a00 */
[----:B------:R-:W-:Y:S04]  /*f470*/  STL.64 [R1+0x820], R204 ;  /* 0x000820cc01007387 */ /* 0x000fe80000100a00 */
[----:B------:R-:W-:Y:S04]  /*f480*/  STL.64 [R1+0x830], R202 ;  /* 0x000830ca01007387 */ /* 0x000fe80000100a00 */
[----:B------:R-:W-:Y:S04]  /*f490*/  STL.64 [R1+0x850], R200 ;  /* 0x000850c801007387 */ /* 0x000fe80000100a00 */
[----:B------:R-:W-:Y:S04]  /*f4a0*/  STL.64 [R1+0x870], R198 ;  /* 0x000870c601007387 */ /* 0x000fe80000100a00 */
[----:B------:R-:W-:Y:S04]  /*f4b0*/  STS.U16 [R6+UR8+0x6a00], R11 ;  /* 0x006a000b06007988 */ /* 0x000fe80008000408 */
[----:B------:R-:W-:Y:S04]  /*f4c0*/  STS.U16 [R6+UR8+0x6e00], R12 ;  /* 0x006e000c06007988 */ /* 0x000fe80008000408 */
[----:B------:R-:W-:Y:S04]  /*f4d0*/  STS.U16 [R6+UR8+0x7200], R13 ;  /* 0x0072000d06007988 */ /* 0x000fe80008000408 */
[----:B------:R-:W-:Y:S04]  /*f4e0*/  STS.U16 [R6+UR8+0x7600], R14 ;  /* 0x0076000e06007988 */ /* 0x000fe80008000408 */
[----:B------:R-:W-:Y:S04]  /*f4f0*/  STS.U16 [R6+UR8+0x7a00], R15 ;  /* 0x007a000f06007988 */ /* 0x000fe80008000408 */
[----:B------:R-:W-:Y:S04]  /*f500*/  STS.U16 [R6+UR8+0x7e00], R17 ;  /* 0x007e001106007988 */ /* 0x000fe80008000408 */
[----:B------:R-:W-:Y:S04]  /*f510*/  STL.64 [R1+0x880], R196 ;  /* 0x000880c401007387 */ /* 0x000fe80000100a00 */
[----:B------:R-:W-:Y:S04]  /*f520*/  STL.64 [R1+0x888], R194 ;  /* 0x000888c201007387 */ /* 0x000fe80000100a00 */
[----:B------:R0:W-:Y:S04]  /*f530*/  STS.U16 [R9+UR8+0x3b00], R171 ;  /* 0x003b00ab09007988 */ /* 0x0001e80008000408 */
[----:B------:R-:W-:Y:S04]  /*f540*/  STL.64 [R1+0x890], R192 ;  /* 0x000890c001007387 */ /* 0x000fe80000100a00 */
[----:B------:R-:W-:Y:S01]  /*f550*/  STS.U16 [R9+UR8+0x2f00], R166 ;  /* 0x002f00a609007988 */ /* 0x000fe20008000408 */
[----:B0-----:R-:W-:-:S03]  /*f560*/  IMAD.MOV.U32 R171, RZ, RZ, R242 ;  /* 0x000000ffffab7224 */ /* 0x001fc600078e00f2 */
[----:B------:R-:W-:Y:S04]  /*f570*/  STS.U16 [R9+UR8+0x2b00], R165 ;  /* 0x002b00a509007988 */ /* 0x000fe80008000408 */
[----:B------:R-:W-:Y:S04]  /*f580*/  STS.U16 [R9+UR8+0x2700], R163 ;  /* 0x002700a309007988 */ /* 0x000fe80008000408 */
[----:B------:R-:W-:Y:S04]  /*f590*/  STS.U16 [R9+UR8+0x2300], R161 ;  /* 0x002300a109007988 */ /* 0x000fe80008000408 */
[----:B----4-:R0:W-:Y:S02]  /*f5a0*/  STS.U16 [R9+UR8+0x7300], R172 ;  /* 0x007300ac09007988 */ /* 0x0101e40008000408 */
[----:B0-----:R-:W-:-:S02]  /*f5b0*/  IMAD.MOV.U32 R172, RZ, RZ, R243 ;  /* 0x000000ffffac7224 */ /* 0x001fc400078e00f3 */
[----:B------:R-:W4:Y:S04]  /*f5c0*/  LDL.LU R243, [R1+0x8e4] ;  /* 0x0008e40001f37983 */ /* 0x000f280000300800 */
[----:B------:R-:W4:Y:S04]  /*f5d0*/  LDL.LU R242, [R1+0x8e0] ;  /* 0x0008e00001f27983 */ /* 0x000f280000300800 */
[----:B------:R-:W4:Y:S04]  /*f5e0*/  LDL.LU R166, [R1+0xf8] ;  /* 0x0000f80001a67983 */ /* 0x000f280000300800 */
[----:B------:R-:W4:Y:S04]  /*f5f0*/  LDL.LU R165, [R1+0x2bc] ;  /* 0x0002bc0001a57983 */ /* 0x000f280000300800 */
[----:B------:R-:W4:Y:S04]  /*f600*/  LDL.LU R163, [R1+0xf0] ;  /* 0x0000f00001a37983 */ /* 0x000f280000300800 */
[----:B------:R-:W4:Y:S04]  /*f610*/  LDL.LU R161, [R1+0x2c0] ;  /* 0x0002c00001a17983 */ /* 0x000f280000300800 */
[----:B------:R0:W-:Y:S04]  /*f620*/  STS.U16 [R9+UR8+0x5300], R159 ;  /* 0x0053009f09007988 */ /* 0x0001e80008000408 */
[----:B------:R1:W-:Y:S04]  /*f630*/  STS.U16 [R9+UR8+0x1f00], R158 ;  /* 0x001f009e09007988 */ /* 0x0003e80008000408 */
[----:B------:R3:W-:Y:S04]  /*f640*/  STS.U16 [R9+UR8+0x5700], R156 ;  /* 0x0057009c09007988 */ /* 0x0007e80008000408 */
[----:B0-----:R-:W4:Y:S04]  /*f650*/  LDL.LU R159, [R1+0xd8] ;  /* 0x0000d800019f7983 */ /* 0x001f280000300800 */
[----:B-1----:R-:W4:Y:S04]  /*f660*/  LDL.LU R158, [R1+0x2cc] ;  /* 0x0002cc00019e7983 */ /* 0x002f280000300800 */
[----:B------:R0:W-:Y:S04]  /*f670*/  STS.U16 [R9+UR8+0x1b00], R157 ;  /* 0x001b009d09007988 */ /* 0x0001e80008000408 */
[----:B---3--:R-:W3:Y:S04]  /*f680*/  LDL.LU R156, [R1+0xd0] ;  /* 0x0000d000019c7983 */ /* 0x008ee80000300800 */
[----:B------:R1:W-:Y:S04]  /*f690*/  STS.U16 [R9+UR8+0x5b00], R154 ;  /* 0x005b009a09007988 */ /* 0x0003e80008000408 */
[----:B0-----:R-:W3:Y:S04]  /*f6a0*/  LDL.LU R157, [R1+0x2d0] ;  /* 0x0002d000019d7983 */ /* 0x001ee80000300800 */
[----:B------:R0:W-:Y:S04]  /*f6b0*/  STS.U16 [R9+UR8+0x1700], R155 ;  /* 0x0017009b09007988 */ /* 0x0001e80008000408 */
[----:B-1----:R-:W3:Y:S04]  /*f6c0*/  LDL.LU R154, [R1+0xc8] ;  /* 0x0000c800019a7983 */ /* 0x002ee80000300800 */
        /* <DEDUP_REMOVED lines=8> */
[----:B0-----:R-:W3:Y:S04]  /*f750*/  LDL.LU R19, [R1+0xb0] ;  /* 0x0000b00001137983 */ /* 0x001ee80000300800 */
[----:B------:R-:W3:Y:S04]  /*f760*/  LDL.LU R17, [R1+0x2e0] ;  /* 0x0002e00001117983 */ /* 0x000ee80000300800 */
[----:B------:R-:W3:Y:S04]  /*f770*/  LDL.LU R15, [R1+0x98] ;  /* 0x00009800010f7983 */ /* 0x000ee80000300800 */
[----:B------:R-:W3:Y:S04]  /*f780*/  LDL.LU R14, [R1+0x2ec] ;  /* 0x0002ec00010e7983 */ /* 0x000ee80000300800 */
[----:B------:R-:W3:Y:S04]  /*f790*/  LDL.LU R13, [R1+0x90] ;  /* 0x00009000010d7983 */ /* 0x000ee80000300800 */
[----:B------:R-:W3:Y:S04]  /*f7a0*/  LDL.LU R12, [R1+0x2f0] ;  /* 0x0002f000010c7983 */ /* 0x000ee80000300800 */
[----:B------:R-:W3:Y:S04]  /*f7b0*/  LDL.LU R8, [R1+0x88] ;  /* 0x0000880001087983 */ /* 0x000ee80000300800 */
[----:B------:R0:W-:Y:S04]  /*f7c0*/  STS.U16 [R9+UR8+0x6f00], R7 ;  /* 0x006f000709007988 */ /* 0x0001e80008000408 */
[----:B------:R-:W3:Y:S04]  /*f7d0*/  LDL.LU R11, [R1+0x2f4] ;  /* 0x0002f400010b7983 */ /* 0x000ee80000300800 */
[----:B------:R1:W-:Y:S04]  /*f7e0*/  STS.U16 [R9+UR8+0xf00], R5 ;  /* 0x000f000509007988 */ /* 0x0003e80008000408 */
[----:B0-----:R-:W3:Y:S04]  /*f7f0*/  LDL.LU R7, [R1+0x78] ;  /* 0x0000780001077983 */ /* 0x001ee80000300800 */
[----:B------:R-:W3:Y:S04]  /*f800*/  LDL.LU R6, [R1+0x2fc] ;  /* 0x0002fc0001067983 */ /* 0x000ee80000300800 */
        /* <DEDUP_REMOVED lines=14> */
[----:B------:R2:W-:Y:S04]  /*f8f0*/  STS.U16 [R9+UR8+0x3700], R170 ;  /* 0x003700aa09007988 */ /* 0x0005e80008000408 */
[----:B------:R-:W-:Y:S04]  /*f900*/  STS.U16 [R9+UR8+0x4300], R167 ;  /* 0x004300a709007988 */ /* 0x000fe80008000408 */
[----:B------:R-:W3:Y:S01]  /*f910*/  LDL.LU R250, [R1+0x3c] ;  /* 0x00003c0001fa7983 */ /* 0x000ee20000300800 */
[----:B--2---:R-:W-:-:S03]  /*f920*/  IMAD.MOV.U32 R170, RZ, RZ, R249 ;  /* 0x000000ffffaa7224 */ /* 0x004fc600078e00f9 */
[----:B------:R0:W-:Y:S04]  /*f930*/  STS.U16 [R9+UR8+0x3300], R169 ;  /* 0x003300a909007988 */ /* 0x0001e80008000408 */
[----:B------:R-:W2:Y:S04]  /*f940*/  LDL.LU R251, [R1+0x44] ;  /* 0x0000440001fb7983 */ /* 0x000ea80000300800 */
[----:B------:R1:W-:Y:S01]  /*f950*/  STS.U16 [R9+UR8+0x3f00], R168 ;  /* 0x003f00a809007988 */ /* 0x0003e20008000408 */
[----:B0-----:R-:W-:-:S03]  /*f960*/  IMAD.MOV.U32 R169, RZ, RZ, R3 ;  /* 0x000000ffffa97224 */ /* 0x001fc600078e0003 */
[----:B------:R-:W2:Y:S04]  /*f970*/  LDL.LU R249, [R1+0x330] ;  /* 0x0003300001f97983 */ /* 0x000ea80000300800 */
[----:B------:R-:W2:Y:S01]  /*f980*/  LDL.LU R3, [R1+0x8dc] ;  /* 0x0008dc0001037983 */ /* 0x000ea20000300800 */
[----:B-1----:R-:W-:-:S03]  /*f990*/  IMAD.MOV.U32 R168, RZ, RZ, R245 ;  /* 0x000000ffffa87224 */ /* 0x002fc600078e00f5 */
[----:B------:R-:W-:Y:S04]  /*f9a0*/  STS.U16 [R9+UR8+0x4b00], R162 ;  /* 0x004b00a209007988 */ /* 0x000fe80008000408 */
[----:B------:R-:W2:Y:S04]  /*f9b0*/  LDL.LU R245, [R1+0x8d8] ;  /* 0x0008d80001f57983 */ /* 0x000ea80000300800 */
[----:B------:R-:W-:Y:S04]  /*f9c0*/  STS.U16 [R9+UR8+0x4700], R164 ;  /* 0x004700a409007988 */ /* 0x000fe80008000408 */
[----:B------:R0:W-:Y:S02]  /*f9d0*/  STS.U16 [R9+UR8+0x4f00], R160 ;  /* 0x004f00a009007988 */ /* 0x0001e40008000408 */
[----:B0-----:R-:W-:-:S02]  /*f9e0*/  IMAD.MOV.U32 R160, RZ, RZ, R0 ;  /* 0x000000ffffa07224 */ /* 0x001fc400078e0000 */
[----:B----4-:R-:W-:Y:S02]  /*f9f0*/  IMAD.MOV.U32 R162, RZ, RZ, R242 ;  /* 0x000000ffffa27224 */ /* 0x010fe400078e00f2 */
[----:B------:R-:W-:Y:S02]  /*fa00*/  IMAD.MOV.U32 R167, RZ, RZ, R166 ;  /* 0x000000ffffa77224 */ /* 0x000fe400078e00a6 */
[----:B------:R-:W-:Y:S02]  /*fa10*/  IMAD.MOV.U32 R166, RZ, RZ, R165 ;  /* 0x000000ffffa67224 */ /* 0x000fe400078e00a5 */
[----:B------:R-:W-:Y:S02]  /*fa20*/  IMAD.MOV.U32 R165, RZ, RZ, R163 ;  /* 0x000000ffffa57224 */ /* 0x000fe400078e00a3 */
[----:B------:R-:W-:Y:S02]  /*fa30*/  IMAD.MOV.U32 R163, RZ, RZ, R243 ;  /* 0x000000ffffa37224 */ /* 0x000fe400078e00f3 */
[----:B------:R-:W4:Y:S01]  /*fa40*/  LDL.LU R243, [R1+0x8d4] ;  /* 0x0008d40001f37983 */ /* 0x000f220000300800 */
[----:B------:R-:W-:-:S03]  /*fa50*/  IMAD.MOV.U32 R164, RZ, RZ, R161 ;  /* 0x000000ffffa47224 */ /* 0x000fc600078e00a1 */
[----:B------:R-:W2:Y:S01]  /*fa60*/  LDL.LU R242, [R1+0x8d0] ;  /* 0x0008d00001f27983 */ /* 0x000ea20000300800 */
[----:B------:R-:W-:-:S03]  /*fa70*/  IMAD.MOV.U32 R161, RZ, RZ, R244 ;  /* 0x000000ffffa17224 */ /* 0x000fc600078e00f4 */
[----:B------:R-:W4:Y:S04]  /*fa80*/  LDL.LU R244, [R1+0x8cc] ;  /* 0x0008cc0001f47983 */ /* 0x000f280000300800 */
[----:B------:R-:W4:Y:S04]  /*fa90*/  LDL.LU R0, [R1+0x8c8] ;  /* 0x0008c80001007983 */ /* 0x000f280000300800 */
[----:B------:R-:W-:Y:S04]  /*faa0*/  STS.U16 [R9+UR8+0x5f00], R152 ;  /* 0x005f009809007988 */ /* 0x000fe80008000408 */
[----:B------:R-:W-:Y:S04]  /*fab0*/  STS.U16 [R9+UR8+0x7700], R22 ;  /* 0x0077001609007988 */ /* 0x000fe80008000408 */
[----:B------:R-:W-:Y:S04]  /*fac0*/  STS.U16 [R9+UR8+0x6300], R20 ;  /* 0x0063001409007988 */ /* 0x000fe80008000408 */
[----:B------:R-:W-:Y:S04]  /*fad0*/  STS.U16 [R9+UR8+0x6700], R18 ;  /* 0x0067001209007988 */ /* 0x000fe80008000408 */
[----:B------:R0:W-:Y:S04]  /*fae0*/  STS.U16 [R9+UR8+0x6b00], R16 ;  /* 0x006b001009007988 */ /* 0x0001e80008000408 */
[----:B------:R1:W-:Y:S01]  /*faf0*/  STS.U16 [R9+UR8+0x7b00], R10 ;  /* 0x007b000a09007988 */ /* 0x0003e20008000408 */
[----:B---3--:R-:W-:Y:S01]  /*fb00*/  LOP3.LUT R157, R157, R156, RZ, 0x3c, !PT ;  /* 0x0000009c9d9d7212 */ /* 0x008fe200078e3cff */
[----:B------:R3:W-:Y:S06]  /*fb10*/  MEMBAR.ALL.CTA ;  /* 0x0000000000007992 */ /* 0x0007ec0000008000 */
[----:B---3--:R-:W3:Y:S01]  /*fb20*/  FENCE.VIEW.ASYNC.S ;  /* 0x00000000000073c6 */ /* 0x008ee20000000000 */
[----:B0-----:R-:W-:-:S02]  /*fb30*/  IMAD.MOV.U32 R16, RZ, RZ, R246 ;  /* 0x000000ffff107224 */ /* 0x001fc400078e00f6 */
[----:B-1----:R-:W-:Y:S02]  /*fb40*/  IMAD.MOV.U32 R9, RZ, RZ, R248 ;  /* 0x000000ffff097224 */ /* 0x002fe400078e00f8 */
[----:B------:R-:W-:Y:S02]  /*fb50*/  IMAD.MOV.U32 R152, RZ, RZ, R153 ;  /* 0x000000ffff987224 */ /* 0x000fe400078e0099 */
[----:B------:R-:W-:Y:S02]  /*fb60*/  IMAD.MOV.U32 R153, RZ, RZ, R2 ;  /* 0x000000ffff997224 */ /* 0x000fe400078e0002 */
[----:B------:R-:W3:Y:S01]  /*fb70*/  LDL.LU R2, [R1+0x8c4] ;  /* 0x0008c40001027983 */ /* 0x000ee20000300800 */
[----:B------:R-:W-:Y:S02]  /*fb80*/  IMAD.MOV.U32 R22, RZ, RZ, R21 ;  /* 0x000000ffff167224 */ /* 0x000fe400078e0015 */
[----:B------:R-:W-:Y:S02]  /*fb90*/  IMAD.MOV.U32 R20, RZ, RZ, R17 ;  /* 0x000000ffff147224 */ /* 0x000fe400078e0011 */
[----:B------:R-:W-:-:S02]  /*fba0*/  IMAD.MOV.U32 R10, RZ, RZ, R11 ;  /* 0x000000ffff0a7224 */ /* 0x000fc400078e000b */
[----:B------:R-:W-:Y:S02]  /*fbb0*/  IMAD.MOV.U32 R197, RZ, RZ, R231 ;  /* 0x000000ffffc57224 */ /* 0x000fe400078e00e7 */
[----:B------:R-:W-:Y:S02]  /*fbc0*/  IMAD.MOV.U32 R196, RZ, RZ, R232 ;  /* 0x000000ffffc47224 */ /* 0x000fe400078e00e8 */
[----:B--2---:R-:W-:Y:S02]  /*fbd0*/  IMAD.MOV.U32 R18, RZ, RZ, R242 ;  /* 0x000000ffff127224 */ /* 0x004fe400078e00f2 */
[----:B----4-:R-:W-:Y:S02]  /*fbe0*/  IMAD.MOV.U32 R195, RZ, RZ, R0 ;  /* 0x000000ffffc37224 */ /* 0x010fe400078e0000 */
[----:B------:R-:W-:Y:S02]  /*fbf0*/  IMAD.MOV.U32 R192, RZ, RZ, R234 ;  /* 0x000000ffffc07224 */ /* 0x000fe400078e00ea */
[----:B------:R-:W-:Y:S01]  /*fc00*/  IMAD.MOV.U32 R193, RZ, RZ, R233 ;  /* 0x000000ffffc17224 */ /* 0x000fe200078e00e9 */
[----:B------:R-:W-:Y:S01]  /*fc10*/  LOP3.LUT R156, R157, R156, RZ, 0x3c, !PT ;  /* 0x0000009c9d9c7212 */ /* 0x000fe200078e3cff */
[----:B------:R-:W-:Y:S01]  /*fc20*/  IMAD.MOV.U32 R21, RZ, RZ, R19 ;  /* 0x000000ffff157224 */ /* 0x000fe200078e0013 */
[----:B------:R-:W-:Y:S01]  /*fc30*/  LOP3.LUT R155, R155, R154, RZ, 0x3c, !PT ;  /* 0x0000009a9b9b7212 */ /* 0x000fe200078e3cff */
[----:B------:R-:W-:Y:S01]  /*fc40*/  IMAD.MOV.U32 R19, RZ, RZ, R243 ;  /* 0x000000ffff137224 */ /* 0x000fe200078e00f3 */
[----:B---3--:R-:W-:Y:S01]  /*fc50*/  BAR.SYNC.DEFER_BLOCKING 0x0 ;  /* 0x0000000000007b1d */ /* 0x008fe20000010000 */
[----:B------:R-:W-:-:S02]  /*fc60*/  IMAD.MOV.U32 R17, RZ, RZ, R247 ;  /* 0x000000ffff117224 */ /* 0x000fc400078e00f7 */
[----:B------:R-:W-:-:S03]  /*fc70*/  IMAD.MOV.U32 R11, RZ, RZ, R8 ;  /* 0x000000ffff0b7224 */ /* 0x000fc600078e0008 */
[----:B------:R-:W2:Y:S01]  /*fc80*/  LDL.LU R243, [R1+0x8c0] ;  /* 0x0008c00001f37983 */ /* 0x000ea20000300800 */
[----:B------:R-:W-:-:S03]  /*fc90*/  IMAD.MOV.U32 R8, RZ, RZ, R3 ;  /* 0x000000ffff087224 */ /* 0x000fc600078e0003 */
[----:B------:R-:W2:Y:S04]  /*fca0*/  LDL.LU R242, [R1+0x8bc] ;  /* 0x0008bc0001f27983 */ /* 0x000ea80000300800 */
[----:B------:R-:W3:Y:S04]  /*fcb0*/  LDL.LU R247, [R1+0x8b8] ;  /* 0x0008b80001f77983 */ /* 0x000ee80000300800 */
[----:B------:R-:W3:Y:S04]  /*fcc0*/  LDL.LU R246, [R1+0x8b4] ;  /* 0x0008b40001f67983 */ /* 0x000ee80000300800 */
[----:B------:R-:W4:Y:S04]  /*fcd0*/  LDL.LU R248, [R1+0x8b0] ;  /* 0x0008b00001f87983 */ /* 0x000f280000300800 */
[----:B------:R-:W3:Y:S04]  /*fce0*/  LDL.LU R3, [R1+0x8ac] ;  /* 0x0008ac0001037983 */ /* 0x000ee80000300800 */
[----:B------:R0:W-:Y:S04]  /*fcf0*/  STL.64 [R1], R196 ;  /* 0x000000c401007387 */ /* 0x0001e80000100a00 */
[----:B------:R-:W2:Y:S04]  /*fd00*/  LDL.LU R0, [R1+0x8a8] ;  /* 0x0008a80001007983 */ /* 0x000ea80000300800 */
[----:B------:R1:W-:Y:S01]  /*fd10*/  STL.64 [R1+0x8], R192 ;  /* 0x000008c001007387 */ /* 0x0003e20000100a00 */
[----:B------:R-:W-:-:S03]  /*fd20*/  IMAD.MOV.U32 R194, RZ, RZ, R2 ;  /* 0x000000ffffc27224 */ /* 0x000fc600078e0002 */
[----:B------:R-:W3:Y:S01]  /*fd30*/  LDL.LU R2, [R1+0x8a4] ;  /* 0x0008a40001027983 */ /* 0x000ee20000300800 */
[----:B0-----:R-:W-:Y:S02]  /*fd40*/  IMAD.MOV.U32 R196, RZ, RZ, R238 ;  /* 0x000000ffffc47224 */ /* 0x001fe400078e00ee */
[----:B------:R-:W-:Y:S01]  /*fd50*/  IMAD.MOV.U32 R197, RZ, RZ, R237 ;  /* 0x000000ffffc57224 */ /* 0x000fe200078e00ed */
[----:B------:R0:W-:Y:S01]  /*fd60*/  STL.64 [R1+0x10], R194 ;  /* 0x000010c201007387 */ /* 0x0001e20000100a00 */
[----:B-1----:R-:W-:Y:S02]  /*fd70*/  IMAD.MOV.U32 R192, RZ, RZ, R236 ;  /* 0x000000ffffc07224 */ /* 0x002fe400078e00ec */
[----:B------:R-:W-:-:S05]  /*fd80*/  IMAD.MOV.U32 R193, RZ, RZ, R235 ;  /* 0x000000ffffc17224 */ /* 0x000fca00078e00eb */
[----:B------:R1:W-:Y:S01]  /*fd90*/  STL.64 [R1+0x18], R192 ;  /* 0x000018c001007387 */ /* 0x0003e20000100a00 */
[----:B0-----:R-:W-:Y:S02]  /*fda0*/  IMAD.MOV.U32 R194, RZ, RZ, R240 ;  /* 0x000000ffffc27224 */ /* 0x001fe400078e00f0 */
[----:B------:R-:W-:Y:S01]  /*fdb0*/  IMAD.MOV.U32 R195, RZ, RZ, R239 ;  /* 0x000000ffffc37224 */ /* 0x000fe200078e00ef */
[----:B------:R-:W-:Y:S01]  /*fdc0*/  STL.64 [R1+0x20], R196 ;  /* 0x000020c401007387 */ /* 0x000fe20000100a00 */
[----:B-1----:R-:W-:Y:S02]  /*fdd0*/  IMAD.MOV.U32 R193, RZ, RZ, R241 ;  /* 0x000000ffffc17224 */ /* 0x002fe400078e00f1 */
[----:B----4-:R-:W-:Y:S02]  /*fde0*/  IMAD.MOV.U32 R192, RZ, RZ, R248 ;  /* 0x000000ffffc07224 */ /* 0x010fe400078e00f8 */
[----:B------:R-:W4:Y:S04]  /*fdf0*/  LDL.LU R248, [R1+0x8a0] ;  /* 0x0008a00001f87983 */ /* 0x000f280000300800 */
[----:B------:R2:W-:Y:S02]  /*fe00*/  STL.64 [R1+0x28], R194 ;  /* 0x000028c201007387 */ /* 0x0005e40000100a00 */
[----:B--2---:R-:W-:-:S02]  /*fe10*/  IMAD.MOV.U32 R194, RZ, RZ, R0 ;  /* 0x000000ffffc27224 */ /* 0x004fc400078e0000 */
[----:B------:R-:W2:Y:S01]  /*fe20*/  LDL.LU R0, [R1+0x89c] ;  /* 0x00089c0001007983 */ /* 0x000ea20000300800 */
[----:B------:R-:W-:-:S03]  /*fe30*/  IMAD.MOV.U32 R195, RZ, RZ, R250 ;  /* 0x000000ffffc37224 */ /* 0x000fc600078e00fa */
[----:B------:R0:W-:Y:S04]  /*fe40*/  STL.64 [R1+0x228], R192 ;  /* 0x000228c001007387 */ /* 0x0001e80000100a00 */
[----:B------:R-:W3:Y:S04]  /*fe50*/  LDL.LU R250, [R1+0x4c] ;  /* 0x00004c0001fa7983 */ /* 0x000ee80000300800 */
[----:B------:R1:W-:Y:S01]  /*fe60*/  STL.64 [R1+0x230], R194 ;  /* 0x000230c201007387 */ /* 0x0003e20000100a00 */
[----:B0-----:R-:W-:Y:S02]  /*fe70*/  IMAD.MOV.U32 R192, RZ, RZ, R249 ;  /* 0x000000ffffc07224 */ /* 0x001fe400078e00f9 */
[----:B------:R-:W-:-:S02]  /*fe80*/  IMAD.MOV.U32 R193, RZ, RZ, R251 ;  /* 0x000000ffffc17224 */ /* 0x000fc400078e00fb */
[----:B------:R-:W3:Y:S04]  /*fe90*/  LDL.LU R251, [R1+0x334] ;  /* 0x0003340001fb7983 */ /* 0x000ee80000300800 */
[----:B------:R2:W-:Y:S04]  /*fea0*/  STL.64 [R1+0x238], R192 ;  /* 0x000238c001007387 */ /* 0x0005e80000100a00 */
[----:B-1----:R-:W4:Y:S04]  /*feb0*/  LDL.LU R194, [R1+0x5c] ;  /* 0x00005c0001c27983 */ /* 0x002f280000300800 */
        /* <DEDUP_REMOVED lines=47> */
[----:B------:R-:W3:Y:S01]  /*101b0*/  LDL.LU R249, [R1+0x13c] ;  /* 0x00013c0001f97983 */ /* 0x000ee20000300800 */
[----:B--2---:R-:W-:-:S03]  /*101c0*/  IMAD.MOV.U32 R192, RZ, RZ, R0 ;  /* 0x000000ffffc07224 */ /* 0x004fc600078e0000 */
[----:B------:R-:W2:Y:S01]  /*101d0*/  LDL.LU R0, [R1+0x898] ;  /* 0x0008980001007983 */ /* 0x000ea20000300800 */
[----:B----4-:R-:W-:-:S05]  /*101e0*/  IMAD.MOV.U32 R193, RZ, RZ, R194 ;  /* 0x000000ffffc17224 */ /* 0x010fca00078e00c2 */
[----:B------:R0:W-:Y:S01]  /*101f0*/  STL.64 [R1+0x250], R192 ;  /* 0x000250c001007387 */ /* 0x0001e20000100a00 */
[----:B---3--:R-:W-:Y:S02]  /*10200*/  IMAD.MOV.U32 R194, RZ, RZ, R196 ;  /* 0x000000ffffc27224 */ /* 0x008fe400078e00c4 */
[----:B------:R-:W-:Y:S01]  /*10210*/  IMAD.MOV.U32 R196, RZ, RZ, R198 ;  /* 0x000000ffffc47224 */ /* 0x000fe200078e00c6 */
[----:B0-----:R-:W3:Y:S01]  /*10220*/  LDL.LU.64 R192, [R1+0x890] ;  /* 0x0008900001c07983 */ /* 0x001ee20000300a00 */
[----:B------:R-:W-:-:S03]  /*10230*/  IMAD.MOV.U32 R198, RZ, RZ, R248 ;  /* 0x000000ffffc67224 */ /* 0x000fc600078e00f8 */
[----:B------:R0:W-:Y:S04]  /*10240*/  STL.64 [R1+0x258], R194 ;  /* 0x000258c201007387 */ /* 0x0001e80000100a00 */
[----:B0-----:R-:W4:Y:S04]  /*10250*/  LDL.LU.64 R194, [R1+0x888] ;  /* 0x0008880001c27983 */ /* 0x001f280000300a00 */
[----:B------:R0:W-:Y:S04]  /*10260*/  STL.64 [R1+0x260], R196 ;  /* 0x000260c401007387 */ /* 0x0001e80000100a00 */
[----:B0-----:R-:W3:Y:S04]  /*10270*/  LDL.LU.64 R196, [R1+0x880] ;  /* 0x0008800001c47983 */ /* 0x001ee80000300a00 */
[----:B------:R-:W4:Y:S04]  /*10280*/  LDL.LU R248, [R1+0x87c] ;  /* 0x00087c0001f87983 */ /* 0x000f280000300800 */
[----:B------:R2:W-:Y:S02]  /*10290*/  STL.64 [R1+0x268], R198 ;  /* 0x000268c601007387 */ /* 0x0005e40000100a00 */
[----:B--2---:R-:W-:-:S02]  /*102a0*/  IMAD.MOV.U32 R198, RZ, RZ, R0 ;  /* 0x000000ffffc67224 */ /* 0x004fc400078e0000 */
[----:B------:R-:W2:Y:S01]  /*102b0*/  LDL.LU R0, [R1+0x878] ;  /* 0x0008780001007983 */ /* 0x000ea20000300800 */
[----:B------:R-:W-:Y:S02]  /*102c0*/  IMAD.MOV.U32 R199, RZ, RZ, R200 ;  /* 0x000000ffffc77224 */ /* 0x000fe400078e00c8 */
[----:B------:R-:W-:-:S03]  /*102d0*/  IMAD.MOV.U32 R200, RZ, RZ, R202 ;  /* 0x000000ffffc87224 */ /* 0x000fc600078e00ca */
[----:B------:R0:W-:Y:S01]  /*102e0*/  STL.64 [R1+0x270], R198 ;  /* 0x000270c601007387 */ /* 0x0001e20000100a00 */
[----:B------:R-:W-:-:S03]  /*102f0*/  IMAD.MOV.U32 R202, RZ, RZ, R206 ;  /* 0x000000ffffca7224 */ /* 0x000fc600078e00ce */
[----:B0-----:R-:W3:Y:S04]  /*10300*/  LDL.LU.64 R198, [R1+0x870] ;  /* 0x0008700001c67983 */ /* 0x001ee80000300a00 */
[----:B------:R0:W-:Y:S02]  /*10310*/  STL.64 [R1+0x278], R200 ;  /* 0x000278c801007387 */ /* 0x0001e40000100a00 */
[----:B0-----:R-:W-:Y:S02]  /*10320*/  IMAD.MOV.U32 R200, RZ, RZ, R204 ;  /* 0x000000ffffc87224 */ /* 0x001fe400078e00cc */
[----:B------:R-:W-:Y:S02]  /*10330*/  IMAD.MOV.U32 R201, RZ, RZ, R203 ;  /* 0x000000ffffc97224 */ /* 0x000fe400078e00cb */
[----:B------:R-:W-:-:S03]  /*10340*/  IMAD.MOV.U32 R203, RZ, RZ, R205 ;  /* 0x000000ffffcb7224 */ /* 0x000fc600078e00cd */
[----:B------:R0:W-:Y:S01]  /*10350*/  STL.64 [R1+0x280], R200 ;  /* 0x000280c801007387 */ /* 0x0001e20000100a00 */
[----:B------:R-:W-:Y:S02]  /*10360*/  IMAD.MOV.U32 R204, RZ, RZ, R210 ;  /* 0x000000ffffcc7224 */ /* 0x000fe400078e00d2 */
[----:B------:R-:W-:Y:S01]  /*10370*/  IMAD.MOV.U32 R205, RZ, RZ, R209 ;  /* 0x000000ffffcd7224 */ /* 0x000fe200078e00d1 */
[----:B------:R1:W-:Y:S01]  /*10380*/  STL.64 [R1+0x288], R202 ;  /* 0x000288ca01007387 */ /* 0x0003e20000100a00 */
[----:B0-----:R-:W-:Y:S02]  /*10390*/  IMAD.MOV.U32 R200, RZ, RZ, R208 ;  /* 0x000000ffffc87224 */ /* 0x001fe400078e00d0 */
[----:B------:R-:W-:Y:S02]  /*103a0*/  IMAD.MOV.U32 R201, RZ, RZ, R207 ;  /* 0x000000ffffc97224 */ /* 0x000fe400078e00cf */
[----:B-1----:R-:W-:Y:S02]  /*103b0*/  IMAD.MOV.U32 R202, RZ, RZ, R212 ;  /* 0x000000ffffca7224 */ /* 0x002fe400078e00d4 */
[----:B------:R-:W-:Y:S01]  /*103c0*/  IMAD.MOV.U32 R203, RZ, RZ, R211 ;  /* 0x000000ffffcb7224 */ /* 0x000fe200078e00d3 */
[----:B------:R4:W-:Y:S04]  /*103d0*/  STL.64 [R1+0x290], R200 ;  /* 0x000290c801007387 */ /* 0x0009e80000100a00 */
[----:B------:R-:W-:Y:S01]  /*103e0*/  STL.64 [R1+0x298], R204 ;  /* 0x000298cc01007387 */ /* 0x000fe20000100a00 */
[----:B----4-:R-:W-:-:S03]  /*103f0*/  IMAD.MOV.U32 R200, RZ, RZ, R248 ;  /* 0x000000ffffc87224 */ /* 0x010fc600078e00f8 */
[----:B------:R-:W4:Y:S04]  /*10400*/  LDL.LU R248, [R1+0x868] ;  /* 0x0008680001f87983 */ /* 0x000f280000300800 */
[----:B------:R2:W-:Y:S02]  /*10410*/  STL.64 [R1+0x2a0], R202 ;  /* 0x0002a0ca01007387 */ /* 0x0005e40000100a00 */
[----:B--2---:R-:W-:Y:S02]  /*10420*/  IMAD.MOV.U32 R202, RZ, RZ, R0 ;  /* 0x000000ffffca7224 */ /* 0x004fe400078e0000 */
[----:B------:R-:W2:Y:S01]  /*10430*/  LDL.LU R0, [R1+0x864] ;  /* 0x0008640001007983 */ /* 0x000ea20000300800 */
        /* <DEDUP_REMOVED lines=11> */
[----:B------:R1:W-:Y:S04]  /*104f0*/  STL.64 [R1+0x2c0], R204 ;  /* 0x0002c0cc01007387 */ /* 0x0003e80000100a00 */
[----:B------:R3:W-:Y:S01]  /*10500*/  STL.64 [R1+0x2c8], R202 ;  /* 0x0002c8ca01007387 */ /* 0x0007e20000100a00 */
[----:B0-----:R-:W-:-:S02]  /*10510*/  IMAD.MOV.U32 R200, RZ, RZ, R222 ;  /* 0x000000ffffc87224 */ /* 0x001fc400078e00de */
[----:B------:R-:W-:Y:S02]  /*10520*/  IMAD.MOV.U32 R201, RZ, RZ, R221 ;  /* 0x000000ffffc97224 */ /* 0x000fe400078e00dd */
[----:B-1----:R-:W-:Y:S02]  /*10530*/  IMAD.MOV.U32 R204, RZ, RZ, R224 ;  /* 0x000000ffffcc7224 */ /* 0x002fe400078e00e0 */
[----:B------:R-:W-:Y:S01]  /*10540*/  IMAD.MOV.U32 R205, RZ, RZ, R223 ;  /* 0x000000ffffcd7224 */ /* 0x000fe200078e00df */
[----:B------:R4:W-:Y:S01]  /*10550*/  STL.64 [R1+0x2d0], R200 ;  /* 0x0002d0c801007387 */ /* 0x0009e20000100a00 */
[----:B---3--:R-:W-:Y:S02]  /*10560*/  IMAD.MOV.U32 R202, RZ, RZ, R226 ;  /* 0x000000ffffca7224 */ /* 0x008fe400078e00e2 */
[----:B------:R-:W-:Y:S01]  /*10570*/  IMAD.MOV.U32 R203, RZ, RZ, R225 ;  /* 0x000000ffffcb7224 */ /* 0x000fe200078e00e1 */
[----:B------:R2:W-:Y:S01]  /*10580*/  STL.64 [R1+0x2d8], R204 ;  /* 0x0002d8cc01007387 */ /* 0x0005e20000100a00 */
[----:B----4-:R-:W-:-:S03]  /*10590*/  IMAD.MOV.U32 R200, RZ, RZ, R248 ;  /* 0x000000ffffc87224 */ /* 0x010fc600078e00f8 */
[----:B------:R-:W3:Y:S04]  /*105a0*/  LDL.LU R248, [R1+0x860] ;  /* 0x0008600001f87983 */ /* 0x000ee80000300800 */
[----:B------:R0:W-:Y:S01]  /*105b0*/  STL.64 [R1+0x2e0], R202 ;  /* 0x0002e0ca01007387 */ /* 0x0001e20000100a00 */
[----:B--2---:R-:W-:-:S03]  /*105c0*/  IMAD.MOV.U32 R204, RZ, RZ, R0 ;  /* 0x000000ffffcc7224 */ /* 0x004fc600078e0000 */
[----:B------:R-:W2:Y:S01]  /*105d0*/  LDL.LU R0, [R1+0x85c] ;  /* 0x00085c0001007983 */ /* 0x000ea20000300800 */
[----:B------:R-:W-:Y:S02]  /*105e0*/  IMAD.MOV.U32 R201, RZ, RZ, R227 ;  /* 0x000000ffffc97224 */ /* 0x000fe400078e00e3 */
[----:B------:R-:W-:-:S03]  /*105f0*/  IMAD.MOV.U32 R205, RZ, RZ, R228 ;  /* 0x000000ffffcd7224 */ /* 0x000fc600078e00e4 */
[----:B------:R1:W-:Y:S01]  /*10600*/  STL.64 [R1+0x2e8], R200 ;  /* 0x0002e8c801007387 */ /* 0x0003e20000100a00 */
[----:B0-----:R-:W-:Y:S02]  /*10610*/  IMAD.MOV.U32 R202, RZ, RZ, R232 ;  /* 0x000000ffffca7224 */ /* 0x001fe400078e00e8 */
[----:B------:R-:W-:Y:S01]  /*10620*/  IMAD.MOV.U32 R203, RZ, RZ, R231 ;  /* 0x000000ffffcb7224 */ /* 0x000fe200078e00e7 */
[----:B------:R0:W-:Y:S01]  /*10630*/  STL.64 [R1+0x2f0], R204 ;  /* 0x0002f0cc01007387 */ /* 0x0001e20000100a00 */
[----:B-1----:R-:W-:Y:S02]  /*10640*/  IMAD.MOV.U32 R200, RZ, RZ, R230 ;  /* 0x000000ffffc87224 */ /* 0x002fe400078e00e6 */
[----:B------:R-:W-:Y:S02]  /*10650*/  IMAD.MOV.U32 R201, RZ, RZ, R229 ;  /* 0x000000ffffc97224 */ /* 0x000fe400078e00e5 */
[----:B0-----:R-:W-:Y:S02]  /*10660*/  IMAD.MOV.U32 R204, RZ, RZ, R234 ;  /* 0x000000ffffcc7224 */ /* 0x001fe400078e00ea */
        /* <DEDUP_REMOVED lines=9> */
[----:B----4-:R-:W-:Y:S02]  /*10700*/  IMAD.MOV.U32 R204, RZ, RZ, R240 ;  /* 0x000000ffffcc7224 */ /* 0x010fe400078e00f0 */
[----:B------:R-:W-:Y:S01]  /*10710*/  IMAD.MOV.U32 R205, RZ, RZ, R239 ;  /* 0x000000ffffcd7224 */ /* 0x000fe200078e00ef */
[----:B------:R1:W-:Y:S04]  /*10720*/  STL.64 [R1+0x318], R202 ;  /* 0x000318ca01007387 */ /* 0x0003e80000100a00 */
[----:B------:R-:W-:Y:S01]  /*10730*/  STL.64 [R1+0x320], R204 ;  /* 0x000320cc01007387 */ /* 0x000fe20000100a00 */
[----:B0-----:R-:W-:-:S02]  /*10740*/  IMAD.MOV.U32 R201, RZ, RZ, R241 ;  /* 0x000000ffffc97224 */ /* 0x001fc400078e00f1 */
[----:B-1----:R-:W-:Y:S02]  /*10750*/  IMAD.MOV.U32 R203, RZ, RZ, R249 ;  /* 0x000000ffffcb7224 */ /* 0x002fe400078e00f9 */
[----:B---3--:R-:W-:Y:S02]  /*10760*/  IMAD.MOV.U32 R200, RZ, RZ, R248 ;  /* 0x000000ffffc87224 */ /* 0x008fe400078e00f8 */
[----:B--2---:R-:W-:Y:S02]  /*10770*/  IMAD.MOV.U32 R202, RZ, RZ, R0 ;  /* 0x000000ffffca7224 */ /* 0x004fe400078e0000 */
[----:B------:R-:W2:Y:S04]  /*10780*/  LDL.LU R0, [R1+0x858] ;  /* 0x0008580001007983 */ /* 0x000ea80000300800 */
[----:B------:R0:W-:Y:S04]  /*10790*/  STL.64 [R1+0x328], R200 ;  /* 0x000328c801007387 */ /* 0x0001e80000100a00 */
[----:B0-----:R-:W3:Y:S04]  /*107a0*/  LDL.LU R201, [R1+0x144] ;  /* 0x0001440001c97983 */ /* 0x001ee80000300800 */
[----:B------:R-:W4:Y:S04]  /*107b0*/  LDL.LU R248, [R1+0x3b0] ;  /* 0x0003b00001f87983 */ /* 0x000f280000300800 */
[----:B------:R0:W-:Y:S04]  /*107c0*/  STL.64 [R1+0x330], R202 ;  /* 0x000330ca01007387 */ /* 0x0001e80000100a00 */
[----:B------:R-:W3:Y:S04]  /*107d0*/  LDL.LU R249, [R1+0x14c] ;  /* 0x00014c0001f97983 */ /* 0x000ee80000300800 */
        /* <DEDUP_REMOVED lines=40> */
[----:B----4-:R-:W-:-:S02]  /*10a60*/  IMAD.MOV.U32 R200, RZ, RZ, R248 ;  /* 0x000000ffffc87224 */ /* 0x010fc400078e00f8 */
[----:B--2---:R-:W-:-:S03]  /*10a70*/  IMAD.MOV.U32 R248, RZ, RZ, R0 ;  /* 0x000000fffff87224 */ /* 0x004fc600078e0000 */
[----:B---3--:R0:W-:Y:S04]  /*10a80*/  STL.64 [R1+0x338], R200 ;  /* 0x000338c801007387 */ /* 0x0081e80000100a00 */
[----:B0-----:R-:W2:Y:S04]  /*10a90*/  LDL.LU.64 R200, [R1+0x850] ;  /* 0x0008500001c87983 */ /* 0x001ea80000300a00 */
[----:B------:R-:W3:Y:S04]  /*10aa0*/  LDL.LU R0, [R1+0x848] ;  /* 0x0008480001007983 */ /* 0x000ee80000300800 */
[----:B------:R0:W-:Y:S04]  /*10ab0*/  STL.64 [R1+0x340], R248 ;  /* 0x000340f801007387 */ /* 0x0001e80000100a00 */
[----:B0-----:R-:W4:Y:S01]  /*10ac0*/  LDL.LU.64 R248, [R1+0x840] ;  /* 0x0008400001f87983 */ /* 0x001f220000300a00 */
[----:B------:R-:W-:-:S04]  /*10ad0*/  LOP3.LUT R203, R203, R202, RZ, 0x3c, !PT ;  /* 0x000000cacbcb7212 */ /* 0x000fc800078e3cff */
[C---:B------:R-:W-:Y:S01]  /*10ae0*/  LOP3.LUT R202, R203.reuse, R202, RZ, 0x3c, !PT ;  /* 0x000000cacbca7212 */ /* 0x040fe200078e3cff */
[----:B----4-:R0:W-:Y:S04]  /*10af0*/  STL.64 [R1+0x348], R248 ;  /* 0x000348f801007387 */ /* 0x0101e80000100a00 */
[----:B0-----:R-:W4:Y:S01]  /*10b00*/  LDL.LU R249, [R1+0x83c] ;  /* 0x00083c0001f97983 */ /* 0x001f220000300800 */
[----:B------:R-:W-:Y:S01]  /*10b10*/  LOP3.LUT R203, R203, R202, RZ, 0x3c, !PT ;  /* 0x000000cacbcb7212 */ /* 0x000fe200078e3cff */
[----:B------:R-:W0:Y:S04]  /*10b20*/  LDC R248, c[0x0][0x23c] ;  /* 0x00008f00fff87b82 */ /* 0x000e280000000800 */
[----:B------:R1:W-:Y:S02]  /*10b30*/  STL.64 [R1+0x350], R202 ;  /* 0x000350ca01007387 */ /* 0x0003e40000100a00 */
[----:B-1----:R-:W-:-:S02]  /*10b40*/  IMAD.MOV.U32 R203, RZ, RZ, R204 ;  /* 0x000000ffffcb7224 */ /* 0x002fc400078e00cc */
[----:B---3--:R-:W-:Y:S02]  /*10b50*/  IMAD.MOV.U32 R204, RZ, RZ, R0 ;  /* 0x000000ffffcc7224 */ /* 0x008fe400078e0000 */
[----:B----4-:R-:W-:Y:S02]  /*10b60*/  IMAD.MOV.U32 R202, RZ, RZ, R249 ;  /* 0x000000ffffca7224 */ /* 0x010fe400078e00f9 */
[----:B------:R-:W3:Y:S04]  /*10b70*/  LDL.LU R249, [R1+0x838] ;  /* 0x0008380001f97983 */ /* 0x000ee80000300800 */
[----:B------:R1:W-:Y:S04]  /*10b80*/  STL.64 [R1+0x358], R202 ;  /* 0x000358ca01007387 */ /* 0x0003e80000100a00 */
[----:B-1----:R-:W4:Y:S04]  /*10b90*/  LDL.LU.64 R202, [R1+0x830] ;  /* 0x0008300001ca7983 */ /* 0x002f280000300a00 */
[----:B------:R-:W2:Y:S01]  /*10ba0*/  LDL.LU R0, [R1+0x828] ;  /* 0x0008280001007983 */ /* 0x000ea20000300800 */
[----:B------:R-:W-:-:S02]  /*10bb0*/  LOP3.LUT R207, R207, R206, RZ, 0x3c, !PT ;  /* 0x000000cecfcf7212 */ /* 0x000fc400078e3cff */
[----:B------:R-:W-:Y:S02]  /*10bc0*/  LOP3.LUT R209, R209, R208, RZ, 0x3c, !PT ;  /* 0x000000d0d1d17212 */ /* 0x000fe400078e3cff */
[----:B------:R-:W-:Y:S02]  /*10bd0*/  LOP3.LUT R206, R207, R206, RZ, 0x3c, !PT ;  /* 0x000000cecfce7212 */ /* 0x000fe400078e3cff */
[----:B------:R-:W-:Y:S02]  /*10be0*/  LOP3.LUT R208, R209, R208, RZ, 0x3c, !PT ;  /* 0x000000d0d1d07212 */ /* 0x000fe400078e3cff */
[----:B------:R-:W-:Y:S01]  /*10bf0*/  LOP3.LUT R207, R207, R206, RZ, 0x3c, !PT ;  /* 0x000000cecfcf7212 */ /* 0x000fe200078e3cff */
[----:B------:R1:W-:Y:S01]  /*10c00*/  STL.64 [R1+0x360], R204 ;  /* 0x000360cc01007387 */ /* 0x0003e20000100a00 */
[----:B------:R-:W-:-:S03]  /*10c10*/  LOP3.LUT R209, R209, R208, RZ, 0x3c, !PT ;  /* 0x000000d0d1d17212 */ /* 0x000fc600078e3cff */
[----:B-1----:R-:W4:Y:S04]  /*10c20*/  LDL.LU.64 R204, [R1+0x820] ;  /* 0x0008200001cc7983 */ /* 0x002f280000300a00 */
[----:B------:R1:W-:Y:S04]  /*10c30*/  STL.64 [R1+0x368], R206 ;  /* 0x000368ce01007387 */ /* 0x0003e80000100a00 */
[----:B-1----:R-:W4:Y:S04]  /*10c40*/  LDL.LU.64 R206, [R1+0x818] ;  /* 0x0008180001ce7983 */ /* 0x002f280000300a00 */
[----:B------:R1:W-:Y:S02]  /*10c50*/  STL.64 [R1+0x370], R208 ;  /* 0x000370d001007387 */ /* 0x0003e40000100a00 */
[----:B-1----:R-:W-:-:S02]  /*10c60*/  IMAD.MOV.U32 R209, RZ, RZ, R210 ;  /* 0x000000ffffd17224 */ /* 0x002fc400078e00d2 */
[----:B---3--:R-:W-:Y:S02]  /*10c70*/  IMAD.MOV.U32 R208, RZ, RZ, R249 ;  /* 0x000000ffffd07224 */ /* 0x008fe400078e00f9 */
[----:B------:R-:W3:Y:S04]  /*10c80*/  LDL.LU R249, [R1+0x810] ;  /* 0x0008100001f97983 */ /* 0x000ee80000300800 */
[----:B------:R1:W-:Y:S04]  /*10c90*/  STL.64 [R1+0x378], R208 ;  /* 0x000378d001007387 */ /* 0x0003e80000100a00 */
[----:B-1----:R-:W4:Y:S01]  /*10ca0*/  LDL.LU.64 R208, [R1+0x808] ;  /* 0x0008080001d07983 */ /* 0x002f220000300a00 */
[----:B--2---:R-:W-:-:S03]  /*10cb0*/  IMAD.MOV.U32 R210, RZ, RZ, R0 ;  /* 0x000000ffffd27224 */ /* 0x004fc600078e0000 */
[----:B------:R-:W2:Y:S01]  /*10cc0*/  LDL.LU R0, [R1+0x800] ;  /* 0x0008000001007983 */ /* 0x000ea20000300800 */
[----:B------:R-:W-:Y:S02]  /*10cd0*/  LOP3.LUT R213, R213, R212, RZ, 0x3c, !PT ;  /* 0x000000d4d5d57212 */ /* 0x000fe400078e3cff */
        /* <DEDUP_REMOVED lines=29> */
[----:B------:R-:W-:Y:S02]  /*10eb0*/  IMAD.MOV.U32 R222, RZ, RZ, R223 ;  /* 0x000000ffffde7224 */ /* 0x000fe400078e00df */
        /* <DEDUP_REMOVED lines=48> */
[----:B------:R-:W-:Y:S02]  /*111c0*/  LOP3.LUT R238, R239, R238, RZ, 0x3c, !PT ;  /* 0x000000eeefee7212 */ /* 0x000fe400078e3cff */
[----:B------:R-:W-:-:S02]  /*111d0*/  LOP3.LUT R237, R237, R236, RZ, 0x3c, !PT ;  /* 0x000000eceded7212 */ /* 0x000fc400078e3cff */
[----:B------:R-:W-:Y:S01]  /*111e0*/  LOP3.LUT R240, R241, R240, RZ, 0x3c, !PT ;  /* 0x000000f0f1f07212 */ /* 0x000fe200078e3cff */
[----:B------:R1:W-:Y:S01]  /*111f0*/  STL.64 [R1+0x400], R234 ;  /* 0x000400ea01007387 */ /* 0x0003e20000100a00 */
[----:B------:R-:W-:Y:S02]  /*11200*/  LOP3.LUT R239, R239, R238, RZ, 0x3c, !PT ;  /* 0x000000eeefef7212 */ /* 0x000fe400078e3cff */
[----:B------:R-:W-:Y:S01]  /*11210*/  LOP3.LUT R241, R241, R240, RZ, 0x3c, !PT ;  /* 0x000000f0f1f17212 */ /* 0x000fe200078e3cff */
[----:B-1----:R-:W4:Y:S04]  /*11220*/  LDL.LU.64 R234, [R1+0x758] ;  /* 0x0007580001ea7983 */ /* 0x002f280000300a00 */
[----:B------:R1:W-:Y:S04]  /*11230*/  STL.64 [R1+0x408], R236 ;  /* 0x000408ec01007387 */ /* 0x0003e80000100a00 */
[----:B-1----:R-:W4:Y:S04]  /*11240*/  LDL.LU.64 R236, [R1+0x750] ;  /* 0x0007500001ec7983 */ /* 0x002f280000300a00 */
[----:B------:R1:W-:Y:S04]  /*11250*/  STL.64 [R1+0x410], R238 ;  /* 0x000410ee01007387 */ /* 0x0003e80000100a00 */
[----:B-1----:R-:W4:Y:S04]  /*11260*/  LDL.LU.64 R238, [R1+0x748] ;  /* 0x0007480001ee7983 */ /* 0x002f280000300a00 */
[----:B------:R3:W-:Y:S02]  /*11270*/  STL.64 [R1+0x418], R240 ;  /* 0x000418f001007387 */ /* 0x0007e40000100a00 */
[----:B---3--:R-:W-:-:S02]  /*11280*/  IMAD.MOV.U32 R241, RZ, RZ, R249 ;  /* 0x000000fffff17224 */ /* 0x008fc400078e00f9 */
[----:B--2---:R-:W-:-:S05]  /*11290*/  IMAD.MOV.U32 R240, RZ, RZ, R0 ;  /* 0x000000fffff07224 */ /* 0x004fca00078e0000 */
[----:B------:R1:W-:Y:S04]  /*112a0*/  STL.64 [R1+0x420], R240 ;  /* 0x000420f001007387 */ /* 0x0003e80000100a00 */
[----:B-1----:R-:W2:Y:S01]  /*112b0*/  LDL.LU.64 R240, [R1+0x740] ;  /* 0x0007400001f07983 */ /* 0x002ea20000300a00 */
[----:B0-----:R-:W-:-:S04]  /*112c0*/  IMAD.SHL.U32 R248, R248, 0x40, RZ ;  /* 0x00000040f8f87824 */ /* 0x001fc800078e00ff */
[----:B----4-:R-:W-:-:S04]  /*112d0*/  IMAD.WIDE R232, R248, 0x2, R232 ;  /* 0x00000002f8e87825 */ /* 0x010fc800078e02e8 */
[----:B------:R-:W-:-:S04]  /*112e0*/  IMAD.WIDE R234, R248, 0x2, R234 ;  /* 0x00000002f8ea7825 */ /* 0x000fc800078e02ea */
        /* <DEDUP_REMOVED lines=33> */
[----:B------:R-:W-:Y:S01]  /*11500*/  IMAD.WIDE R168, R248, 0x2, R168 ;  /* 0x00000002f8a87825 */ /* 0x000fe200078e02a8 */
[----:B------:R-:W-:-:S03]  /*11510*/  LOP3.LUT R157, R157, R156, RZ, 0x3c, !PT ;  /* 0x0000009c9d9d7212 */ /* 0x000fc600078e3cff */
[----:B------:R-:W-:Y:S01]  /*11520*/  IMAD.WIDE R166, R248, 0x2, R166 ;  /* 0x00000002f8a67825 */ /* 0x000fe200078e02a6 */
[----:B------:R-:W-:-:S03]  /*11530*/  LOP3.LUT R154, R155, R154, RZ, 0x3c, !PT ;  /* 0x0000009a9b9a7212 */ /* 0x000fc600078e3cff */
[----:B------:R-:W-:-:S04]  /*11540*/  IMAD.WIDE R164, R248, 0x2, R164 ;  /* 0x00000002f8a47825 */ /* 0x000fc800078e02a4 */
[----:B------:R-:W-:-:S04]  /*11550*/  IMAD.WIDE R162, R248, 0x2, R162 ;  /* 0x00000002f8a27825 */ /* 0x000fc800078e02a2 */
[----:B------:R-:W-:Y:S01]  /*11560*/  IMAD.WIDE R160, R248, 0x2, R160 ;  /* 0x00000002f8a07825 */ /* 0x000fe200078e02a0 */
[----:B------:R-:W-:-:S03]  /*11570*/  LOP3.LUT R155, R155, R154, RZ, 0x3c, !PT ;  /* 0x0000009a9b9b7212 */ /* 0x000fc600078e3cff */
[----:B------:R-:W-:-:S04]  /*11580*/  IMAD.WIDE R158, R248, 0x2, R158 ;  /* 0x00000002f89e7825 */ /* 0x000fc800078e029e */
[----:B------:R-:W-:-:S04]  /*11590*/  IMAD.WIDE R156, R248, 0x2, R156 ;  /* 0x00000002f89c7825 */ /* 0x000fc800078e029c */
[----:B------:R-:W-:-:S04]  /*115a0*/  IMAD.WIDE R154, R248, 0x2, R154 ;  /* 0x00000002f89a7825 */ /* 0x000fc800078e029a */
[----:B------:R-:W-:-:S04]  /*115b0*/  IMAD.WIDE R152, R248, 0x2, R152 ;  /* 0x00000002f8987825 */ /* 0x000fc800078e0298 */
[----:B--2---:R-:W-:-:S05]  /*115c0*/  IMAD.WIDE R240, R248, 0x2, R240 ;  /* 0x00000002f8f07825 */ /* 0x004fca00078e02f0 */
[----:B------:R-:W-:Y:S04]  /*115d0*/  STL.64 [R1+0x220], R240 ;  /* 0x000220f001007387 */ /* 0x000fe80000100a00 */
[----:B------:R-:W-:Y:S04]  /*115e0*/  STL.64 [R1+0x218], R238 ;  /* 0x000218ee01007387 */ /* 0x000fe80000100a00 */
[----:B------:R0:W-:Y:S04]  /*115f0*/  STL.64 [R1+0x210], R236 ;  /* 0x000210ec01007387 */ /* 0x0001e80000100a00 */
[----:B------:R-:W-:Y:S04]  /*11600*/  STL.64 [R1+0x208], R234 ;  /* 0x000208ea01007387 */ /* 0x000fe80000100a00 */
        /* <DEDUP_REMOVED lines=37> */
[----:B0-----:R-:W2:Y:S04]  /*11860*/  LDL.LU.64 R236, [R1] ;  /* 0x0000000001ec7983 */ /* 0x001ea80000300a00 */
[----:B------:R-:W-:Y:S04]  /*11870*/  STL.64 [R1+0xd8], R158 ;  /* 0x0000d89e01007387 */ /* 0x000fe80000100a00 */
[----:B------:R-:W-:Y:S04]  /*11880*/  STL.64 [R1+0xd0], R156 ;  /* 0x0000d09c01007387 */ /* 0x000fe80000100a00 */
[----:B-1----:R-:W3:Y:S04]  /*11890*/  LDL.LU.64 R212, [R1+0x8] ;  /* 0x0000080001d47983 */ /* 0x002ee80000300a00 */
[----:B------:R-:W4:Y:S04]  /*118a0*/  LDL.LU.64 R238, [R1+0x10] ;  /* 0x0000100001ee7983 */ /* 0x000f280000300a00 */
[----:B------:R-:W-:Y:S04]  /*118b0*/  STL.64 [R1+0xc8], R154 ;  /* 0x0000c89a01007387 */ /* 0x000fe80000100a00 */
[----:B------:R-:W4:Y:S04]  /*118c0*/  LDL.LU.64 R214, [R1+0x18] ;  /* 0x0000180001d67983 */ /* 0x000f280000300a00 */
[----:B------:R-:W4:Y:S04]  /*118d0*/  LDL.LU.64 R216, [R1+0x20] ;  /* 0x0000200001d87983 */ /* 0x000f280000300a00 */
[----:B------:R-:W-:Y:S04]  /*118e0*/  STL.64 [R1+0xc0], R152 ;  /* 0x0000c09801007387 */ /* 0x000fe80000100a00 */
[----:B------:R-:W4:Y:S04]  /*118f0*/  LDL.LU.64 R218, [R1+0x28] ;  /* 0x0000280001da7983 */ /* 0x000f280000300a00 */
[----:B------:R-:W4:Y:S04]  /*11900*/  LDL.LU.64 R220, [R1+0x228] ;  /* 0x0002280001dc7983 */ /* 0x000f280000300a00 */
[----:B------:R-:W4:Y:S01]  /*11910*/  LDL.LU.64 R240, [R1+0x230] ;  /* 0x0002300001f07983 */ /* 0x000f220000300a00 */
[----:B------:R-:W-:-:S03]  /*11920*/  IMAD.WIDE R22, R248, 0x2, R22 ;  /* 0x00000002f8167825 */ /* 0x000fc600078e0216 */
[----:B------:R-:W4:Y:S01]  /*11930*/  LDL.LU.64 R224, [R1+0x238] ;  /* 0x0002380001e07983 */ /* 0x000f220000300a00 */
[----:B------:R-:W-:-:S04]  /*11940*/  IMAD.WIDE R20, R248, 0x2, R20 ;  /* 0x00000002f8147825 */ /* 0x000fc800078e0214 */
[C---:B------:R-:W-:Y:S01]  /*11950*/  IMAD.WIDE R18, R248.reuse, 0x2, R18 ;  /* 0x00000002f8127825 */ /* 0x040fe200078e0212 */
[----:B------:R-:W-:Y:S03]  /*11960*/  STL.64 [R1+0xb8], R22 ;  /* 0x0000b81601007387 */ /* 0x000fe60000100a00 */
[C---:B------:R-:W-:Y:S01]  /*11970*/  IMAD.WIDE R16, R248.reuse, 0x2, R16 ;  /* 0x00000002f8107825 */ /* 0x040fe200078e0210 */
[----:B------:R-:W-:Y:S03]  /*11980*/  STL.64 [R1+0xb0], R20 ;  /* 0x0000b01401007387 */ /* 0x000fe60000100a00 */
[C---:B------:R-:W-:Y:S01]  /*11990*/  IMAD.WIDE R14, R248.reuse, 0x2, R14 ;  /* 0x00000002f80e7825 */ /* 0x040fe200078e020e */
[----:B------:R-:W-:Y:S03]  /*119a0*/  STL.64 [R1+0xa8], R18 ;  /* 0x0000a81201007387 */ /* 0x000fe60000100a00 */
[C---:B------:R-:W-:Y:S01]  /*119b0*/  IMAD.WIDE R12, R248.reuse, 0x2, R12 ;  /* 0x00000002f80c7825 */ /* 0x040fe200078e020c */
[----:B------:R-:W-:Y:S04]  /*119c0*/  STL.64 [R1+0xa0], R16 ;  /* 0x0000a01001007387 */ /* 0x000fe80000100a00 */
[----:B------:R-:W4:Y:S04]  /*119d0*/  LDL.LU.64 R222, [R1+0x250] ;  /* 0x0002500001de7983 */ /* 0x000f280000300a00 */
[----:B------:R-:W-:Y:S04]  /*119e0*/  STL.64 [R1+0x98], R14 ;  /* 0x0000980e01007387 */ /* 0x000fe80000100a00 */
[----:B------:R-:W4:Y:S04]  /*119f0*/  LDL.LU.64 R226, [R1+0x258] ;  /* 0x0002580001e27983 */ /* 0x000f280000300a00 */
[----:B------:R0:W-:Y:S04]  /*11a00*/  STL.64 [R1+0x90], R12 ;  /* 0x0000900c01007387 */ /* 0x0001e80000100a00 */
[----:B------:R-:W4:Y:S01]  /*11a10*/  LDL.LU.64 R228, [R1+0x260] ;  /* 0x0002600001e47983 */ /* 0x000f220000300a00 */
[----:B0-----:R-:W-:-:S04]  /*11a20*/  IMAD.WIDE R12, R248, 0x2, R10 ;  /* 0x00000002f80c7825 */ /* 0x001fc800078e020a */
[C---:B------:R-:W-:Y:S01]  /*11a30*/  IMAD.WIDE R10, R248.reuse, 0x2, R8 ;  /* 0x00000002f80a7825 */ /* 0x040fe200078e0208 */
[----:B------:R-:W-:Y:S03]  /*11a40*/  STL.64 [R1+0x88], R12 ;  /* 0x0000880c01007387 */ /* 0x000fe60000100a00 */
[C---:B------:R-:W-:Y:S01]  /*11a50*/  IMAD.WIDE R8, R248.reuse, 0x2, R6 ;  /* 0x00000002f8087825 */ /* 0x040fe200078e0206 */
[----:B------:R-:W4:Y:S03]  /*11a60*/  LDL.LU.64 R230, [R1+0x268] ;  /* 0x0002680001e67983 */ /* 0x000f260000300a00 */
[C---:B------:R-:W-:Y:S01]  /*11a70*/  IMAD.WIDE R6, R248.reuse, 0x2, R4 ;  /* 0x00000002f8067825 */ /* 0x040fe200078e0204 */
[----:B------:R-:W-:Y:S04]  /*11a80*/  STL.64 [R1+0x80], R10 ;  /* 0x0000800a01007387 */ /* 0x000fe80000100a00 */
[----:B------:R-:W-:Y:S01]  /*11a90*/  STL.64 [R1+0x78], R8 ;  /* 0x0000780801007387 */ /* 0x000fe20000100a00 */
[----:B------:R-:W-:-:S03]  /*11aa0*/  IMAD.WIDE R4, R248, 0x2, R242 ;  /* 0x00000002f8047825 */ /* 0x000fc600078e02f2 */
[----:B------:R-:W4:Y:S04]  /*11ab0*/  LDL.LU.64 R232, [R1+0x270] ;  /* 0x0002700001e87983 */ /* 0x000f280000300a00 */
[----:B------:R0:W-:Y:S04]  /*11ac0*/  STL.64 [R1+0x70], R6 ;  /* 0x0000700601007387 */ /* 0x0001e80000100a00 */
[----:B------:R-:W4:Y:S04]  /*11ad0*/  LDL.LU.64 R234, [R1+0x278] ;  /* 0x0002780001ea7983 */ /* 0x000f280000300a00 */
[----:B------:R1:W-:Y:S01]  /*11ae0*/  STL.64 [R1+0x68], R4 ;  /* 0x0000680401007387 */ /* 0x0003e20000100a00 */
[----:B0-----:R-:W-:-:S05]  /*11af0*/  IMAD.WIDE R6, R248, 0x2, R244 ;  /* 0x00000002f8067825 */ /* 0x001fca00078e02f4 */
[----:B------:R2:W-:Y:S01]  /*11b00*/  STL.64 [R1+0x60], R6 ;  /* 0x0000600601007387 */ /* 0x0005e20000100a00 */
[----:B-1----:R-:W-:-:S04]  /*11b10*/  IMAD.WIDE R4, R248, 0x2, R246 ;  /* 0x00000002f8047825 */ /* 0x002fc800078e02f6 */
[C---:B--2---:R-:W-:Y:S02]  /*11b20*/  IMAD.WIDE R6, R248.reuse, 0x2, R236 ;  /* 0x00000002f8067825 */ /* 0x044fe400078e02ec */
[----:B------:R-:W2:Y:S04]  /*11b30*/  LDL.LU.64 R236, [R1+0x280] ;  /* 0x0002800001ec7983 */ /* 0x000ea80000300a00 */
[----:B------:R3:W-:Y:S04]  /*11b40*/  STL.64 [R1+0x58], R4 ;  /* 0x0000580401007387 */ /* 0x0007e80000100a00 */
[----:B------:R4:W-:Y:S01]  /*11b50*/  STL.64 [R1+0x50], R6 ;  /* 0x0000500601007387 */ /* 0x0009e20000100a00 */
[----:B---3--:R-:W-:-:S04]  /*11b60*/  IMAD.WIDE R4, R248, 0x2, R212 ;  /* 0x00000002f8047825 */ /* 0x008fc800078e02d4 */
[C---:B----4-:R-:W-:Y:S02]  /*11b70*/  IMAD.WIDE R6, R248.reuse, 0x2, R238 ;  /* 0x00000002f8067825 */ /* 0x050fe400078e02ee */
[----:B------:R-:W3:Y:S04]  /*11b80*/  LDL.LU.64 R238, [R1+0x288] ;  /* 0x0002880001ee7983 */ /* 0x000ee80000300a00 */
[----:B------:R0:W-:Y:S04]  /*11b90*/  STL.64 [R1+0x48], R4 ;  /* 0x0000480401007387 */ /* 0x0001e80000100a00 */
[----:B------:R1:W-:Y:S01]  /*11ba0*/  STL.64 [R1+0x40], R6 ;  /* 0x0000400601007387 */ /* 0x0003e20000100a00 */
[----:B------:R-:W-:-:S04]  /*11bb0*/  IMAD.WIDE R8, R248, 0x2, R218 ;  /* 0x00000002f8087825 */ /* 0x000fc800078e02da */
[----:B0-----:R-:W-:-:S04]  /*11bc0*/  IMAD.WIDE R4, R248, 0x2, R214 ;  /* 0x00000002f8047825 */ /* 0x001fc800078e02d6 */
[C---:B-1----:R-:W-:Y:S01]  /*11bd0*/  IMAD.WIDE R6, R248.reuse, 0x2, R216 ;  /* 0x00000002f8067825 */ /* 0x042fe200078e02d8 */
[----:B------:R-:W-:Y:S04]  /*11be0*/  STL.64 [R1+0x38], R4 ;  /* 0x0000380401007387 */ /* 0x000fe80000100a00 */
[----:B------:R0:W-:Y:S04]  /*11bf0*/  STL.64 [R1+0x30], R6 ;  /* 0x0000300601007387 */ /* 0x0001e80000100a00 */
[----:B------:R-:W-:Y:S01]  /*11c00*/  STL.64 [R1+0x28], R8 ;  /* 0x0000280801007387 */ /* 0x000fe20000100a00 */
[----:B0-----:R-:W-:-:S03]  /*11c10*/  IMAD.WIDE R6, R248, 0x2, R240 ;  /* 0x00000002f8067825 */ /* 0x001fc600078e02f0 */
[----:B------:R-:W4:Y:S01]  /*11c20*/  LDL.LU.64 R240, [R1+0x290] ;  /* 0x0002900001f07983 */ /* 0x000f220000300a00 */
[----:B------:R-:W-:-:S04]  /*11c30*/  LOP3.LUT R251, R251, R250, RZ, 0x3c, !PT ;  /* 0x000000fafbfb7212 */ /* 0x000fc800078e3cff */
[----:B------:R-:W-:Y:S01]  /*11c40*/  LOP3.LUT R250, R251, R250, RZ, 0x3c, !PT ;  /* 0x000000fafbfa7212 */ /* 0x000fe200078e3cff */
[----:B------:R-:W-:-:S03]  /*11c50*/  IMAD.WIDE R4, R248, 0x2, R220 ;  /* 0x00000002f8047825 */ /* 0x000fc600078e02dc */
[----:B------:R-:W-:Y:S02]  /*11c60*/  LOP3.LUT R251, R251, R250, RZ, 0x3c, !PT ;  /* 0x000000fafbfb7212 */ /* 0x000fe400078e3cff */
[----:B------:R0:W-:Y:S01]  /*11c70*/  STL.64 [R1+0x20], R4 ;  /* 0x0000200401007387 */ /* 0x0001e20000100a00 */
[----:B------:R-:W-:-:S03]  /*11c80*/  IMAD.WIDE R250, R248, 0x2, R250 ;  /* 0x00000002f8fa7825 */ /* 0x000fc600078e02fa */
[----:B------:R1:W-:Y:S01]  /*11c90*/  STL.64 [R1+0x18], R6 ;  /* 0x0000180601007387 */ /* 0x0003e20000100a00 */
[----:B------:R-:W-:-:S03]  /*11ca0*/  IMAD.WIDE R2, R248, 0x2, R2 ;  /* 0x00000002f8027825 */ /* 0x000fc600078e0202 */
[----:B------:R-:W-:Y:S01]  /*11cb0*/  STL.64 [R1+0x6c0], R250 ;  /* 0x0006c0fa01007387 */ /* 0x000fe20000100a00 */
[----:B0-----:R-:W-:-:S05]  /*11cc0*/  IMAD.WIDE R4, R248, 0x2, R224 ;  /* 0x00000002f8047825 */ /* 0x001fca00078e02e0 */
[----:B------:R0:W-:Y:S01]  /*11cd0*/  STL.64 [R1+0x10], R4 ;  /* 0x0000100401007387 */ /* 0x0001e20000100a00 */
[----:B-1----:R-:W-:-:S03]  /*11ce0*/  IMAD.WIDE R6, R248, 0x2, R226 ;  /* 0x00000002f8067825 */ /* 0x002fc600078e02e2 */
[----:B------:R-:W4:Y:S01]  /*11cf0*/  LDL.LU.64 R224, [R1+0x298] ;  /* 0x0002980001e07983 */ /* 0x000f220000300a00 */
[----:B------:R-:W-:-:S03]  /*11d00*/  IMAD.WIDE R8, R248, 0x2, R228 ;  /* 0x00000002f8087825 */ /* 0x000fc600078e02e4 */
[----:B------:R-:W-:Y:S01]  /*11d10*/  STL.64 [R1+0x6c8], R2 ;  /* 0x0006c80201007387 */ /* 0x000fe20000100a00 */
[----:B0-----:R-:W-:-:S04]  /*11d20*/  IMAD.WIDE R4, R248, 0x2, R222 ;  /* 0x00000002f8047825 */ /* 0x001fc800078e02de */
[C---:B------:R-:W-:Y:S01]  /*11d30*/  IMAD.WIDE R10, R248.reuse, 0x2, R230 ;  /* 0x00000002f80a7825 */ /* 0x040fe200078e02e6 */
[----:B------:R-:W-:Y:S04]  /*11d40*/  STL.64 [R1+0x6d0], R4 ;  /* 0x0006d00401007387 */ /* 0x000fe80000100a00 */
[----:B------:R-:W-:Y:S01]  /*11d50*/  STL.64 [R1+0x6d8], R6 ;  /* 0x0006d80601007387 */ /* 0x000fe20000100a00 */
[----:B------:R-:W-:-:S03]  /*11d60*/  IMAD.WIDE R12, R248, 0x2, R232 ;  /* 0x00000002f80c7825 */ /* 0x000fc600078e02e8 */
[----:B------:R-:W4:Y:S04]  /*11d70*/  LDL.LU.64 R226, [R1+0x2a0] ;  /* 0x0002a00001e27983 */ /* 0x000f280000300a00 */
[----:B------:R-:W-:Y:S01]  /*11d80*/  STL.64 [R1+0x6e0], R8 ;  /* 0x0006e00801007387 */ /* 0x000fe20000100a00 */
[----:B------:R-:W-:-:S03]  /*11d90*/  IMAD.WIDE R14, R248, 0x2, R234 ;  /* 0x00000002f80e7825 */ /* 0x000fc600078e02ea */
[----:B------:R0:W-:Y:S04]  /*11da0*/  STL.64 [R1+0x6e8], R10 ;  /* 0x0006e80a01007387 */ /* 0x0001e80000100a00 */
[----:B------:R-:W4:Y:S04]  /*11db0*/  LDL.LU.64 R228, [R1+0x2a8] ;  /* 0x0002a80001e47983 */ /* 0x000f280000300a00 */
[----:B------:R-:W-:Y:S04]  /*11dc0*/  STL.64 [R1+0x6f0], R12 ;  /* 0x0006f00c01007387 */ /* 0x000fe80000100a00 */
[----:B------:R-:W4:Y:S04]  /*11dd0*/  LDL.LU.64 R230, [R1+0x2b0] ;  /* 0x0002b00001e67983 */ /* 0x000f280000300a00 */
[----:B------:R-:W-:Y:S04]  /*11de0*/  STL.64 [R1+0x6f8], R14 ;  /* 0x0006f80e01007387 */ /* 0x000fe80000100a00 */
[----:B------:R-:W4:Y:S01]  /*11df0*/  LDL.LU.64 R232, [R1+0x2b8] ;  /* 0x0002b80001e87983 */ /* 0x000f220000300a00 */
[----:B--2---:R-:W-:-:S05]  /*11e00*/  IMAD.WIDE R16, R248, 0x2, R236 ;  /* 0x00000002f8107825 */ /* 0x004fca00078e02ec */
[----:B------:R-:W-:Y:S04]  /*11e10*/  STL.64 [R1+0x700], R16 ;  /* 0x0007001001007387 */ /* 0x000fe80000100a00 */
[----:B------:R-:W2:Y:S04]  /*11e20*/  LDL.LU.64 R206, [R1+0x2c0] ;  /* 0x0002c00001ce7983 */ /* 0x000ea80000300a00 */
[----:B------:R-:W2:Y:S04]  /*11e30*/  LDL.LU.64 R234, [R1+0x2c8] ;  /* 0x0002c80001ea7983 */ /* 0x000ea80000300a00 */
[----:B------:R-:W2:Y:S04]  /*11e40*/  LDL.LU.64 R208, [R1+0x2d0] ;  /* 0x0002d00001d07983 */ /* 0x000ea80000300a00 */
[----:B------:R-:W2:Y:S01]  /*11e50*/  LDL.LU.64 R236, [R1+0x2d8] ;  /* 0x0002d80001ec7983 */ /* 0x000ea20000300a00 */
[----:B---3--:R-:W-:-:S05]  /*11e60*/  IMAD.WIDE R18, R248, 0x2, R238 ;  /* 0x00000002f8127825 */ /* 0x008fca00078e02ee */
[----:B------:R1:W-:Y:S04]  /*11e70*/  STL.64 [R1+0x708], R18 ;  /* 0x0007081201007387 */ /* 0x0003e80000100a00 */
[----:B------:R-:W3:Y:S04]  /*11e80*/  LDL.LU.64 R210, [R1+0x2e0] ;  /* 0x0002e00001d27983 */ /* 0x000ee80000300a00 */
[----:B------:R-:W3:Y:S04]  /*11e90*/  LDL.LU.64 R238, [R1+0x2e8] ;  /* 0x0002e80001ee7983 */ /* 0x000ee80000300a00 */
[----:B------:R-:W3:Y:S01]  /*11ea0*/  LDL.LU.64 R212, [R1+0x2f0] ;  /* 0x0002f00001d47983 */ /* 0x000ee20000300a00 */
[----:B----4-:R-:W-:-:S03]  /*11eb0*/  IMAD.WIDE R20, R248, 0x2, R240 ;  /* 0x00000002f8147825 */ /* 0x010fc600078e02f0 */
[----:B------:R-:W4:Y:S04]  /*11ec0*/  LDL.LU.64 R240, [R1+0x2f8] ;  /* 0x0002f80001f07983 */ /* 0x000f280000300a00 */
[----:B------:R1:W-:Y:S04]  /*11ed0*/  STL.64 [R1+0x710], R20 ;  /* 0x0007101401007387 */ /* 0x0003e80000100a00 */
[----:B------:R-:W4:Y:S04]  /*11ee0*/  LDL.LU.64 R214, [R1+0x300] ;  /* 0x0003000001d67983 */ /* 0x000f280000300a00 */
[----:B------:R-:W4:Y:S04]  /*11ef0*/  LDL.LU.64 R216, [R1+0x308] ;  /* 0x0003080001d87983 */ /* 0x000f280000300a00 */
[----:B------:R-:W4:Y:S04]  /*11f00*/  LDL.LU.64 R218, [R1+0x310] ;  /* 0x0003100001da7983 */ /* 0x000f280000300a00 */
[----:B------:R-:W4:Y:S01]  /*11f10*/  LDL.LU.64 R220, [R1+0x318] ;  /* 0x0003180001dc7983 */ /* 0x000f220000300a00 */
[----:B------:R-:W-:-:S05]  /*11f20*/  IMAD.WIDE R22, R248, 0x2, R224 ;  /* 0x00000002f8167825 */ /* 0x000fca00078e02e0 */
[----:B------:R-:W-:Y:S04]  /*11f30*/  STL.64 [R1+0x718], R22 ;  /* 0x0007181601007387 */ /* 0x000fe80000100a00 */
[----:B------:R-:W4:Y:S04]  /*11f40*/  LDL.LU.64 R222, [R1+0x320] ;  /* 0x0003200001de7983 */ /* 0x000f280000300a00 */
[----:B------:R-:W4:Y:S01]  /*11f50*/  LDL.LU.64 R224, [R1+0x328] ;  /* 0x0003280001e07983 */ /* 0x000f220000300a00 */
[----:B------:R-:W-:-:S03]  /*11f60*/  IMAD.WIDE R152, R248, 0x2, R226 ;  /* 0x00000002f8987825 */ /* 0x000fc600078e02e2 */
[----:B------:R-:W4:Y:S04]  /*11f70*/  LDL.LU.64 R226, [R1+0x330] ;  /* 0x0003300001e27983 */ /* 0x000f280000300a00 */
[----:B------:R-:W-:Y:S01]  /*11f80*/  STL.64 [R1+0x720], R152 ;  /* 0x0007209801007387 */ /* 0x000fe20000100a00 */
[----:B------:R-:W-:-:S03]  /*11f90*/  IMAD.WIDE R154, R248, 0x2, R228 ;  /* 0x00000002f89a7825 */ /* 0x000fc600078e02e4 */
[----:B------:R-:W4:Y:S01]  /*11fa0*/  LDL.LU.64 R228, [R1+0x338] ;  /* 0x0003380001e47983 */ /* 0x000f220000300a00 */
[----:B------:R-:W-:-:S03]  /*11fb0*/  IMAD.WIDE R156, R248, 0x2, R230 ;  /* 0x00000002f89c7825 */ /* 0x000fc600078e02e6 */
[----:B------:R-:W-:Y:S04]  /*11fc0*/  STL.64 [R1+0x728], R154 ;  /* 0x0007289a01007387 */ /* 0x000fe80000100a00 */
[----:B------:R-:W4:Y:S01]  /*11fd0*/  LDL.LU.64 R230, [R1+0x340] ;  /* 0x0003400001e67983 */ /* 0x000f220000300a00 */
[----:B------:R-:W-:-:S03]  /*11fe0*/  IMAD.WIDE R158, R248, 0x2, R232 ;  /* 0x00000002f89e7825 */ /* 0x000fc600078e02e8 */
[----:B------:R-:W-:Y:S04]  /*11ff0*/  STL.64 [R1+0x730], R156 ;  /* 0x0007309c01007387 */ /* 0x000fe80000100a00 */
[----:B------:R-:W4:Y:S04]  /*12000*/  LDL.LU.64 R232, [R1+0x348] ;  /* 0x0003480001e87983 */ /* 0x000f280000300a00 */
[----:B------:R-:W-:Y:S01]  /*12010*/  STL.64 [R1+0x738], R158 ;  /* 0x0007389e01007387 */ /* 0x000fe20000100a00 */
[----:B--2---:R-:W-:-:S03]  /*12020*/  IMAD.WIDE R162, R248, 0x2, R234 ;  /* 0x00000002f8a27825 */ /* 0x004fc600078e02ea */
[----:B------:R-:W2:Y:S01]  /*12030*/  LDL.LU.64 R234, [R1+0x350] ;  /* 0x0003500001ea7983 */ /* 0x000ea20000300a00 */
[----:B------:R-:W-:-:S03]  /*12040*/  IMAD.WIDE R166, R248, 0x2, R236 ;  /* 0x00000002f8a67825 */ /* 0x000fc600078e02ec */
[----:B------:R-:W2:Y:S01]  /*12050*/  LDL.LU.64 R236, [R1+0x358] ;  /* 0x0003580001ec7983 */ /* 0x000ea20000300a00 */
[----:B---3--:R-:W-:-:S03]  /*12060*/  IMAD.WIDE R170, R248, 0x2, R238 ;  /* 0x00000002f8aa7825 */ /* 0x008fc600078e02ee */
[----:B------:R-:W3:Y:S01]  /*12070*/  LDL.LU.64 R238, [R1+0x360] ;  /* 0x0003600001ee7983 */ /* 0x000ee20000300a00 */
[----:B----4-:R-:W-:-:S03]  /*12080*/  IMAD.WIDE R174, R248, 0x2, R240 ;  /* 0x00000002f8ae7825 */ /* 0x010fc600078e02f0 */
[----:B------:R-:W4:Y:S01]  /*12090*/  LDL.LU.64 R240, [R1+0x368] ;  /* 0x0003680001f07983 */ /* 0x000f220000300a00 */
[----:B------:R-:W-:-:S03]  /*120a0*/  IMAD.WIDE R160, R248, 0x2, R206 ;  /* 0x00000002f8a07825 */ /* 0x000fc600078e02ce */
        /* <DEDUP_REMOVED lines=14> */
[----:B------:R-:W4:Y:S04]  /*12190*/  LDL.LU.64 R218, [R1+0x3a8] ;  /* 0x0003a80001da7983 */ /* 0x000f280000300a00 */
        /* <DEDUP_REMOVED lines=13> */
[----:B--2---:R-:W-:-:S03]  /*12270*/  IMAD.WIDE R196, R248, 0x2, R234 ;  /* 0x00000002f8c47825 */ /* 0x004fc600078e02ea */
[----:B------:R-:W2:Y:S01]  /*12280*/  LDL.LU.64 R234, [R1+0x3e8] ;  /* 0x0003e80001ea7983 */ /* 0x000ea20000300a00 */
[----:B------:R-:W-:-:S03]  /*12290*/  IMAD.WIDE R198, R248, 0x2, R236 ;  /* 0x00000002f8c67825 */ /* 0x000fc600078e02ec */
[----:B------:R-:W2:Y:S01]  /*122a0*/  LDL.LU.64 R236, [R1+0x3f0] ;  /* 0x0003f00001ec7983 */ /* 0x000ea20000300a00 */
[----:B---3--:R-:W-:-:S03]  /*122b0*/  IMAD.WIDE R200, R248, 0x2, R238 ;  /* 0x00000002f8c87825 */ /* 0x008fc600078e02ee */
[----:B------:R-:W3:Y:S01]  /*122c0*/  LDL.LU.64 R238, [R1+0x3f8] ;  /* 0x0003f80001ee7983 */ /* 0x000ee20000300a00 */
[----:B----4-:R-:W-:-:S03]  /*122d0*/  IMAD.WIDE R202, R248, 0x2, R240 ;  /* 0x00000002f8ca7825 */ /* 0x010fc600078e02f0 */
[----:B------:R-:W4:Y:S04]  /*122e0*/  LDL.LU.64 R240, [R1+0x400] ;  /* 0x0004000001f07983 */ /* 0x000f280000300a00 */
[----:B------:R-:W4:Y:S04]  /*122f0*/  LDL.LU.64 R242, [R1+0x408] ;  /* 0x0004080001f27983 */ /* 0x000f280000300a00 */
[----:B------:R-:W4:Y:S04]  /*12300*/  LDL.LU.64 R244, [R1+0x410] ;  /* 0x0004100001f47983 */ /* 0x000f280000300a00 */
[----:B------:R-:W4:Y:S04]  /*12310*/  LDL.LU.64 R246, [R1+0x418] ;  /* 0x0004180001f67983 */ /* 0x000f280000300a00 */
[----:B0-----:R-:W4:Y:S04]  /*12320*/  LDL.LU.64 R10, [R1+0x420] ;  /* 0x00042000010a7983 */ /* 0x001f280000300a00 */
[----:B------:R-:W4:Y:S04]  /*12330*/  LDL.LU.64 R8, [R1+0x220] ;  /* 0x0002200001087983 */ /* 0x000f280000300a00 */
[----:B-1----:R-:W4:Y:S04]  /*12340*/  LDL.LU.64 R18, [R1+0x218] ;  /* 0x0002180001127983 */ /* 0x002f280000300a00 */
[----:B------:R-:W4:Y:S04]  /*12350*/  LDL.LU.64 R16, [R1+0x210] ;  /* 0x0002100001107983 */ /* 0x000f280000300a00 */
[----:B------:R-:W4:Y:S04]  /*12360*/  LDL.LU.64 R6, [R1+0x208] ;  /* 0x0002080001067983 */ /* 0x000f280000300a00 */
[----:B------:R-:W4:Y:S04]  /*12370*/  LDL.LU.64 R4, [R1+0x200] ;  /* 0x0002000001047983 */ /* 0x000f280000300a00 */
[----:B------:R-:W4:Y:S04]  /*12380*/  LDL.LU.64 R2, [R1+0x1f8] ;  /* 0x0001f80001027983 */ /* 0x000f280000300a00 */
[----:B------:R-:W4:Y:S04]  /*12390*/  LDL.LU.64 R250, [R1+0x1f0] ;  /* 0x0001f00001fa7983 */ /* 0x000f280000300a00 */
[----:B------:R-:W4:Y:S04]  /*123a0*/  LDL.LU.64 R14, [R1+0x1e8] ;  /* 0x0001e800010e7983 */ /* 0x000f280000300a00 */
[----:B------:R-:W4:Y:S04]  /*123b0*/  LDL.LU.64 R12, [R1+0x1e0] ;  /* 0x0001e000010c7983 */ /* 0x000f280000300a00 */
[----:B------:R-:W4:Y:S01]  /*123c0*/  LDL.LU.64 R20, [R1+0x1d8] ;  /* 0x0001d80001147983 */ /* 0x000f220000300a00 */
        /* <DEDUP_REMOVED lines=15> */
[----:B--2---:R-:W-:-:S04]  /*124c0*/  IMAD.WIDE R234, R248, 0x2, R234 ;  /* 0x00000002f8ea7825 */ /* 0x004fc800078e02ea */
[----:B------:R-:W-:-:S04]  /*124d0*/  IMAD.WIDE R236, R248, 0x2, R236 ;  /* 0x00000002f8ec7825 */ /* 0x000fc800078e02ec */
[----:B---3--:R-:W-:-:S04]  /*124e0*/  IMAD.WIDE R238, R248, 0x2, R238 ;  /* 0x00000002f8ee7825 */ /* 0x008fc800078e02ee */
[----:B----4-:R-:W-:-:S04]  /*124f0*/  IMAD.WIDE R240, R248, 0x2, R240 ;  /* 0x00000002f8f07825 */ /* 0x010fc800078e02f0 */
[----:B------:R-:W-:-:S04]  /*12500*/  IMAD.WIDE R242, R248, 0x2, R242 ;  /* 0x00000002f8f27825 */ /* 0x000fc800078e02f2 */
[----:B------:R-:W-:-:S04]  /*12510*/  IMAD.WIDE R244, R248, 0x2, R244 ;  /* 0x00000002f8f47825 */ /* 0x000fc800078e02f4 */
[----:B------:R-:W-:-:S04]  /*12520*/  IMAD.WIDE R246, R248, 0x2, R246 ;  /* 0x00000002f8f67825 */ /* 0x000fc800078e02f6 */
[----:B------:R-:W-:Y:S02]  /*12530*/  IMAD.WIDE R248, R248, 0x2, R10 ;  /* 0x00000002f8f87825 */ /* 0x000fe400078e020a */
[----:B------:R-:W2:Y:S02]  /*12540*/  LDL.LU.64 R10, [R1+0x1d0] ;  /* 0x0001d000010a7983 */ /* 0x000ea40000300a00 */
[----:B------:R-:W-:Y:S02]  /*12550*/  IMAD.MOV.U32 R0, RZ, RZ, R9 ;  /* 0x000000ffff007224 */ /* 0x000fe400078e0009 */
[----:B------:R0:W-:Y:S04]  /*12560*/  STL [R1+0x228], R8 ;  /* 0x0002280801007387 */ /* 0x0001e80000100800 */
[----:B0-----:R-:W3:Y:S04]  /*12570*/  LDL.LU.64 R8, [R1+0x1c8] ;  /* 0x0001c80001087983 */ /* 0x001ee80000300a00 */
[----:B------:R0:W-:Y:S04]  /*12580*/  STL [R1+0x220], R0 ;  /* 0x0002200001007387 */ /* 0x0001e80000100800 */
[----:B------:R1:W-:Y:S01]  /*12590*/  STL [R1+0x22c], R18 ;  /* 0x00022c1201007387 */ /* 0x0003e20000100800 */
[----:B0-----:R-:W-:-:S03]  /*125a0*/  IMAD.MOV.U32 R0, RZ, RZ, R19 ;  /* 0x000000ffff007224 */ /* 0x001fc600078e0013 */
[----:B-1----:R-:W4:Y:S04]  /*125b0*/  LDL.LU.64 R18, [R1+0x1c0] ;  /* 0x0001c00001127983 */ /* 0x002f280000300a00 */
[----:B------:R0:W-:Y:S04]  /*125c0*/  STL [R1+0x218], R0 ;  /* 0x0002180001007387 */ /* 0x0001e80000100800 */
[----:B------:R-:W-:Y:S04]  /*125d0*/  STL [R1+0x230], R16 ;  /* 0x0002301001007387 */ /* 0x000fe80000100800 */
[----:B------:R-:W4:Y:S01]  /*125e0*/  LDL.LU.64 R22, [R1+0x1b8] ;  /* 0x0001b80001167983 */ /* 0x000f220000300a00 */
[----:B0-----:R-:W-:-:S05]  /*125f0*/  IMAD.MOV.U32 R0, RZ, RZ, R17 ;  /* 0x000000ffff007224 */ /* 0x001fca00078e0011 */
[----:B------:R0:W-:Y:S04]  /*12600*/  STL [R1+0x210], R0 ;  /* 0x0002100001007387 */ /* 0x0001e80000100800 */
[----:B------:R1:W-:Y:S01]  /*12610*/  STL [R1+0x234], R6 ;  /* 0x0002340601007387 */ /* 0x0003e20000100800 */
[----:B0-----:R-:W-:-:S03]  /*12620*/  IMAD.MOV.U32 R0, RZ, RZ, R7 ;  /* 0x000000ffff007224 */ /* 0x001fc600078e0007 */
[----:B-1----:R-:W4:Y:S04]  /*12630*/  LDL.LU.64 R6, [R1+0x1b0] ;  /* 0x0001b00001067983 */ /* 0x002f280000300a00 */
[----:B------:R0:W-:Y:S04]  /*12640*/  STL [R1+0x208], R0 ;  /* 0x0002080001007387 */ /* 0x0001e80000100800 */
[----:B------:R1:W-:Y:S01]  /*12650*/  STL [R1+0x238], R4 ;  /* 0x0002380401007387 */ /* 0x0003e20000100800 */
[----:B0-----:R-:W-:-:S03]  /*12660*/  IMAD.MOV.U32 R0, RZ, RZ, R5 ;  /* 0x000000ffff007224 */ /* 0x001fc600078e0005 */
[----:B-1----:R-:W4:Y:S04]  /*12670*/  LDL.LU.64 R4, [R1+0x1a8] ;  /* 0x0001a80001047983 */ /* 0x002f280000300a00 */
[----:B------:R0:W-:Y:S04]  /*12680*/  STL [R1+0x200], R0 ;  /* 0x0002000001007387 */ /* 0x0001e80000100800 */
[----:B------:R1:W-:Y:S04]  /*12690*/  STL [R1+0x23c], R2 ;  /* 0x00023c0201007387 */ /* 0x0003e80000100800 */
[----:B------:R-:W4:Y:S01]  /*126a0*/  LDL.LU.64 R16, [R1+0x1a0] ;  /* 0x0001a00001107983 */ /* 0x000f220000300a00 */
[----:B0-----:R-:W-:-:S05]  /*126b0*/  IMAD.MOV.U32 R0, RZ, RZ, R3 ;  /* 0x000000ffff007224 */ /* 0x001fca00078e0003 */
[----:B------:R0:W-:Y:S04]  /*126c0*/  STL [R1+0x1f8], R0 ;  /* 0x0001f80001007387 */ /* 0x0001e80000100800 */
[----:B------:R0:W-:Y:S04]  /*126d0*/  STL [R1+0x240], R250 ;  /* 0x000240fa01007387 */ /* 0x0001e80000100800 */
[----:B-1----:R-:W4:Y:S01]  /*126e0*/  LDL.LU.64 R2, [R1+0x198] ;  /* 0x0001980001027983 */ /* 0x002f220000300a00 */
[----:B0-----:R-:W-:-:S05]  /*126f0*/  IMAD.MOV.U32 R0, RZ, RZ, R251 ;  /* 0x000000ffff007224 */ /* 0x001fca00078e00fb */
[----:B------:R0:W-:Y:S04]  /*12700*/  STL [R1+0x1f0], R0 ;  /* 0x0001f00001007387 */ /* 0x0001e80000100800 */
[----:B------:R1:W-:Y:S04]  /*12710*/  STL [R1+0x244], R14 ;  /* 0x0002440e01007387 */ /* 0x0003e80000100800 */
[----:B------:R-:W4:Y:S01]  /*12720*/  LDL.LU.64 R250, [R1+0x190] ;  /* 0x0001900001fa7983 */ /* 0x000f220000300a00 */
[----:B0-----:R-:W-:-:S03]  /*12730*/  IMAD.MOV.U32 R0, RZ, RZ, R15 ;  /* 0x000000ffff007224 */ /* 0x001fc600078e000f */
[----:B------:R-:W-:Y:S04]  /*12740*/  STL [R1+0x248], R12 ;  /* 0x0002480c01007387 */ /* 0x000fe80000100800 */
[----:B------:R0:W-:Y:S04]  /*12750*/  STL [R1+0x1e8], R0 ;  /* 0x0001e80001007387 */ /* 0x0001e80000100800 */
[----:B-1----:R-:W4:Y:S01]  /*12760*/  LDL.LU.64 R14, [R1+0x188] ;  /* 0x00018800010e7983 */ /* 0x002f220000300a00 */
[----:B0-----:R-:W-:-:S03]  /*12770*/  IMAD.MOV.U32 R0, RZ, RZ, R13 ;  /* 0x000000ffff007224 */ /* 0x001fc600078e000d */
[----:B------:R-:W-:Y:S04]  /*12780*/  STL [R1+0x24c], R20 ;  /* 0x00024c1401007387 */ /* 0x000fe80000100800 */
[----:B------:R0:W-:Y:S04]  /*12790*/  STL [R1+0x1e0], R0 ;  /* 0x0001e00001007387 */ /* 0x0001e80000100800 */
[----:B------:R-:W4:Y:S01]  /*127a0*/  LDL.LU.64 R12, [R1+0x180] ;  /* 0x00018000010c7983 */ /* 0x000f220000300a00 */
[----:B0-----:R-:W-:-:S03]  /*127b0*/  IMAD.MOV.U32 R0, RZ, RZ, R21 ;  /* 0x000000ffff007224 */ /* 0x001fc600078e0015 */
[----:B--2---:R-:W-:Y:S04]  /*127c0*/  STL [R1+0x250], R10 ;  /* 0x0002500a01007387 */ /* 0x004fe80000100800 */
[----:B------:R0:W-:Y:S04]  /*127d0*/  STL [R1+0x1d8], R0 ;  /* 0x0001d80001007387 */ /* 0x0001e80000100800 */
[----:B------:R-:W2:Y:S01]  /*127e0*/  LDL.LU.64 R20, [R1+0x178] ;  /* 0x0001780001147983 */ /* 0x000ea20000300a00 */
[----:B0-----:R-:W-:-:S03]  /*127f0*/  IMAD.MOV.U32 R0, RZ, RZ, R11 ;  /* 0x000000ffff007224 */ /* 0x001fc600078e000b */
[----:B---3--:R-:W-:Y:S04]  /*12800*/  STL [R1+0x254], R8 ;  /* 0x0002540801007387 */ /* 0x008fe80000100800 */
[----:B------:R0:W-:Y:S04]  /*12810*/  STL [R1+0x1d0], R0 ;  /* 0x0001d00001007387 */ /* 0x0001e80000100800 */
[----:B------:R-:W3:Y:S01]  /*12820*/  LDL.LU.64 R10, [R1+0x170] ;  /* 0x00017000010a7983 */ /* 0x000ee20000300a00 */
[----:B0-----:R-:W-:-:S03]  /*12830*/  IMAD.MOV.U32 R0, RZ, RZ, R9 ;  /* 0x000000ffff007224 */ /* 0x001fc600078e0009 */
[----:B----4-:R-:W-:Y:S04]  /*12840*/  STL [R1+0x258], R18 ;  /* 0x0002581201007387 */ /* 0x010fe80000100800 */
[----:B------:R0:W-:Y:S04]  /*12850*/  STL [R1+0x1c8], R0 ;  /* 0x0001c80001007387 */ /* 0x0001e80000100800 */
[----:B------:R-:W4:Y:S01]  /*12860*/  LDL.LU.64 R8, [R1+0x168] ;  /* 0x0001680001087983 */ /* 0x000f220000300a00 */
[----:B0-----:R-:W-:-:S03]  /*12870*/  IMAD.MOV.U32 R0, RZ, RZ, R19 ;  /* 0x000000ffff007224 */ /* 0x001fc600078e0013 */
[----:B------:R-:W-:Y:S04]  /*12880*/  STL [R1+0x25c], R22 ;  /* 0x00025c1601007387 */ /* 0x000fe80000100800 */
[----:B------:R0:W-:Y:S04]  /*12890*/  STL [R1+0x1c0], R0 ;  /* 0x0001c00001007387 */ /* 0x0001e80000100800 */
[----:B------:R-:W4:Y:S01]  /*128a0*/  LDL.LU.64 R18, [R1+0x160] ;  /* 0x0001600001127983 */ /* 0x000f220000300a00 */
[----:B0-----:R-:W-:-:S03]  /*128b0*/  IMAD.MOV.U32 R0, RZ, RZ, R23 ;  /* 0x000000ffff007224 */ /* 0x001fc600078e0017 */
[----:B------:R-:W-:Y:S04]  /*128c0*/  STL [R1+0x260], R6 ;  /* 0x0002600601007387 */ /* 0x000fe80000100800 */
[----:B------:R0:W-:Y:S02]  /*128d0*/  STL [R1+0x1b8], R0 ;  /* 0x0001b80001007387 */ /* 0x0001e40000100800 */
[----:B0-----:R-:W-:Y:S02]  /*128e0*/  IMAD.MOV.U32 R0, RZ, RZ, R7 ;  /* 0x000000ffff007224 */ /* 0x001fe400078e0007 */
[----:B------:R-:W4:Y:S04]  /*128f0*/  LDL.LU.64 R6, [R1+0x158] ;  /* 0x0001580001067983 */ /* 0x000f280000300a00 */
        /* <DEDUP_REMOVED lines=9> */
[----:B------:R1:W-:Y:S01]  /*12990*/  STL [R1+0x26c], R2 ;  /* 0x00026c0201007387 */ /* 0x0003e20000100800 */
        /* <DEDUP_REMOVED lines=27> */
[----:B------:R-:W4:Y:S04]  /*12b50*/  LDL.LU.64 R8, [R1+0x110] ;  /* 0x0001100001087983 */ /* 0x000f280000300a00 */
[----:B------:R-:W4:Y:S01]  /*12b60*/  LDL.LU.64 R22, [R1+0x108] ;  /* 0x0001080001167983 */ /* 0x000f220000300a00 */
[----:B0-----:R-:W-:-:S05]  /*12b70*/  IMAD.MOV.U32 R0, RZ, RZ, R19 ;  /* 0x000000ffff007224 */ /* 0x001fca00078e0013 */
[----:B------:R0:W-:Y:S04]  /*12b80*/  STL [R1+0x160], R0 ;  /* 0x0001600001007387 */ /* 0x0001e80000100800 */
[----:B------:R-:W-:Y:S01]  /*12b90*/  STL [R1+0x28c], R6 ;  /* 0x00028c0601007387 */ /* 0x000fe20000100800 */
[----:B0-----:R-:W-:-:S03]  /*12ba0*/  IMAD.MOV.U32 R0, RZ, RZ, R7 ;  /* 0x000000ffff007224 */ /* 0x001fc600078e0007 */
[----:B------:R-:W4:Y:S04]  /*12bb0*/  LDL.LU.64 R20, [R1+0x100] ;  /* 0x0001000001147983 */ /* 0x000f280000300a00 */
[----:B------:R0:W-:Y:S04]  /*12bc0*/  STL [R1+0x158], R0 ;  /* 0x0001580001007387 */ /* 0x0001e80000100800 */
[----:B------:R1:W-:Y:S01]  /*12bd0*/  STL [R1+0x290], R4 ;  /* 0x0002900401007387 */ /* 0x0003e20000100800 */
[----:B0-----:R-:W-:-:S03]  /*12be0*/  IMAD.MOV.U32 R0, RZ, RZ, R5 ;  /* 0x000000ffff007224 */ /* 0x001fc600078e0005 */
[----:B------:R-:W4:Y:S04]  /*12bf0*/  LDL.LU.64 R6, [R1+0xf8] ;  /* 0x0000f80001067983 */ /* 0x000f280000300a00 */
[----:B------:R-:W-:Y:S04]  /*12c00*/  STL [R1+0x294], R16 ;  /* 0x0002941001007387 */ /* 0x000fe80000100800 */
[----:B------:R0:W-:Y:S04]  /*12c10*/  STL [R1+0x150], R0 ;  /* 0x0001500001007387 */ /* 0x0001e80000100800 */
[----:B-1----:R-:W4:Y:S04]  /*12c20*/  LDL.LU.64 R4, [R1+0xf0] ;  /* 0x0000f00001047983 */ /* 0x002f280000300a00 */
        /* <DEDUP_REMOVED lines=13> */
[----:B0-----:R-:W-:-:S03]  /*12d00*/  IMAD.MOV.U32 R0, RZ, RZ, R15 ;  /* 0x000000ffff007224 */ /* 0x001fc600078e000f */
[----:B--2---:R-:W-:Y:S04]  /*12d10*/  STL [R1+0x2a4], R12 ;  /* 0x0002a40c01007387 */ /* 0x004fe80000100800 */
[----:B------:R0:W-:Y:S04]  /*12d20*/  STL [R1+0x130], R0 ;  /* 0x0001300001007387 */ /* 0x0001e80000100800 */
[----:B-1----:R-:W2:Y:S01]  /*12d30*/  LDL.LU.64 R14, [R1+0xc8] ;  /* 0x0000c800010e7983 */ /* 0x002ea20000300a00 */
[----:B0-----:R-:W-:-:S03]  /*12d40*/  IMAD.MOV.U32 R0, RZ, RZ, R13 ;  /* 0x000000ffff007224 */ /* 0x001fc600078e000d */
[----:B---3--:R-:W-:Y:S04]  /*12d50*/  STL [R1+0x2a8], R152 ;  /* 0x0002a89801007387 */ /* 0x008fe80000100800 */
[----:B------:R0:W-:Y:S04]  /*12d60*/  STL [R1+0x128], R0 ;  /* 0x0001280001007387 */ /* 0x0001e80000100800 */
[----:B------:R-:W3:Y:S01]  /*12d70*/  LDL.LU.64 R12, [R1+0xc0] ;  /* 0x0000c000010c7983 */ /* 0x000ee20000300a00 */
[----:B0-----:R-:W-:-:S03]  /*12d80*/  IMAD.MOV.U32 R0, RZ, RZ, R153 ;  /* 0x000000ffff007224 */ /* 0x001fc600078e0099 */
[----:B----4-:R-:W-:Y:S04]  /*12d90*/  STL [R1+0x2ac], R10 ;  /* 0x0002ac0a01007387 */ /* 0x010fe80000100800 */
[----:B------:R0:W-:Y:S02]  /*12da0*/  STL [R1+0x120], R0 ;  /* 0x0001200001007387 */ /* 0x0001e40000100800 */
[----:B0-----:R-:W-:Y:S02]  /*12db0*/  IMAD.MOV.U32 R0, RZ, RZ, R11 ;  /* 0x000000ffff007224 */ /* 0x001fe400078e000b */
[----:B------:R-:W4:Y:S04]  /*12dc0*/  LDL.LU.64 R10, [R1+0xb8] ;  /* 0x0000b800010a7983 */ /* 0x000f280000300a00 */
        /* <DEDUP_REMOVED lines=8> */
[----:B------:R0:W-:Y:S02]  /*12e50*/  STL [R1+0x108], R0 ;  /* 0x0001080001007387 */ /* 0x0001e40000100800 */
[----:B0-----:R-:W-:Y:S02]  /*12e60*/  IMAD.MOV.U32 R0, RZ, RZ, R21 ;  /* 0x000000ffff007224 */ /* 0x001fe400078e0015 */
[----:B------:R-:W-:Y:S04]  /*12e70*/  STL [R1+0x2bc], R6 ;  /* 0x0002bc0601007387 */ /* 0x000fe80000100800 */
[----:B------:R0:W-:Y:S02]  /*12e80*/  STL [R1+0x100], R0 ;  /* 0x0001000001007387 */ /* 0x0001e40000100800 */
[----:B0-----:R-:W-:-:S02]  /*12e90*/  IMAD.MOV.U32 R0, RZ, RZ, R7 ;  /* 0x000000ffff007224 */ /* 0x001fc400078e0007 */
        /* <DEDUP_REMOVED lines=19> */
[----:B--2---:R-:W-:Y:S04]  /*12fd0*/  STL [R1+0x2d4], R14 ;  /* 0x0002d40e01007387 */ /* 0x004fe80000100800 */
[----:B------:R0:W-:Y:S04]  /*12fe0*/  STL [R1+0xd0], R0 ;  /* 0x0000d00001007387 */ /* 0x0001e80000100800 */
[----:B------:R-:W2:Y:S01]  /*12ff0*/  LDL.LU.64 R158, [R1+0x88] ;  /* 0x00008800019e7983 */ /* 0x000ea20000300a00 */
[----:B0-----:R-:W-:-:S05]  /*13000*/  IMAD.MOV.U32 R0, RZ, RZ, R15 ;  /* 0x000000ffff007224 */ /* 0x001fca00078e000f */
[----:B------:R0:W-:Y:S04]  /*13010*/  STL [R1+0xc8], R0 ;  /* 0x0000c80001007387 */ /* 0x0001e80000100800 */
[----:B---3--:R-:W-:Y:S04]  /*13020*/  STL [R1+0x2d8], R12 ;  /* 0x0002d80c01007387 */ /* 0x008fe80000100800 */
[----:B------:R-:W3:Y:S01]  /*13030*/  LDL.LU.64 R156, [R1+0x80] ;  /* 0x00008000019c7983 */ /* 0x000ee20000300a00 */
[----:B0-----:R-:W-:-:S03]  /*13040*/  IMAD.MOV.U32 R0, RZ, RZ, R13 ;  /* 0x000000ffff007224 */ /* 0x001fc600078e000d */
[----:B------:R-:W3:Y:S04]  /*13050*/  LDL.LU.64 R154, [R1+0x78] ;  /* 0x00007800019a7983 */ /* 0x000ee80000300a00 */
[----:B------:R0:W-:Y:S04]  /*13060*/  STL [R1+0xc0], R0 ;  /* 0x0000c00001007387 */ /* 0x0001e80000100800 */
[----:B----4-:R-:W-:Y:S04]  /*13070*/  STL [R1+0x2dc], R10 ;  /* 0x0002dc0a01007387 */ /* 0x010fe80000100800 */
[----:B------:R-:W4:Y:S01]  /*13080*/  LDL.LU.64 R152, [R1+0x70] ;  /* 0x0000700001987983 */ /* 0x000f220000300a00 */
[----:B0-----:R-:W-:-:S03]  /*13090*/  IMAD.MOV.U32 R0, RZ, RZ, R11 ;  /* 0x000000ffff007224 */ /* 0x001fc600078e000b */
[----:B------:R-:W4:Y:S04]  /*130a0*/  LDL.LU.64 R22, [R1+0x68] ;  /* 0x0000680001167983 */ /* 0x000f280000300a00 */
[----:B------:R0:W-:Y:S04]  /*130b0*/  STL [R1+0xb8], R0 ;  /* 0x0000b80001007387 */ /* 0x0001e80000100800 */
[----:B------:R-:W-:Y:S04]  /*130c0*/  STL [R1+0x2e0], R8 ;  /* 0x0002e00801007387 */ /* 0x000fe80000100800 */
[----:B------:R-:W4:Y:S04]  /*130d0*/  LDL.LU.64 R20, [R1+0x60] ;  /* 0x0000600001147983 */ /* 0x000f280000300a00 */
[----:B------:R-:W4:Y:S01]  /*130e0*/  LDL.LU.64 R18, [R1+0x58] ;  /* 0x0000580001127983 */ /* 0x000f220000300a00 */
[----:B0-----:R-:W-:-:S03]  /*130f0*/  IMAD.MOV.U32 R0, RZ, RZ, R9 ;  /* 0x000000ffff007224 */ /* 0x001fc600078e0009 */
[----:B------:R-:W4:Y:S04]  /*13100*/  LDL.LU.64 R16, [R1+0x50] ;  /* 0x0000500001107983 */ /* 0x000f280000300a00 */
[----:B------:R0:W-:Y:S04]  /*13110*/  STL [R1+0xb0], R0 ;  /* 0x0000b00001007387 */ /* 0x0001e80000100800 */
[----:B------:R-:W-:Y:S04]  /*13120*/  STL [R1+0x2e4], R6 ;  /* 0x0002e40601007387 */ /* 0x000fe80000100800 */
        /* <DEDUP_REMOVED lines=9> */
[----:B------:R1:W-:Y:S04]  /*131c0*/  STL [R1+0x2ec], R2 ;  /* 0x0002ec0201007387 */ /* 0x0003e80000100800 */
[----:B------:R-:W4:Y:S01]  /*131d0*/  LDL.LU.64 R6, [R1+0x28] ;  /* 0x0000280001067983 */ /* 0x000f220000300a00 */
[----:B0-----:R-:W-:-:S03]  /*131e0*/  IMAD.MOV.U32 R0, RZ, RZ, R3 ;  /* 0x000000ffff007224 */ /* 0x001fc600078e0003 */
[----:B------:R-:W4:Y:S04]  /*131f0*/  LDL.LU.64 R4, [R1+0x20] ;  /* 0x0000200001047983 */ /* 0x000f280000300a00 */
[----:B------:R0:W-:Y:S04]  /*13200*/  STL [R1+0x98], R0 ;  /* 0x0000980001007387 */ /* 0x0001e80000100800 */
[----:B------:R0:W-:Y:S04]  /*13210*/  STL [R1+0x2f0], R250 ;  /* 0x0002f0fa01007387 */ /* 0x0001e80000100800 */
[----:B-1----:R-:W4:Y:S01]  /*13220*/  LDL.LU.64 R2, [R1+0x18] ;  /* 0x0000180001027983 */ /* 0x002f220000300a00 */
[----:B0-----:R-:W-:-:S03]  /*13230*/  IMAD.MOV.U32 R0, RZ, RZ, R251 ;  /* 0x000000ffff007224 */ /* 0x001fc600078e00fb */
[----:B------:R-:W4:Y:S04]  /*13240*/  LDL.LU.64 R250, [R1+0x10] ;  /* 0x0000100001fa7983 */ /* 0x000f280000300a00 */
[----:B------:R2:W-:Y:S02]  /*13250*/  STL [R1+0x90], R0 ;  /* 0x0000900001007387 */ /* 0x0005e40000100800 */
[----:B--2---:R-:W-:Y:S02]  /*13260*/  IMAD.MOV.U32 R0, RZ, RZ, R159 ;  /* 0x000000ffff007224 */ /* 0x004fe400078e009f */
[----:B------:R0:W-:Y:S04]  /*13270*/  STL [R1+0x2f4], R158 ;  /* 0x0002f49e01007387 */ /* 0x0001e80000100800 */
[----:B0-----:R-:W2:Y:S04]  /*13280*/  LDL.LU.64 R158, [R1+0x738] ;  /* 0x00073800019e7983 */ /* 0x001ea80000300a00 */
[----:B---3--:R-:W-:Y:S04]  /*13290*/  STL [R1+0x2f8], R156 ;  /* 0x0002f89c01007387 */ /* 0x008fe80000100800 */
[----:B------:R0:W-:Y:S02]  /*132a0*/  STL [R1+0x88], R0 ;  /* 0x0000880001007387 */ /* 0x0001e40000100800 */
[----:B0-----:R-:W-:-:S02]  /*132b0*/  IMAD.MOV.U32 R0, RZ, RZ, R157 ;  /* 0x000000ffff007224 */ /* 0x001fc400078e009d */
[----:B------:R-:W3:Y:S04]  /*132c0*/  LDL.LU.64 R156, [R1+0x730] ;  /* 0x00073000019c7983 */ /* 0x000ee80000300a00 */
[----:B------:R-:W-:Y:S04]  /*132d0*/  STL [R1+0x2fc], R154 ;  /* 0x0002fc9a01007387 */ /* 0x000fe80000100800 */
[----:B------:R0:W-:Y:S02]  /*132e0*/  STL [R1+0x80], R0 ;  /* 0x0000800001007387 */ /* 0x0001e40000100800 */
[----:B0-----:R-:W-:-:S02]  /*132f0*/  IMAD.MOV.U32 R0, RZ, RZ, R155 ;  /* 0x000000ffff007224 */ /* 0x001fc400078e009b */
[----:B------:R-:W2:Y:S04]  /*13300*/  LDL.LU.64 R154, [R1+0x728] ;  /* 0x00072800019a7983 */ /* 0x000ea80000300a00 */
[----:B----4-:R-:W-:Y:S04]  /*13310*/  STL [R1+0x300], R152 ;  /* 0x0003009801007387 */ /* 0x010fe80000100800 */
[----:B------:R0:W-:Y:S02]  /*13320*/  STL [R1+0x78], R0 ;  /* 0x0000780001007387 */ /* 0x0001e40000100800 */
[----:B0-----:R-:W-:-:S02]  /*13330*/  IMAD.MOV.U32 R0, RZ, RZ, R153 ;  /* 0x000000ffff007224 */ /* 0x001fc400078e0099 */
[----:B------:R-:W4:Y:S04]  /*13340*/  LDL.LU.64 R152, [R1+0x720] ;  /* 0x0007200001987983 */ /* 0x000f280000300a00 */
[----:B------:R-:W-:Y:S04]  /*13350*/  STL [R1+0x304], R22 ;  /* 0x0003041601007387 */ /* 0x000fe80000100800 */
[----:B------:R0:W-:Y:S02]  /*13360*/  STL [R1+0x70], R0 ;  /* 0x0000700001007387 */ /* 0x0001e40000100800 */
[----:B0-----:R-:W-:-:S02]  /*13370*/  IMAD.MOV.U32 R0, RZ, RZ, R23 ;  /* 0x000000ffff007224 */ /* 0x001fc400078e0017 */
[----:B------:R-:W3:Y:S04]  /*13380*/  LDL.LU.64 R22, [R1+0x718] ;  /* 0x0007180001167983 */ /* 0x000ee80000300a00 */
[----:B------:R-:W-:Y:S04]  /*13390*/  STL [R1+0x308], R20 ;  /* 0x0003081401007387 */ /* 0x000fe80000100800 */
[----:B------:R0:W-:Y:S02]  /*133a0*/  STL [R1+0x68], R0 ;  /* 0x0000680001007387 */ /* 0x0001e40000100800 */
[----:B0-----:R-:W-:-:S02]  /*133b0*/  IMAD.MOV.U32 R0, RZ, RZ, R21 ;  /* 0x000000ffff007224 */ /* 0x001fc400078e0015 */
[----:B------:R-:W2:Y:S04]  /*133c0*/  LDL.LU.64 R20, [R1+0x710] ;  /* 0x0007100001147983 */ /* 0x000ea80000300a00 */
[----:B------:R-:W-:Y:S04]  /*133d0*/  STL [R1+0x30c], R18 ;  /* 0x00030c1201007387 */ /* 0x000fe80000100800 */
        /* <DEDUP_REMOVED lines=38> */
[----:B------:R-:W4:Y:S01]  /*13640*/  LDL.LU.64 R250, [R1+0x6c0] ;  /* 0x0006c00001fa7983 */ /* 0x000f220000300a00 */
[----:B------:R-:W-:Y:S01]  /*13650*/  WARPGROUP.ARRIVE ;  /* 0x00000000000079c5 */ /* 0x000fe20000000000 */
[----:B------:R-:W-:Y:S01]  /*13660*/  UMOV UR13, 0x40000040 ;  /* 0x40000040000d7882 */ /* 0x000fe20000000000 */
[----:B------:R-:W-:-:S04]  /*13670*/  UMOV UR15, 0x40000040 ;  /* 0x40000040000f7882 */ /* 0x000fc80000000000 */
[----:B------:R-:W-:-:S15]  /*13680*/  HGMMA.64x256x16.F32.BF16 R24, gdesc[UR12].tnspA, R24 ;  /* 0x23e000000c1879f0 */ /* 0x000fde0008701818 */
[----:B------:R-:W-:-:S13]  /*13690*/  NOP ;  /* 0x0000000000007918 */ /* 0x000fda0000000000 */
[----:B------:R-:W-:Y:S01]  /*136a0*/  HGMMA.64x256x16.F32.BF16 R24, gdesc[UR4].tnspA, R24 ;  /* 0x23e00000041879f0 */ /* 0x000fe20008701818 */
[----:B----4-:R-:W-:Y:S04]  /*136b0*/  STL [R1+0x334], R250 ;  /* 0x000334fa01007387 */ /* 0x010fe80000100800 */
[----:B------:R0:W-:Y:S02]  /*136c0*/  STL [R1+0x44], R0 ;  /* 0x0000440001007387 */ /* 0x0001e40000100800 */
[----:B0-----:R-:W-:Y:S02]  /*136d0*/  IMAD.MOV.U32 R0, RZ, RZ, R251 ;  /* 0x000000ffff007224 */ /* 0x001fe400078e00fb */
[----:B------:R0:W5:Y:S04]  /*136e0*/  LDL.LU.64 R250, [R1+0x6b8] ;  /* 0x0006b80001fa7983 */ /* 0x0001680000300a00 */
[----:B--2---:R-:W-:Y:S04]  /*136f0*/  STL [R1+0x338], R2 ;  /* 0x0003380201007387 */ /* 0x004fe80000100800 */
[----:B------:R1:W-:Y:S02]  /*13700*/  STL [R1+0x4c], R0 ;  /* 0x00004c0001007387 */ /* 0x0003e40000100800 */
[----:B-1----:R-:W-:-:S02]  /*13710*/  IMAD.MOV.U32 R0, RZ, RZ, R3 ;  /* 0x000000ffff007224 */ /* 0x002fc400078e0003 */
[----:B------:R-:W2:Y:S04]  /*13720*/  LDL.LU.64 R2, [R1+0x6b0] ;  /* 0x0006b00001027983 */ /* 0x000ea80000300a00 */
[----:B------:R-:W-:Y:S04]  /*13730*/  STL [R1+0x54], R0 ;  /* 0x0000540001007387 */ /* 0x000fe80000100800 */
[----:B---3--:R1:W-:Y:S04]  /*13740*/  STL [R1+0x33c], R4 ;  /* 0x00033c0401007387 */ /* 0x0083e80000100800 */
[----:B------:R3:W-:Y:S01]  /*13750*/  STL [R1+0x5c], R5 ;  /* 0x00005c0501007387 */ /* 0x0007e20000100800 */
[----:B------:R-:W-:Y:S03]  /*13760*/  HGMMA.64x256x16.F32.BF16 R24, gdesc[UR20].tnspA, R24 ;  /* 0x23e00000141879f0 */ /* 0x000fe60008701818 */
[----:B------:R0:W-:Y:S04]  /*13770*/  STL [R1+0x340], R6 ;  /* 0x0003400601007387 */ /* 0x0001e80000100800 */
[----:B------:R0:W-:Y:S01]  /*13780*/  STL [R1+0x64], R7 ;  /* 0x0000640701007387 */ /* 0x0001e20000100800 */
[----:B-1----:R-:W1:Y:S03]  /*13790*/  LDC R4, c[0x0][0x238] ;  /* 0x00008e00ff047b82 */ /* 0x002e660000000800 */
[----:B------:R0:W-:Y:S04]  /*137a0*/  STL [R1+0x344], R8 ;  /* 0x0003440801007387 */ /* 0x0001e80000100800 */
        /* <DEDUP_REMOVED lines=39> */
[----:B------:R0:W-:Y:S01]  /*13a20*/  STL [R1+0x394], R176 ;  /* 0x000394b001007387 */ /* 0x0001e20000100800 */
[----:B------:R-:W-:Y:S03]  /*13a30*/  HGMMA.64x256x16.F32.BF16 R24, gdesc[UR16].tnspA, R24, gsb0 ;  /* 0x23e00000101879f0 */ /* 0x000fe60008001818 */
        /* <DEDUP_REMOVED lines=40> */
[----:B---3--:R-:W3:Y:S04]  /*13cc0*/  LDL.LU R5, [R1+0x428] ;  /* 0x0004280001057983 */ /* 0x008ee80000300800 */
        /* <DEDUP_REMOVED lines=16> */
[----:B------:R-:W4:Y:S03]  /*13dd0*/  S2R R0, SR_TID.X ;  /* 0x0000000000007919 */ /* 0x000f260000002100 */
        /* <DEDUP_REMOVED lines=13> */
[----:B----4-:R-:W-:Y:S01]  /*13eb0*/  SHF.R.U32.HI R0, RZ, 0x6, R0 ;  /* 0x00000006ff007819 */ /* 0x010fe20000011600 */
[----:B-1----:R-:W-:Y:S01]  /*13ec0*/  IMAD.SHL.U32 R4, R4, 0x40, RZ ;  /* 0x0000004004047824 */ /* 0x002fe200078e00ff */
[----:B------:R-:W-:Y:S01]  /*13ed0*/  UIADD3 UR24, UR24, -0x40, URZ ;  /* 0xffffffc018187890 */ /* 0x000fe2000fffe03f */
[----:B------:R-:W-:-:S02]  /*13ee0*/  WARPGROUP.DEPBAR.LE gsb0, 0x0 ;  /* 0x00008000000079c5 */ /* 0x000fc40000010000 */
[----:B------:R-:W-:Y:S01]  /*13ef0*/  SGXT.U32 R0, R0, 0x1 ;  /* 0x000000010000781a */ /* 0x000fe20000000000 */
[----:B--2---:R-:W-:-:S04]  /*13f00*/  IMAD.WIDE R2, R4, 0x2, R2 ;  /* 0x0000000204027825 */ /* 0x004fc800078e0202 */
[----:B---3--:R-:W-:-:S05]  /*13f10*/  VIADD R5, R5, 0xffffffff ;  /* 0xffffffff05057836 */ /* 0x008fca0000000000 */
[----:B------:R0:W-:Y:S04]  /*13f20*/  STL [R1+0x428], R5 ;  /* 0x0004280501007387 */ /* 0x0001e80000100800 */
[----:B------:R0:W-:Y:S04]  /*13f30*/  STL [R1+0x420], R246 ;  /* 0x000420f601007387 */ /* 0x0001e80000100800 */
[----:B------:R0:W-:Y:S04]  /*13f40*/  STL [R1+0x224], R247 ;  /* 0x000224f701007387 */ /* 0x0001e80000100800 */
[----:B------:R0:W-:Y:S01]  /*13f50*/  STL [R1+0x424], R248 ;  /* 0x000424f801007387 */ /* 0x0001e20000100800 */
[----:B------:R-:W-:-:S13]  /*13f60*/  ISETP.NE.U32.AND P0, PT, R5, RZ, PT ;  /* 0x000000ff0500720c */ /* 0x000fda0003f05070 */
[----:B0-----:R-:W-:Y:S05]  /*13f70*/  @P0 BRA `(.L_x_1) ;  /* 0xffffff68005c0947 */ /* 0x001fea000383ffff */
[----:B------:R-:W-:Y:S02]  /*13f80*/  F2FP.BF16.F32.PACK_AB R147, R151, R147 ;  /* 0x000000939793723e */ /* 0x000fe400000010ff */
[----:B------:R-:W-:Y:S02]  /*13f90*/  F2FP.BF16.F32.PACK_AB R146, R150, R146 ;  /* 0x000000929692723e */ /* 0x000fe400000010ff */
[----:B------:R-:W-:Y:S02]  /*13fa0*/  F2FP.BF16.F32.PACK_AB R145, R149, R145 ;  /* 0x000000919591723e */ /* 0x000fe400000010ff */
[----:B------:R-:W-:Y:S02]  /*13fb0*/  F2FP.BF16.F32.PACK_AB R144, R148, R144 ;  /* 0x000000909490723e */ /* 0x000fe400000010ff */
[----:B------:R-:W-:Y:S02]  /*13fc0*/  F2FP.BF16.F32.PACK_AB R139, R143, R139 ;  /* 0x0000008b8f8b723e */ /* 0x000fe400000010ff */
[----:B------:R-:W-:-:S02]  /*13fd0*/  F2FP.BF16.F32.PACK_AB R138, R142, R138 ;  /* 0x0000008a8e8a723e */ /* 0x000fc400000010ff */
        /* <DEDUP_REMOVED lines=57> */
[----:B------:R-:W-:-:S07]  /*14370*/  F2FP.BF16.F32.PACK_AB R24, R28, R24 ;  /* 0x000000181c18723e */ /* 0x000fce00000010ff */
.L_x_0:
[----:B------:R-:W0:Y:S01]  /*14380*/  S2R R3, SR_TID.X ;  /* 0x0000000000037919 */ /* 0x000e220000002100 */
[----:B------:R-:W1:Y:S01]  /*14390*/  LDC R70, c[0x0][0x248] ;  /* 0x00009200ff467b82 */ /* 0x000e620000000800 */
[----:B------:R-:W-:Y:S01]  /*143a0*/  ULDC UR4, c[0x0][0x244] ;  /* 0x0000910000047ab9 */ /* 0x000fe20000000800 */
[----:B------:R-:W-:Y:S01]  /*143b0*/  ULDC.64 UR12, c[0x0][0x228] ;  /* 0x00008a00000c7ab9 */ /* 0x000fe20000000a00 */
[----:B------:R-:W3:Y:S01]  /*143c0*/  LDL.LU R155, [R1+0x4e4] ;  /* 0x0004e400019b7983 */ /* 0x000ee20000300800 */
[----:B------:R-:W-:Y:S01]  /*143d0*/  ULDC.64 UR6, c[0x0][0x220] ;  /* 0x0000880000067ab9 */ /* 0x000fe20000000a00 */
[----:B------:R-:W-:Y:S02]  /*143e0*/  ULDC UR5, c[0x0][0x22c] ;  /* 0x00008b0000057ab9 */ /* 0x000fe40000000800 */
[----:B------:R-:W1:Y:S04]  /*143f0*/  LDL.LU R154, [R1+0x4e0] ;  /* 0x0004e000019a7983 */ /* 0x000e680000300800 */
[----:B------:R-:W4:Y:S04]  /*14400*/  LDL.LU R153, [R1+0x4dc] ;  /* 0x0004dc0001997983 */ /* 0x000f280000300800 */
[----:B------:R-:W4:Y:S01]  /*14410*/  LDL.LU R152, [R1+0x4d8] ;  /* 0x0004d80001987983 */ /* 0x000f220000300800 */
[----:B0-----:R-:W-:-:S02]  /*14420*/  IMAD.SHL.U32 R2, R3, 0x80, RZ ;  /* 0x0000008003027824 */ /* 0x001fc400078e00ff */
[C---:B------:R-:W-:Y:S02]  /*14430*/  IMAD.SHL.U32 R0, R3.reuse, 0x10, RZ ;  /* 0x0000001003007824 */ /* 0x040fe400078e00ff */
[----:B------:R-:W-:Y:S01]  /*14440*/  IMAD.SHL.U32 R3, R3, 0x8, RZ ;  /* 0x0000000803037824 */ /* 0x000fe200078e00ff */
[----:B------:R-:W-:Y:S02]  /*14450*/  LOP3.LUT R5, R2, 0x400, RZ, 0xc0, !PT ;  /* 0x0000040002057812 */ /* 0x000fe400078ec0ff */
[----:B------:R-:W-:Y:S02]  /*14460*/  LOP3.LUT R2, R0, 0x70, RZ, 0xc0, !PT ;  /* 0x0000007000027812 */ /* 0x000fe400078ec0ff */
[----:B------:R-:W-:Y:S02]  /*14470*/  LOP3.LUT R3, R3, 0x380, RZ, 0xc0, !PT ;  /* 0x0000038003037812 */ /* 0x000fe400078ec0ff */
[----:B------:R-:W-:-:S05]  /*14480*/  IADD3 R2, R5, UR8, R2 ;  /* 0x0000000805027c10 */ /* 0x000fca000fffe002 */
[----:B------:R-:W-:Y:S01]  /*14490*/  IMAD.IADD R68, R3, 0x1, R2 ;  /* 0x0000000103447824 */ /* 0x000fe200078e0202 */
[----:B------:R-:W-:Y:S01]  /*144a0*/  BAR.SYNC.DEFER_BLOCKING 0x0 ;  /* 0x0000000000007b1d */ /* 0x000fe20000010000 */
[----:B------:R-:W-:-:S05]  /*144b0*/  LOP3.LUT R0, R0, 0x7f0, RZ, 0xc0, !PT ;  /* 0x000007f000007812 */ /* 0x000fca00078ec0ff */
[----:B------:R-:W-:Y:S02]  /*144c0*/  STSM.16.M88.4 [R68], R24 ;  /* 0x0000001844007844 */ /* 0x000fe40000000200 */
[----:B------:R-:W-:Y:S06]  /*144d0*/  BAR.SYNC.DEFER_BLOCKING 0x0 ;  /* 0x0000000000007b1d */ /* 0x000fec0000010000 */
[----:B--2---:R-:W0:Y:S02]  /*144e0*/  LDS.128 R4, [R0+UR8] ;  /* 0x0000000800047984 */ /* 0x004e240008000c00 */
[----:B------:R-:W-:Y:S06]  /*144f0*/  BAR.SYNC.DEFER_BLOCKING 0x0 ;  /* 0x0000000000007b1d */ /* 0x000fec0000010000 */
[----:B------:R-:W-:Y:S02]  /*14500*/  STSM.16.M88.4 [R68], R32 ;  /* 0x0000002044007844 */ /* 0x000fe40000000200 */
[----:B------:R-:W-:Y:S06]  /*14510*/  BAR.SYNC.DEFER_BLOCKING 0x0 ;  /* 0x0000000000007b1d */ /* 0x000fec0000010000 */
[----:B------:R-:W2:Y:S02]  /*14520*/  LDS.128 R8, [R0+UR8] ;  /* 0x0000000800087984 */ /* 0x000ea40008000c00 */
        /* <DEDUP_REMOVED lines=17> */
[----:B------:R3:W-:Y:S02]  /*14640*/  STSM.16.M88.4 [R68], R72 ;  /* 0x0000004844007844 */ /* 0x0007e40000000200 */
        /* <DEDUP_REMOVED lines=10> */
[----:B------:R-:W-:Y:S01]  /*146f0*/  BAR.SYNC.DEFER_BLOCKING 0x0 ;  /* 0x0000000000007b1d */ /* 0x000fe20000010000 */
[C---:B---3--:R-:W-:Y:S01]  /*14700*/  IMAD R72, R155.reuse, UR4, RZ ;  /* 0x000000049b487c24 */ /* 0x048fe2000f8e02ff */
[----:B------:R-:W-:-:S04]  /*14710*/  ISETP.GE.AND P0, PT, R155, UR12, PT ;  /* 0x0000000c9b007c0c */ /* 0x000fc8000bf06270 */
[----:B------:R-:W-:Y:S01]  /*14720*/  STSM.16.M88.4 [R68], R96 ;  /* 0x0000006044007844 */ /* 0x000fe20000000200 */
[----:B------:R-:W-:Y:S01]  /*14730*/  ULDC UR4, c[0x0][0x22c] ;  /* 0x00008b0000047ab9 */ /* 0x000fe20000000800 */
[----:B------:R-:W-:Y:S01]  /*14740*/  BAR.SYNC.DEFER_BLOCKING 0x0 ;  /* 0x0000000000007b1d */ /* 0x000fe20000010000 */
[----:B------:R-:W-:Y:S01]  /*14750*/  LEA R71, P2, R72, UR6, 0x1 ;  /* 0x0000000648477c11 */ /* 0x000fe2000f8408ff */
[CC--:B-1----:R-:W-:Y:S01]  /*14760*/  IMAD R65, R154.reuse, R70.reuse, RZ ;  /* 0x000000469a417224 */ /* 0x0c2fe200078e02ff */
[----:B------:R-:W-:Y:S01]  /*14770*/  ISETP.LT.AND P3, PT, R154, UR4, !P0 ;  /* 0x000000049a007c0c */ /* 0x000fe2000c761270 */
[CC--:B----4-:R-:W-:Y:S01]  /*14780*/  IMAD R67, R153.reuse, R70.reuse, RZ ;  /* 0x0000004699437224 */ /* 0x0d0fe200078e02ff */
[----:B------:R-:W-:Y:S01]  /*14790*/  LEA.HI.X.SX32 R72, R72, UR7, 0x1, P2 ;  /* 0x0000000748487c11 */ /* 0x000fe200090f0eff */
[----:B------:R-:W-:Y:S01]  /*147a0*/  ULDC UR6, c[0x0][0x22c] ;  /* 0x00008b0000067ab9 */ /* 0x000fe20000000800 */
[----:B------:R-:W-:Y:S01]  /*147b0*/  ISETP.LT.AND P2, PT, R153, UR5, !P0 ;  /* 0x0000000599007c0c */ /* 0x000fe2000c741270 */
[----:B------:R-:W3:Y:S01]  /*147c0*/  LDL.LU R154, [R1+0x4d4] ;  /* 0x0004d400019a7983 */ /* 0x000ee20000300800 */
[C---:B------:R-:W-:Y:S01]  /*147d0*/  ISETP.LT.AND P4, PT, R152.reuse, UR6, !P0 ;  /* 0x0000000698007c0c */ /* 0x040fe2000c781270 */
[----:B------:R-:W-:-:S02]  /*147e0*/  IMAD R69, R152, R70, RZ ;  /* 0x0000004698457224 */ /* 0x000fc400078e02ff */
[----:B------:R-:W1:Y:S01]  /*147f0*/  LDS.128 R40, [R0+UR8] ;  /* 0x0000000800287984 */ /* 0x000e620008000c00 */
[----:B-----5:R-:W-:Y:S01]  /*14800*/  ISETP.LT.AND P1, PT, R250, UR13, !P0 ;  /* 0x0000000dfa007c0c */ /* 0x020fe2000c721270 */
[----:B------:R-:W-:Y:S01]  /*14810*/  ULDC UR4, c[0x0][0x22c] ;  /* 0x00008b0000047ab9 */ /* 0x000fe20000000800 */
[----:B------:R-:W-:Y:S01]  /*14820*/  LEA R64, P5, R65, R71, 0x1 ;  /* 0x0000004741407211 */ /* 0x000fe200078a08ff */
[----:B------:R-:W-:Y:S06]  /*14830*/  BAR.SYNC.DEFER_BLOCKING 0x0 ;  /* 0x0000000000007b1d */ /* 0x000fec0000010000 */
[----:B------:R-:W-:Y:S01]  /*14840*/  ULDC UR6, c[0x0][0x22c] ;  /* 0x00008b0000067ab9 */ /* 0x000fe20000000800 */
[----:B------:R-:W-:Y:S01]  /*14850*/  ULDC UR7, c[0x0][0x22c] ;  /* 0x00008b0000077ab9 */ /* 0x000fe20000000800 */
[----:B------:R-:W4:Y:S01]  /*14860*/  LDL.LU R155, [R1+0x4d0] ;  /* 0x0004d000019b7983 */ /* 0x000f220000300800 */
[----:B------:R-:W-:-:S03]  /*14870*/  ULDC UR5, c[0x0][0x22c] ;  /* 0x00008b0000057ab9 */ /* 0x000fc60000000800 */
[----:B------:R-:W2:Y:S04]  /*14880*/  LDL.LU R153, [R1+0x4cc] ;  /* 0x0004cc0001997983 */ /* 0x000ea80000300800 */
[----:B------:R-:W4:Y:S01]  /*14890*/  LDL.LU R152, [R1+0x4c8] ;  /* 0x0004c80001987983 */ /* 0x000f220000300800 */
[----:B------:R-:W-:-:S03]  /*148a0*/  IMAD R250, R250, R70, RZ ;  /* 0x00000046fafa7224 */ /* 0x000fc600078e02ff */
[----:B------:R-:W4:Y:S04]  /*148b0*/  LDL.LU R157, [R1+0x4c4] ;  /* 0x0004c400019d7983 */ /* 0x000f280000300800 */
[----:B------:R-:W-:Y:S01]  /*148c0*/  STSM.16.M88.4 [R68], R104 ;  /* 0x0000006844007844 */ /* 0x000fe20000000200 */
[----:B------:R-:W-:Y:S01]  /*148d0*/  BAR.SYNC.DEFER_BLOCKING 0x0 ;  /* 0x0000000000007b1d */ /* 0x000fe20000010000 */
[----:B------:R-:W-:Y:S02]  /*148e0*/  LEA R2, P6, R250, R71, 0x1 ;  /* 0x00000047fa027211 */ /* 0x000fe400078c08ff */
[----:B------:R-:W-:-:S03]  /*148f0*/  LEA.HI.X.SX32 R65, R65, R72, 0x1, P5 ;  /* 0x0000004841417211 */ /* 0x000fc600028f0eff */
[----:B------:R-:W4:Y:S04]  /*14900*/  LDL.LU R156, [R1+0x4c0] ;  /* 0x0004c000019c7983 */ /* 0x000f280000300800 */
[----:B------:R-:W1:Y:S01]  /*14910*/  LDS.128 R44, [R0+UR8] ;  /* 0x00000008002c7984 */ /* 0x000e620008000c00 */
[----:B------:R-:W-:Y:S06]  /*14920*/  BAR.SYNC.DEFER_BLOCKING 0x0 ;  /* 0x0000000000007b1d */ /* 0x000fec0000010000 */
[----:B------:R-:W-:Y:S02]  /*14930*/  STSM.16.M88.4 [R68], R112 ;  /* 0x0000007044007844 */ /* 0x000fe40000000200 */
[----:B------:R-:W-:Y:S06]  /*14940*/  BAR.SYNC.DEFER_BLOCKING 0x0 ;  /* 0x0000000000007b1d */ /* 0x000fec0000010000 */
[----:B------:R-:W1:Y:S02]  /*14950*/  LDS.128 R48, [R0+UR8] ;  /* 0x0000000800307984 */ /* 0x000e640008000c00 */
        /* <DEDUP_REMOVED lines=12> */
[----:B------:R-:W-:Y:S01]  /*14a20*/  BAR.SYNC.DEFER_BLOCKING 0x0 ;  /* 0x0000000000007b1d */ /* 0x000fe20000010000 */
[----:B------:R-:W-:-:S02]  /*14a30*/  LEA.HI.X.SX32 R3, R250, R72, 0x1, P6 ;  /* 0x00000048fa037211 */ /* 0x000fc400030f0eff */
[----:B------:R-:W-:-:S03]  /*14a40*/  LEA R66, P6, R67, R71, 0x1 ;  /* 0x0000004743427211 */ /* 0x000fc600078c08ff */
[----:B------:R0:W-:Y:S02]  /*14a50*/  STSM.16.M88.4 [R68], R144 ;  /* 0x0000009044007844 */ /* 0x0001e40000000200 */
[----:B------:R-:W-:Y:S01]  /*14a60*/  BAR.SYNC.DEFER_BLOCKING 0x0 ;  /* 0x0000000000007b1d */ /* 0x000fe20000010000 */
[----:B------:R-:W-:Y:S02]  /*14a70*/  LEA.HI.X.SX32 R67, R67, R72, 0x1, P6 ;  /* 0x0000004843437211 */ /* 0x000fe400030f0eff */
[----:B0-----:R-:W-:-:S04]  /*14a80*/  LEA R68, P5, R69, R71, 0x1 ;  /* 0x0000004745447211 */ /* 0x001fc800078a08ff */
[----:B------:R-:W-:Y:S01]  /*14a90*/  LEA.HI.X.SX32 R69, R69, R72, 0x1, P5 ;  /* 0x0000004845457211 */ /* 0x000fe200028f0eff */
[----:B------:R0:W-:Y:S01]  /*14aa0*/  @P1 STG.E.U16 desc[UR10][R2.64], R4 ;  /* 0x0000000402001986 */ /* 0x0001e2000c10150a */
[C---:B---3--:R-:W-:Y:S01]  /*14ab0*/  ISETP.LT.AND P1, PT, R154.reuse, UR4, !P0 ;  /* 0x000000049a007c0c */ /* 0x048fe2000c721270 */
[----:B------:R-:W-:Y:S02]  /*14ac0*/  ULDC UR4, c[0x0][0x22c] ;  /* 0x00008b0000047ab9 */ /* 0x000fe40000000800 */
[----:B------:R3:W-:Y:S04]  /*14ad0*/  @P3 STG.E.U16 desc[UR10][R64.64], R5 ;  /* 0x0000000540003986 */ /* 0x0007e8000c10150a */
[----:B------:R4:W-:Y:S01]  /*14ae0*/  @P2 STG.E.U16 desc[UR10][R66.64], R6 ;  /* 0x0000000642002986 */ /* 0x0009e2000c10150a */
[----:B--2---:R-:W-:Y:S01]  /*14af0*/  ISETP.LT.AND P2, PT, R153, UR6, !P0 ;  /* 0x0000000699007c0c */ /* 0x004fe2000c741270 */
[----:B------:R-:W-:Y:S01]  /*14b00*/  ULDC UR6, c[0x0][0x22c] ;  /* 0x00008b0000067ab9 */ /* 0x000fe20000000800 */
[----:B0-----:R-:W-:-:S02]  /*14b10*/  IMAD R3, R154, R70, RZ ;  /* 0x000000469a037224 */ /* 0x001fc400078e02ff */
[----:B------:R-:W2:Y:S01]  /*14b20*/  LDL.LU R154, [R1+0x4bc] ;  /* 0x0004bc00019a7983 */ /* 0x000ea20000300800 */
[----:B---3--:R-:W-:-:S03]  /*14b30*/  IMAD R65, R153, R70, RZ ;  /* 0x0000004699417224 */ /* 0x008fc600078e02ff */
[----:B------:R-:W3:Y:S01]  /*14b40*/  LDL.LU R153, [R1+0x4b8] ;  /* 0x0004b80001997983 */ /* 0x000ee20000300800 */
[----:B----4-:R-:W-:-:S03]  /*14b50*/  IMAD R66, R152, R70, RZ ;  /* 0x0000004698427224 */ /* 0x010fc600078e02ff */
[----:B------:R0:W-:Y:S01]  /*14b60*/  @P4 STG.E.U16 desc[UR10][R68.64], R7 ;  /* 0x0000000744004986 */ /* 0x0001e2000c10150a */
[----:B------:R-:W-:Y:S01]  /*14b70*/  ISETP.LT.AND P4, PT, R152, UR7, !P0 ;  /* 0x0000000798007c0c */ /* 0x000fe2000c781270 */
[----:B------:R-:W-:Y:S02]  /*14b80*/  ULDC UR7, c[0x0][0x22c] ;  /* 0x00008b0000077ab9 */ /* 0x000fe40000000800 */
[----:B------:R-:W4:Y:S01]  /*14b90*/  LDL.LU R152, [R1+0x4b4] ;  /* 0x0004b40001987983 */ /* 0x000f220000300800 */
[----:B------:R-:W-:Y:S01]  /*14ba0*/  PRMT R73, R5, 0x7632, R73 ;  /* 0x0000763205497816 */ /* 0x000fe20000000049 */
[C---:B------:R-:W-:Y:S01]  /*14bb0*/  IMAD R5, R155.reuse, R70, RZ ;  /* 0x000000469b057224 */ /* 0x040fe200078e02ff */
[----:B------:R-:W-:Y:S01]  /*14bc0*/  ISETP.LT.AND P3, PT, R155, UR5, !P0 ;  /* 0x000000059b007c0c */ /* 0x000fe2000c761270 */
[----:B------:R-:W-:Y:S01]  /*14bd0*/  ULDC UR5, c[0x0][0x22c] ;  /* 0x00008b0000057ab9 */ /* 0x000fe20000000800 */
[----:B------:R-:W4:Y:S01]  /*14be0*/  LDL.LU R155, [R1+0x4b0] ;  /* 0x0004b000019b7983 */ /* 0x000f220000300800 */
[----:B------:R-:W-:-:S02]  /*14bf0*/  LEA R2, P6, R3, R71, 0x1 ;  /* 0x0000004703027211 */ /* 0x000fc400078c08ff */
[----:B0-----:R-:W-:Y:S02]  /*14c00*/  PRMT R69, R6, 0x7632, R69 ;  /* 0x0000763206457816 */ /* 0x001fe40000000045 */
[-C--:B------:R-:W-:Y:S02]  /*14c10*/  LEA R6, P5, R5, R71.reuse, 0x1 ;  /* 0x0000004705067211 */ /* 0x080fe400078a08ff */
[----:B------:R-:W-:Y:S02]  /*14c20*/  PRMT R67, R4, 0x7632, R67 ;  /* 0x0000763204437816 */ /* 0x000fe40000000043 */
[----:B------:R-:W-:Y:S02]  /*14c30*/  LEA.HI.X.SX32 R3, R3, R72, 0x1, P6 ;  /* 0x0000004803037211 */ /* 0x000fe400030f0eff */
[----:B------:R-:W-:Y:S02]  /*14c40*/  PRMT R74, R7, 0x7632, R74 ;  /* 0x00007632074a7816 */ /* 0x000fe4000000004a */
[----:B------:R-:W-:-:S02]  /*14c50*/  LEA R4, P6, R65, R71, 0x1 ;  /* 0x0000004741047211 */ /* 0x000fc400078c08ff */
[-C--:B------:R-:W-:Y:S02]  /*14c60*/  LEA.HI.X.SX32 R7, R5, R72.reuse, 0x1, P5 ;  /* 0x0000004805077211 */ /* 0x080fe400028f0eff */
[C---:B------:R-:W-:Y:S02]  /*14c70*/  LEA R64, P5, R66.reuse, R71, 0x1 ;  /* 0x0000004742407211 */ /* 0x040fe400078a08ff */
[-C--:B------:R-:W-:Y:S02]  /*14c80*/  LEA.HI.X.SX32 R5, R65, R72.reuse, 0x1, P6 ;  /* 0x0000004841057211 */ /* 0x080fe400030f0eff */
[----:B------:R-:W-:Y:S01]  /*14c90*/  LEA.HI.X.SX32 R65, R66, R72, 0x1, P5 ;  /* 0x0000004842417211 */ /* 0x000fe200028f0eff */
[----:B------:R0:W-:Y:S04]  /*14ca0*/  @P1 STG.E.U16 desc[UR10][R2.64], R67 ;  /* 0x0000004302001986 */ /* 0x0001e8000c10150a */
[----:B------:R1:W-:Y:S01]  /*14cb0*/  @P3 STG.E.U16 desc[UR10][R6.64], R73 ;  /* 0x0000004906003986 */ /* 0x0003e2000c10150a */
[----:B------:R-:W-:-:S03]  /*14cc0*/  IMAD R66, R157, R70, RZ ;  /* 0x000000469d427224 */ /* 0x000fc600078e02ff */
[----:B------:R1:W-:Y:S01]  /*14cd0*/  @P2 STG.E.U16 desc[UR10][R4.64], R69 ;  /* 0x0000004504002986 */ /* 0x0003e2000c10150a */
[----:B------:R-:W-:Y:S01]  /*14ce0*/  ISETP.LT.AND P2, PT, R157, UR4, !P0 ;  /* 0x000000049d007c0c */ /* 0x000fe2000c741270 */
[----:B------:R-:W-:Y:S02]  /*14cf0*/  ULDC UR4, c[0x0][0x22c] ;  /* 0x00008b0000047ab9 */ /* 0x000fe40000000800 */
[----:B------:R-:W-:Y:S01]  /*14d00*/  @P4 STG.E.U16 desc[UR10][R64.64], R74 ;  /* 0x0000004a40004986 */ /* 0x000fe2000c10150a */
[C---:B------:R-:W-:Y:S01]  /*14d10*/  ISETP.LT.AND P4, PT, R156.reuse, UR5, !P0 ;  /* 0x000000059c007c0c */ /* 0x040fe2000c781270 */
[----:B0-----:R-:W-:Y:S01]  /*14d20*/  IMAD R3, R156, R70, RZ ;  /* 0x000000469c037224 */ /* 0x001fe200078e02ff */
[----:B------:R-:W-:Y:S01]  /*14d30*/  ULDC UR5, c[0x0][0x22c] ;  /* 0x00008b0000057ab9 */ /* 0x000fe20000000800 */
[----:B------:R-:W4:Y:S01]  /*14d40*/  LDL.LU R156, [R1+0x4ac] ;  /* 0x0004ac00019c7983 */ /* 0x000f220000300800 */
[----:B-1----:R-:W-:-:S04]  /*14d50*/  LEA R6, P1, R66, R71, 0x1 ;  /* 0x0000004742067211 */ /* 0x002fc800078208ff */
[----:B------:R-:W-:-:S05]  /*14d60*/  LEA.HI.X.SX32 R7, R66, R72, 0x1, P1 ;  /* 0x0000004842077211 */ /* 0x000fca00008f0eff */
[----:B------:R-:W-:Y:S01]  /*14d70*/  @P2 STG.E.U16 desc[UR10][R6.64], R8 ;  /* 0x0000000806002986 */ /* 0x000fe2000c10150a */
[----:B------:R-:W-:-:S04]  /*14d80*/  LEA R4, P5, R3, R71, 0x1 ;  /* 0x0000004703047211 */ /* 0x000fc800078a08ff */
[----:B------:R-:W-:-:S05]  /*14d90*/  LEA.HI.X.SX32 R5, R3, R72, 0x1, P5 ;  /* 0x0000004803057211 */ /* 0x000fca00028f0eff */
[----:B------:R0:W-:Y:S01]  /*14da0*/  @P4 STG.E.U16 desc[UR10][R4.64], R9 ;  /* 0x0000000904004986 */ /* 0x0001e2000c10150a */
[C---:B--2---:R-:W-:Y:S01]  /*14db0*/  ISETP.LT.AND P3, PT, R154.reuse, UR6, !P0 ;  /* 0x000000069a007c0c */ /* 0x044fe2000c761270 */
[-C--:B------:R-:W-:Y:S02]  /*14dc0*/  IMAD R67, R154, R70.reuse, RZ ;  /* 0x000000469a437224 */ /* 0x080fe400078e02ff */
[CC--:B---3--:R-:W-:Y:S01]  /*14dd0*/  IMAD R68, R153.reuse, R70.reuse, RZ ;  /* 0x0000004699447224 */ /* 0x0c8fe200078e02ff */
[----:B------:R-:W-:Y:S01]  /*14de0*/  ISETP.LT.AND P1, PT, R153, UR4, !P0 ;  /* 0x0000000499007c0c */ /* 0x000fe2000c721270 */
[----:B------:R-:W2:Y:S01]  /*14df0*/  LDL.LU R154, [R1+0x4a8] ;  /* 0x0004a800019a7983 */ /* 0x000ea20000300800 */
[----:B------:R-:W-:Y:S01]  /*14e00*/  ULDC UR4, c[0x0][0x22c] ;  /* 0x00008b0000047ab9 */ /* 0x000fe20000000800 */
[C---:B----4-:R-:W-:Y:S02]  /*14e10*/  IMAD R66, R152.reuse, R70, RZ ;  /* 0x0000004698427224 */ /* 0x050fe400078e02ff */
[----:B------:R-:W3:Y:S01]  /*14e20*/  LDL.LU R153, [R1+0x4a4] ;  /* 0x0004a40001997983 */ /* 0x000ee20000300800 */
[----:B------:R-:W-:Y:S01]  /*14e30*/  ISETP.LT.AND P2, PT, R152, UR4, !P0 ;  /* 0x0000000498007c0c */ /* 0x000fe2000c741270 */
[----:B------:R-:W-:Y:S01]  /*14e40*/  ULDC UR4, c[0x0][0x22c] ;  /* 0x00008b0000047ab9 */ /* 0x000fe20000000800 */
[----:B0-----:R-:W-:Y:S01]  /*14e50*/  PRMT R9, R8, 0x7632, R9 ;  /* 0x0000763208097816 */ /* 0x001fe20000000009 */
[----:B------:R-:W4:Y:S01]  /*14e60*/  LDL.LU R152, [R1+0x4a0] ;  /* 0x0004a00001987983 */ /* 0x000f220000300800 */
[----:B------:R-:W-:Y:S01]  /*14e70*/  LEA R2, P6, R67, R71, 0x1 ;  /* 0x0000004743027211 */ /* 0x000fe200078c08ff */
[----:B------:R-:W-:Y:S01]  /*14e80*/  ULDC UR6, c[0x0][0x22c] ;  /* 0x00008b0000067ab9 */ /* 0x000fe20000000800 */
[----:B------:R-:W-:Y:S01]  /*14e90*/  ISETP.LT.AND P4, PT, R155, UR5, !P0 ;  /* 0x000000059b007c0c */ /* 0x000fe2000c781270 */
[----:B------:R-:W-:Y:S01]  /*14ea0*/  ULDC UR5, c[0x0][0x22c] ;  /* 0x00008b0000057ab9 */ /* 0x000fe20000000800 */
[----:B------:R-:W-:Y:S01]  /*14eb0*/  LEA.HI.X.SX32 R3, R67, R72, 0x1, P6 ;  /* 0x0000004843037211 */ /* 0x000fe200030f0eff */
[----:B------:R-:W-:-:S02]  /*14ec0*/  IMAD R67, R155, R70, RZ ;  /* 0x000000469b437224 */ /* 0x000fc400078e02ff */
[----:B------:R-:W4:Y:S01]  /*14ed0*/  LDL.LU R155, [R1+0x49c] ;  /* 0x00049c00019b7983 */ /* 0x000f220000300800 */
[----:B------:R-:W-:-:S04]  /*14ee0*/  LEA R64, P5, R68, R71, 0x1 ;  /* 0x0000004744407211 */ /* 0x000fc800078a08ff */
[----:B------:R-:W-:Y:S01]  /*14ef0*/  LEA.HI.X.SX32 R65, R68, R72, 0x1, P5 ;  /* 0x0000004844417211 */ /* 0x000fe200028f0eff */
[----:B------:R0:W-:Y:S04]  /*14f00*/  @P3 STG.E.U16 desc[UR10][R2.64], R10 ;  /* 0x0000000a02003986 */ /* 0x0001e8000c10150a */
[----:B------:R-:W-:Y:S01]  /*14f10*/  @P1 STG.E.U16 desc[UR10][R64.64], R11 ;  /* 0x0000000b40001986 */ /* 0x000fe2000c10150a */
[-C--:B------:R-:W-:Y:S02]  /*14f20*/  LEA R4, P3, R67, R71.reuse, 0x1 ;  /* 0x0000004743047211 */ /* 0x080fe400078608ff */
[----:B0-----:R-:W-:-:S04]  /*14f30*/  LEA R2, P1, R66, R71, 0x1 ;  /* 0x0000004742027211 */ /* 0x001fc800078208ff */
[----:B------:R-:W-:Y:S01]  /*14f40*/  LEA.HI.X.SX32 R3, R66, R72, 0x1, P1 ;  /* 0x0000004842037211 */ /* 0x000fe200008f0eff */
[C---:B------:R-:W-:Y:S01]  /*14f50*/  IMAD R7, R156.reuse, R70, RZ ;  /* 0x000000469c077224 */ /* 0x040fe200078e02ff */
[----:B------:R-:W-:Y:S01]  /*14f60*/  ISETP.LT.AND P5, PT, R156, UR4, !P0 ;  /* 0x000000049c007c0c */ /* 0x000fe2000c7a1270 */
[----:B------:R-:W-:Y:S01]  /*14f70*/  ULDC UR4, c[0x0][0x22c] ;  /* 0x00008b0000047ab9 */ /* 0x000fe20000000800 */
[----:B------:R-:W-:Y:S01]  /*14f80*/  PRMT R10, R9, 0x7632, R10 ;  /* 0x00007632090a7816 */ /* 0x000fe2000000000a */
[----:B------:R0:W-:Y:S01]  /*14f90*/  @P2 STG.E.U16 desc[UR10][R2.64], R9 ;  /* 0x0000000902002986 */ /* 0x0001e2000c10150a */
[----:B------:R-:W-:Y:S02]  /*14fa0*/  LEA R6, P1, R7, R71, 0x1 ;  /* 0x0000004707067211 */ /* 0x000fe400078208ff */
[-C--:B------:R-:W-:Y:S01]  /*14fb0*/  LEA.HI.X.SX32 R5, R67, R72.reuse, 0x1, P3 ;  /* 0x0000004843057211 */ /* 0x080fe200018f0eff */
[----:B------:R-:W4:Y:S01]  /*14fc0*/  LDL.LU R156, [R1+0x498] ;  /* 0x00049800019c7983 */ /* 0x000f220000300800 */
[----:B------:R-:W-:-:S03]  /*14fd0*/  LEA.HI.X.SX32 R7, R7, R72, 0x1, P1 ;  /* 0x0000004807077211 */ /* 0x000fc600008f0eff */
[----:B------:R1:W-:Y:S01]  /*14fe0*/  @P4 STG.E.U16 desc[UR10][R4.64], R10 ;  /* 0x0000000a04004986 */ /* 0x0003e2000c10150a */
[----:B0-----:R-:W-:Y:S02]  /*14ff0*/  PRMT R3, R10, 0x7632, R3 ;  /* 0x000076320a037816 */ /* 0x001fe40000000003 */
[C---:B--2---:R-:W-:Y:S01]  /*15000*/  ISETP.LT.AND P1, PT, R154.reuse, UR4, !P0 ;  /* 0x000000049a007c0c */ /* 0x044fe2000c721270 */
[-C--:B------:R-:W-:Y:S01]  /*15010*/  IMAD R8, R154, R70.reuse, RZ ;  /* 0x000000469a087224 */ /* 0x080fe200078e02ff */
[C---:B---3--:R-:W-:Y:S01]  /*15020*/  ISETP.LT.AND P3, PT, R153.reuse, UR5, !P0 ;  /* 0x0000000599007c0c */ /* 0x048fe2000c761270 */
[-C--:B------:R-:W-:Y:S01]  /*15030*/  IMAD R9, R153, R70.reuse, RZ ;  /* 0x0000004699097224 */ /* 0x080fe200078e02ff */
[----:B------:R-:W2:Y:S01]  /*15040*/  LDL.LU R154, [R1+0x494] ;  /* 0x00049400019a7983 */ /* 0x000ea20000300800 */
[C---:B----4-:R-:W-:Y:S01]  /*15050*/  ISETP.LT.AND P2, PT, R152.reuse, UR6, !P0 ;  /* 0x0000000698007c0c */ /* 0x050fe2000c741270 */
[----:B-1----:R-:W-:Y:S02]  /*15060*/  IMAD R5, R152, R70, RZ ;  /* 0x0000004698057224 */ /* 0x002fe400078e02ff */
[----:B------:R-:W3:Y:S01]  /*15070*/  LDL.LU R153, [R1+0x490] ;  /* 0x0004900001997983 */ /* 0x000ee20000300800 */
[----:B------:R-:W-:-:S03]  /*15080*/  ISETP.LT.AND P4, PT, R155, UR7, !P0 ;  /* 0x000000079b007c0c */ /* 0x000fc6000c781270 */
[----:B------:R-:W4:Y:S01]  /*15090*/  LDL.LU R152, [R1+0x48c] ;  /* 0x00048c0001987983 */ /* 0x000f220000300800 */
[----:B------:R-:W-:Y:S01]  /*150a0*/  IMAD R10, R155, R70, RZ ;  /* 0x000000469b0a7224 */ /* 0x000fe200078e02ff */
[-C--:B------:R-:W-:Y:S01]  /*150b0*/  LEA R2, P6, R8, R71.reuse, 0x1 ;  /* 0x0000004708027211 */ /* 0x080fe200078c08ff */
[----:B------:R-:W-:Y:S01]  /*150c0*/  ULDC UR5, c[0x0][0x22c] ;  /* 0x00008b0000057ab9 */ /* 0x000fe20000000800 */
[----:B------:R-:W4:Y:S01]  /*150d0*/  LDL.LU R155, [R1+0x488] ;  /* 0x00048800019b7983 */ /* 0x000f220000300800 */
[----:B------:R-:W-:Y:S01]  /*150e0*/  PRMT R11, R11, 0x7632, R11 ;  /* 0x000076320b0b7816 */ /* 0x000fe2000000000b */
[----:B------:R-:W-:Y:S01]  /*150f0*/  ULDC UR6, c[0x0][0x22c] ;  /* 0x00008b0000067ab9 */ /* 0x000fe20000000800 */
[----:B------:R-:W-:Y:S01]  /*15100*/  ULDC UR4, c[0x0][0x22c] ;  /* 0x00008b0000047ab9 */ /* 0x000fe20000000800 */
[----:B------:R0:W-:Y:S01]  /*15110*/  @P5 STG.E.U16 desc[UR10][R6.64], R3 ;  /* 0x0000000306005986 */ /* 0x0001e2000c10150a */
[----:B------:R-:W-:Y:S01]  /*15120*/  ULDC UR7, c[0x0][0x22c] ;  /* 0x00008b0000077ab9 */ /* 0x000fe20000000800 */
[----:B0-----:R-:W-:-:S02]  /*15130*/  LEA R6, P5, R9, R71, 0x1 ;  /* 0x0000004709067211 */ /* 0x001fc400078a08ff */
[-C--:B------:R-:W-:Y:S02]  /*15140*/  LEA.HI.X.SX32 R3, R8, R72.reuse, 0x1, P6 ;  /* 0x0000004808037211 */ /* 0x080fe400030f0eff */
[-C--:B------:R-:W-:Y:S02]  /*15150*/  LEA R4, P6, R5, R71.reuse, 0x1 ;  /* 0x0000004705047211 */ /* 0x080fe400078c08ff */
[-C--:B------:R-:W-:Y:S01]  /*15160*/  LEA.HI.X.SX32 R7, R9, R72.reuse, 0x1, P5 ;  /* 0x0000004809077211 */ /* 0x080fe200028f0eff */
[----:B------:R0:W-:Y:S01]  /*15170*/  @P1 STG.E.U16 desc[UR10][R2.64], R11 ;  /* 0x0000000b02001986 */ /* 0x0001e2000c10150a */
[-C--:B------:R-:W-:Y:S02]  /*15180*/  LEA.HI.X.SX32 R5, R5, R72.reuse, 0x1, P6 ;  /* 0x0000004805057211 */ /* 0x080fe400030f0eff */
[CC--:B------:R-:W-:Y:S01]  /*15190*/  LEA R8, P5, R10.reuse, R71.reuse, 0x1 ;  /* 0x000000470a087211 */ /* 0x0c0fe200078a08ff */
[----:B------:R-:W-:Y:S03]  /*151a0*/  @P3 STG.E.U16 desc[UR10][R6.64], R12 ;  /* 0x0000000c06003986 */ /* 0x000fe6000c10150a */
[----:B------:R-:W-:Y:S01]  /*151b0*/  LEA.HI.X.SX32 R9, R10, R72, 0x1, P5 ;  /* 0x000000480a097211 */ /* 0x000fe200028f0eff */
[----:B------:R-:W-:Y:S04]  /*151c0*/  @P2 STG.E.U16 desc[UR10][R4.64], R13 ;  /* 0x0000000d04002986 */ /* 0x000fe8000c10150a */
[----:B0-----:R-:W4:Y:S01]  /*151d0*/  LDL.LU R11, [R1+0x484] ;  /* 0x00048400010b7983 */ /* 0x001f220000300800 */
[C---:B------:R-:W-:Y:S01]  /*151e0*/  IMAD R3, R156.reuse, R70, RZ ;  /* 0x000000469c037224 */ /* 0x040fe200078e02ff */
[----:B------:R-:W-:Y:S01]  /*151f0*/  ISETP.LT.AND P1, PT, R156, UR4, !P0 ;  /* 0x000000049c007c0c */ /* 0x000fe2000c721270 */
[----:B------:R-:W-:Y:S01]  /*15200*/  ULDC UR4, c[0x0][0x22c] ;  /* 0x00008b0000047ab9 */ /* 0x000fe20000000800 */
[----:B------:R0:W-:Y:S02]  /*15210*/  @P4 STG.E.U16 desc[UR10][R8.64], R14 ;  /* 0x0000000e08004986 */ /* 0x0001e4000c10150a */
[----:B------:R-:W-:-:S02]  /*15220*/  LEA R2, P6, R3, R71, 0x1 ;  /* 0x0000004703027211 */ /* 0x000fc400078c08ff */
[----:B------:R-:W-:Y:S02]  /*15230*/  PRMT R65, R13, 0x7632, R65 ;  /* 0x000076320d417816 */ /* 0x000fe40000000041 */
[----:B------:R-:W-:Y:S02]  /*15240*/  LEA.HI.X.SX32 R3, R3, R72, 0x1, P6 ;  /* 0x0000004803037211 */ /* 0x000fe400030f0eff */
[----:B------:R-:W-:Y:S02]  /*15250*/  PRMT R64, R12, 0x7632, R64 ;  /* 0x000076320c407816 */ /* 0x000fe40000000040 */
[----:B0-----:R-:W-:Y:S01]  /*15260*/  PRMT R14, R14, 0x7632, R14 ;  /* 0x000076320e0e7816 */ /* 0x001fe2000000000e */
[----:B------:R-:W-:Y:S01]  /*15270*/  @P1 STG.E.U16 desc[UR10][R2.64], R15 ;  /* 0x0000000f02001986 */ /* 0x000fe2000c10150a */
[----:B------:R-:W-:Y:S02]  /*15280*/  PRMT R12, R15, 0x7632, R12 ;  /* 0x000076320f0c7816 */ /* 0x000fe4000000000c */
[C---:B--2---:R-:W-:Y:S01]  /*15290*/  ISETP.LT.AND P3, PT, R154.reuse, UR5, !P0 ;  /* 0x000000059a007c0c */ /* 0x044fe2000c761270 */
[-C--:B------:R-:W-:Y:S01]  /*152a0*/  IMAD R5, R154, R70.reuse, RZ ;  /* 0x000000469a057224 */ /* 0x080fe200078e02ff */
[----:B------:R-:W-:Y:S01]  /*152b0*/  ULDC UR5, c[0x0][0x22c] ;  /* 0x00008b0000057ab9 */ /* 0x000fe20000000800 */
[----:B------:R-:W2:Y:S01]  /*152c0*/  LDL.LU R154, [R1+0x480] ;  /* 0x00048000019a7983 */ /* 0x000ea20000300800 */
[C---:B---3--:R-:W-:Y:S01]  /*152d0*/  ISETP.LT.AND P2, PT, R153.reuse, UR6, !P0 ;  /* 0x0000000699007c0c */ /* 0x048fe2000c741270 */
[-C--:B------:R-:W-:Y:S01]  /*152e0*/  IMAD R7, R153, R70.reuse, RZ ;  /* 0x0000004699077224 */ /* 0x080fe200078e02ff */
[----:B------:R-:W-:Y:S01]  /*152f0*/  LEA R4, P5, R5, R71, 0x1 ;  /* 0x0000004705047211 */ /* 0x000fe200078a08ff */
[----:B------:R-:W3:Y:S01]  /*15300*/  LDL.LU R153, [R1+0x47c] ;  /* 0x00047c0001997983 */ /* 0x000ee20000300800 */
[----:B------:R-:W-:Y:S01]  /*15310*/  ULDC UR6, c[0x0][0x22c] ;  /* 0x00008b0000067ab9 */ /* 0x000fe20000000800 */
[C---:B----4-:R-:W-:Y:S01]  /*15320*/  IMAD R9, R152.reuse, R70, RZ ;  /* 0x0000004698097224 */ /* 0x050fe200078e02ff */
[----:B------:R-:W-:-:S02]  /*15330*/  ISETP.LT.AND P4, PT, R152, UR7, !P0 ;  /* 0x0000000798007c0c */ /* 0x000fc4000c781270 */
[-C--:B------:R-:W-:Y:S01]  /*15340*/  LEA R6, P6, R7, R71.reuse, 0x1 ;  /* 0x0000004707067211 */ /* 0x080fe200078c08ff */
[----:B------:R-:W4:Y:S01]  /*15350*/  LDL.LU R152, [R1+0x674] ;  /* 0x0006740001987983 */ /* 0x000f220000300800 */
[-C--:B------:R-:W-:Y:S02]  /*15360*/  LEA.HI.X.SX32 R5, R5, R72.reuse, 0x1, P5 ;  /* 0x0000004805057211 */ /* 0x080fe400028f0eff */
[----:B------:R-:W-:Y:S01]  /*15370*/  LEA R8, P5, R9, R71, 0x1 ;  /* 0x0000004709087211 */ /* 0x000fe200078a08ff */
[----:B------:R-:W4:Y:S01]  /*15380*/  LDL.LU R13, [R1+0x478] ;  /* 0x00047800010d7983 */ /* 0x000f220000300800 */
[-C--:B------:R-:W-:Y:S02]  /*15390*/  LEA.HI.X.SX32 R7, R7, R72.reuse, 0x1, P6 ;  /* 0x0000004807077211 */ /* 0x080fe400030f0eff */
[----:B------:R-:W-:Y:S01]  /*153a0*/  LEA.HI.X.SX32 R9, R9, R72, 0x1, P5 ;  /* 0x0000004809097211 */ /* 0x000fe200028f0eff */
[----:B------:R-:W-:Y:S04]  /*153b0*/  @P3 STG.E.U16 desc[UR10][R4.64], R64 ;  /* 0x0000004004003986 */ /* 0x000fe8000c10150a */
[----:B------:R-:W-:Y:S04]  /*153c0*/  @P2 STG.E.U16 desc[UR10][R6.64], R65 ;  /* 0x0000004106002986 */ /* 0x000fe8000c10150a */
[----:B------:R0:W-:Y:S01]  /*153d0*/  @P4 STG.E.U16 desc[UR10][R8.64], R14 ;  /* 0x0000000e08004986 */ /* 0x0001e2000c10150a */
[----:B------:R-:W-:-:S03]  /*153e0*/  IMAD R10, R155, R70, RZ ;  /* 0x000000469b0a7224 */ /* 0x000fc600078e02ff */
[----:B0-----:R-:W4:Y:S02]  /*153f0*/  LDL.LU R9, [R1+0x474] ;  /* 0x0004740001097983 */ /* 0x001f240000300800 */
[C---:B------:R-:W-:Y:S02]  /*15400*/  LEA R2, P1, R10.reuse, R71, 0x1 ;  /* 0x000000470a027211 */ /* 0x040fe400078208ff */
[----:B------:R-:W4:Y:S02]  /*15410*/  LDL.LU R15, [R1+0x470] ;  /* 0x00047000010f7983 */ /* 0x000f240000300800 */
[----:B------:R-:W-:Y:S02]  /*15420*/  LEA.HI.X.SX32 R3, R10, R72, 0x1, P1 ;  /* 0x000000480a037211 */ /* 0x000fe400008f0eff */
[----:B------:R-:W4:Y:S04]  /*15430*/  LDL.LU R14, [R1+0x680] ;  /* 0x00068000010e7983 */ /* 0x000f280000300800 */
[----:B------:R-:W4:Y:S01]  /*15440*/  LDL.LU R10, [R1+0x46c] ;  /* 0x00046c00010a7983 */ /* 0x000f220000300800 */
[----:B------:R-:W-:Y:S01]  /*15450*/  ISETP.LT.AND P5, PT, R155, UR4, !P0 ;  /* 0x000000049b007c0c */ /* 0x000fe2000c7a1270 */
[----:B------:R-:W-:Y:S01]  /*15460*/  ULDC UR4, c[0x0][0x22c] ;  /* 0x00008b0000047ab9 */ /* 0x000fe20000000800 */
[C---:B------:R-:W-:Y:S01]  /*15470*/  ISETP.LT.AND P2, PT, R11.reuse, UR5, !P0 ;  /* 0x000000050b007c0c */ /* 0x040fe2000c741270 */
[----:B------:R-:W-:Y:S01]  /*15480*/  IMAD R11, R11, R70, RZ ;  /* 0x000000460b0b7224 */ /* 0x000fe200078e02ff */
[----:B------:R-:W-:-:S04]  /*15490*/  ULDC UR5, c[0x0][0x22c] ;  /* 0x00008b0000057ab9 */ /* 0x000fc80000000800 */
[----:B------:R-:W-:-:S04]  /*154a0*/  LEA R4, P6, R11, R71, 0x1 ;  /* 0x000000470b047211 */ /* 0x000fc800078c08ff */
[----:B------:R-:W-:Y:S01]  /*154b0*/  LEA.HI.X.SX32 R5, R11, R72, 0x1, P6 ;  /* 0x000000480b057211 */ /* 0x000fe200030f0eff */
[----:B------:R-:W-:Y:S04]  /*154c0*/  @P5 STG.E.U16 desc[UR10][R2.64], R12 ;  /* 0x0000000c02005986 */ /* 0x000fe8000c10150a */
[----:B------:R0:W-:Y:S02]  /*154d0*/  @P2 STG.E.U16 desc[UR10][R4.64], R16 ;  /* 0x0000001004002986 */ /* 0x0001e4000c10150a */
[----:B0-----:R-:W-:Y:S01]  /*154e0*/  PRMT R16, R16, 0x7632, R16 ;  /* 0x0000763210107816 */ /* 0x001fe20000000010 */
[CC--:B--2---:R-:W-:Y:S02]  /*154f0*/  IMAD R7, R154.reuse, R70.reuse, RZ ;  /* 0x000000469a077224 */ /* 0x0c4fe400078e02ff */
[----:B---3--:R-:W-:Y:S01]  /*15500*/  IMAD R8, R153, R70, RZ ;  /* 0x0000004699087224 */ /* 0x008fe200078e02ff */
[----:B------:R-:W-:Y:S01]  /*15510*/  ISETP.LT.AND P3, PT, R154, UR6, !P0 ;  /* 0x000000069a007c0c */ /* 0x000fe2000c761270 */
[----:B------:R-:W-:Y:S01]  /*15520*/  ULDC UR6, c[0x0][0x22c] ;  /* 0x00008b0000067ab9 */ /* 0x000fe20000000800 */
[----:B------:R-:W-:-:S02]  /*15530*/  LEA R6, P4, R7, R71, 0x1 ;  /* 0x0000004707067211 */ /* 0x000fc400078808ff */
[C---:B------:R-:W-:Y:S02]  /*15540*/  LEA R2, P6, R8.reuse, R71, 0x1 ;  /* 0x0000004708027211 */ /* 0x040fe400078c08ff */
[----:B------:R-:W-:Y:S01]  /*15550*/  ISETP.LT.AND P1, PT, R153, UR4, !P0 ;  /* 0x0000000499007c0c */ /* 0x000fe2000c721270 */
[----:B------:R-:W-:Y:S01]  /*15560*/  ULDC UR4, c[0x0][0x22c] ;  /* 0x00008b0000047ab9 */ /* 0x000fe20000000800 */
[-C--:B------:R-:W-:Y:S02]  /*15570*/  LEA.HI.X.SX32 R7, R7, R72.reuse, 0x1, P4 ;  /* 0x0000004807077211 */ /* 0x080fe400020f0eff */
[----:B------:R-:W-:Y:S01]  /*15580*/  LEA.HI.X.SX32 R3, R8, R72, 0x1, P6 ;  /* 0x0000004808037211 */ /* 0x000fe200030f0eff */
[C---:B----4-:R-:W-:Y:S01]  /*15590*/  IMAD R8, R13.reuse, R70, RZ ;  /* 0x000000460d087224 */ /* 0x050fe200078e02ff */
[----:B------:R-:W-:Y:S01]  /*155a0*/  ISETP.LT.AND P4, PT, R13, UR4, !P0 ;  /* 0x000000040d007c0c */ /* 0x000fe2000c781270 */
[----:B------:R-:W-:Y:S01]  /*155b0*/  @P3 STG.E.U16 desc[UR10][R6.64], R17 ;  /* 0x0000001106003986 */ /* 0x000fe2000c10150a */
[----:B------:R-:W-:-:S03]  /*155c0*/  ULDC UR4, c[0x0][0x22c] ;  /* 0x00008b0000047ab9 */ /* 0x000fc60000000800 */
[----:B------:R-:W2:Y:S04]  /*155d0*/  LDL.LU R13, [R1+0x468] ;  /* 0x00046800010d7983 */ /* 0x000ea80000300800 */
[----:B------:R-:W3:Y:S04]  /*155e0*/  LDL.LU R12, [R1+0x464] ;  /* 0x00046400010c7983 */ /* 0x000ee80000300800 */
[----:B------:R0:W-:Y:S01]  /*155f0*/  @P1 STG.E.U16 desc[UR10][R2.64], R18 ;  /* 0x0000001202001986 */ /* 0x0001e2000c10150a */
[C---:B------:R-:W-:Y:S01]  /*15600*/  IMAD R5, R9.reuse, R70, RZ ;  /* 0x0000004609057224 */ /* 0x040fe200078e02ff */
[----:B------:R-:W-:Y:S01]  /*15610*/  ISETP.LT.AND P1, PT, R9, UR4, !P0 ;  /* 0x0000000409007c0c */ /* 0x000fe2000c721270 */
[----:B------:R-:W-:Y:S01]  /*15620*/  ULDC UR4, c[0x0][0x22c] ;  /* 0x00008b0000047ab9 */ /* 0x000fe20000000800 */
[----:B------:R-:W4:Y:S01]  /*15630*/  LDL.LU R9, [R1+0x684] ;  /* 0x0006840001097983 */ /* 0x000f220000300800 */
[----:B0-----:R-:W-:-:S02]  /*15640*/  LEA R2, P2, R8, R71, 0x1 ;  /* 0x0000004708027211 */ /* 0x001fc400078408ff */
[C---:B------:R-:W-:Y:S01]  /*15650*/  LEA R4, P6, R5.reuse, R71, 0x1 ;  /* 0x0000004705047211 */ /* 0x040fe200078c08ff */
[----:B------:R-:W4:Y:S01]  /*15660*/  LDL.LU R11, [R1+0x67c] ;  /* 0x00067c00010b7983 */ /* 0x000f220000300800 */
[-C--:B------:R-:W-:Y:S02]  /*15670*/  LEA.HI.X.SX32 R3, R8, R72.reuse, 0x1, P2 ;  /* 0x0000004808037211 */ /* 0x080fe400010f0eff */
[----:B------:R-:W-:-:S03]  /*15680*/  LEA.HI.X.SX32 R5, R5, R72, 0x1, P6 ;  /* 0x0000004805057211 */ /* 0x000fc600030f0eff */
[----:B------:R-:W-:Y:S01]  /*15690*/  @P4 STG.E.U16 desc[UR10][R2.64], R19 ;  /* 0x0000001302004986 */ /* 0x000fe2000c10150a */
[----:B------:R-:W-:-:S03]  /*156a0*/  IMAD R7, R10, R70, RZ ;  /* 0x000000460a077224 */ /* 0x000fc600078e02ff */
[----:B------:R0:W-:Y:S01]  /*156b0*/  @P1 STG.E.U16 desc[UR10][R4.64], R16 ;  /* 0x0000001004001986 */ /* 0x0001e2000c10150a */
[----:B------:R-:W-:Y:S02]  /*156c0*/  ISETP.LT.AND P1, PT, R10, UR4, !P0 ;  /* 0x000000040a007c0c */ /* 0x000fe4000c721270 */
[----:B------:R-:W-:Y:S01]  /*156d0*/  ISETP.LT.AND P5, PT, R152, UR5, !P0 ;  /* 0x0000000598007c0c */ /* 0x000fe2000c7a1270 */
[----:B------:R-:W4:Y:S01]  /*156e0*/  LDL.LU R10, [R1+0x678] ;  /* 0x00067800010a7983 */ /* 0x000f220000300800 */
[----:B------:R-:W-:Y:S01]  /*156f0*/  ULDC UR5, c[0x0][0x22c] ;  /* 0x00008b0000057ab9 */ /* 0x000fe20000000800 */
[C---:B------:R-:W-:Y:S01]  /*15700*/  IMAD R6, R15.reuse, R70, RZ ;  /* 0x000000460f067224 */ /* 0x040fe200078e02ff */
[----:B------:R-:W-:Y:S01]  /*15710*/  ISETP.LT.AND P2, PT, R15, UR5, !P0 ;  /* 0x000000050f007c0c */ /* 0x000fe2000c741270 */
[----:B------:R-:W-:Y:S01]  /*15720*/  ULDC UR4, c[0x0][0x22c] ;  /* 0x00008b0000047ab9 */ /* 0x000fe20000000800 */
[----:B------:R-:W-:Y:S01]  /*15730*/  ISETP.LT.AND P3, PT, R14, UR6, !P0 ;  /* 0x000000060e007c0c */ /* 0x000fe2000c761270 */
[----:B------:R-:W-:Y:S01]  /*15740*/  ULDC UR5, c[0x0][0x22c] ;  /* 0x00008b0000057ab9 */ /* 0x000fe20000000800 */
[----:B0-----:R-:W4:Y:S04]  /*15750*/  LDL.LU R16, [R1+0x670] ;  /* 0x0006700001107983 */ /* 0x001f280000300800 */
[----:B------:R-:W4:Y:S04]  /*15760*/  LDL.LU R15, [R1+0x66c] ;  /* 0x00066c00010f7983 */ /* 0x000f280000300800 */
[----:B------:R-:W4:Y:S01]  /*15770*/  LDL.LU R14, [R1+0x668] ;  /* 0x00066800010e7983 */ /* 0x000f220000300800 */
[----:B------:R-:W-:-:S02]  /*15780*/  LEA R2, P4, R6, R71, 0x1 ;  /* 0x0000004706027211 */ /* 0x000fc400078808ff */
[----:B------:R-:W-:Y:S02]  /*15790*/  PRMT R17, R17, 0x7632, R17 ;  /* 0x0000763211117816 */ /* 0x000fe40000000011 */
[----:B------:R-:W-:Y:S02]  /*157a0*/  LEA.HI.X.SX32 R3, R6, R72, 0x1, P4 ;  /* 0x0000004806037211 */ /* 0x000fe400020f0eff */
[----:B------:R-:W-:-:S03]  /*157b0*/  LEA R6, P4, R7, R71, 0x1 ;  /* 0x0000004707067211 */ /* 0x000fc600078808ff */
[----:B------:R0:W-:Y:S01]  /*157c0*/  @P2 STG.E.U16 desc[UR10][R2.64], R17 ;  /* 0x0000001102002986 */ /* 0x0001e2000c10150a */
[----:B------:R-:W-:Y:S02]  /*157d0*/  LEA.HI.X.SX32 R7, R7, R72, 0x1, P4 ;  /* 0x0000004807077211 */ /* 0x000fe400020f0eff */
[----:B------:R-:W-:Y:S02]  /*157e0*/  PRMT R19, R19, 0x7632, R19 ;  /* 0x0000763213137816 */ /* 0x000fe40000000013 */
[----:B0-----:R-:W-:-:S05]  /*157f0*/  PRMT R3, R18, 0x7632, R3 ;  /* 0x0000763212037816 */ /* 0x001fca0000000003 */
[----:B------:R0:W-:Y:S01]  /*15800*/  @P1 STG.E.U16 desc[UR10][R6.64], R3 ;  /* 0x0000000306001986 */ /* 0x0001e2000c10150a */
[CC--:B--2---:R-:W-:Y:S01]  /*15810*/  IMAD R8, R13.reuse, R70.reuse, RZ ;  /* 0x000000460d087224 */ /* 0x0c4fe200078e02ff */
[----:B------:R-:W-:Y:S01]  /*15820*/  ISETP.LT.AND P2, PT, R13, UR4, !P0 ;  /* 0x000000040d007c0c */ /* 0x000fe2000c741270 */
[----:B------:R-:W-:Y:S01]  /*15830*/  ULDC UR4, c[0x0][0x22c] ;  /* 0x00008b0000047ab9 */ /* 0x000fe20000000800 */
[----:B---3--:R-:W-:Y:S02]  /*15840*/  IMAD R5, R12, R70, RZ ;  /* 0x000000460c057224 */ /* 0x008fe400078e02ff */
[-C--:B------:R-:W-:Y:S02]  /*15850*/  LEA R2, P6, R8, R71.reuse, 0x1 ;  /* 0x0000004708027211 */ /* 0x080fe400078c08ff */
[----:B------:R-:W-:Y:S01]  /*15860*/  ISETP.LT.AND P4, PT, R12, UR5, !P0 ;  /* 0x000000050c007c0c */ /* 0x000fe2000c781270 */
[----:B------:R-:W-:Y:S01]  /*15870*/  ULDC UR5, c[0x0][0x22c] ;  /* 0x00008b0000057ab9 */ /* 0x000fe20000000800 */
[----:B0-----:R-:W-:Y:S01]  /*15880*/  LEA.HI.X.SX32 R3, R8, R72, 0x1, P6 ;  /* 0x0000004808037211 */ /* 0x001fe200030f0eff */
[----:B------:R-:W2:Y:S01]  /*15890*/  LDL.LU R12, [R1+0x664] ;  /* 0x00066400010c7983 */ /* 0x000ea20000300800 */
[----:B------:R-:W-:-:S03]  /*158a0*/  LEA R4, P6, R5, R71, 0x1 ;  /* 0x0000004705047211 */ /* 0x000fc600078c08ff */
[----:B------:R0:W-:Y:S01]  /*158b0*/  @P2 STG.E.U16 desc[UR10][R2.64], R19 ;  /* 0x0000001302002986 */ /* 0x0001e2000c10150a */
[----:B----4-:R-:W-:Y:S01]  /*158c0*/  ISETP.LT.AND P1, PT, R9, UR4, !P0 ;  /* 0x0000000409007c0c */ /* 0x010fe2000c721270 */
[C---:B------:R-:W-:Y:S01]  /*158d0*/  IMAD R9, R70.reuse, 0x2, R5 ;  /* 0x0000000246097824 */ /* 0x040fe200078e0205 */
[----:B------:R-:W-:Y:S01]  /*158e0*/  ULDC UR4, c[0x0][0x22c] ;  /* 0x00008b0000047ab9 */ /* 0x000fe20000000800 */
[-C--:B------:R-:W-:Y:S02]  /*158f0*/  LEA.HI.X.SX32 R5, R5, R72.reuse, 0x1, P6 ;  /* 0x0000004805057211 */ /* 0x080fe400030f0eff */
[----:B------:R-:W-:Y:S01]  /*15900*/  ISETP.LT.AND P2, PT, R11, UR4, !P0 ;  /* 0x000000040b007c0c */ /* 0x000fe2000c741270 */
[C---:B------:R-:W-:Y:S01]  /*15910*/  IMAD R11, R70.reuse, 0x2, R9 ;  /* 0x00000002460b7824 */ /* 0x040fe200078e0209 */
[C---:B------:R-:W-:Y:S01]  /*15920*/  LEA R6, P6, R9.reuse, R71, 0x1 ;  /* 0x0000004709067211 */ /* 0x040fe200078c08ff */
[----:B------:R-:W-:Y:S02]  /*15930*/  ULDC UR4, c[0x0][0x22c] ;  /* 0x00008b0000047ab9 */ /* 0x000fe40000000800 */
[----:B------:R-:W-:Y:S01]  /*15940*/  IMAD R13, R70, 0x2, R11 ;  /* 0x00000002460d7824 */ /* 0x000fe200078e020b */
[----:B------:R-:W-:-:S02]  /*15950*/  LEA.HI.X.SX32 R7, R9, R72, 0x1, P6 ;  /* 0x0000004809077211 */ /* 0x000fc400030f0eff */
[CC--:B------:R-:W-:Y:S01]  /*15960*/  LEA R8, P6, R11.reuse, R71.reuse, 0x1 ;  /* 0x000000470b087211 */ /* 0x0c0fe200078c08ff */
[----:B------:R1:W-:Y:S03]  /*15970*/  @P4 STG.E.U16 desc[UR10][R4.64], R20 ;  /* 0x0000001404004986 */ /* 0x0003e6000c10150a */
[----:B------:R-:W-:Y:S02]  /*15980*/  LEA.HI.X.SX32 R9, R11, R72, 0x1, P6 ;  /* 0x000000480b097211 */ /* 0x000fe400030f0eff */
[----:B------:R-:W-:Y:S01]  /*15990*/  ISETP.LT.AND P4, PT, R10, UR4, !P0 ;  /* 0x000000040a007c0c */ /* 0x000fe2000c781270 */
[----:B------:R-:W-:Y:S01]  /*159a0*/  ULDC UR4, c[0x0][0x22c] ;  /* 0x00008b0000047ab9 */ /* 0x000fe20000000800 */
[----:B------:R-:W3:Y:S01]  /*159b0*/  LDL.LU R10, [R1+0x660] ;  /* 0x00066000010a7983 */ /* 0x000ee20000300800 */
[----:B0-----:R-:W-:-:S03]  /*159c0*/  LEA R2, P6, R13, R71, 0x1 ;  /* 0x000000470d027211 */ /* 0x001fc600078c08ff */
[----:B------:R-:W-:Y:S01]  /*159d0*/  @P5 STG.E.U16 desc[UR10][R6.64], R21 ;  /* 0x0000001506005986 */ /* 0x000fe2000c10150a */
[----:B------:R-:W-:Y:S01]  /*159e0*/  ISETP.LT.AND P5, PT, R16, UR4, !P0 ;  /* 0x0000000410007c0c */ /* 0x000fe2000c7a1270 */
[----:B------:R-:W-:Y:S01]  /*159f0*/  ULDC UR4, c[0x0][0x22c] ;  /* 0x00008b0000047ab9 */ /* 0x000fe20000000800 */
[----:B------:R-:W-:Y:S01]  /*15a00*/  LEA.HI.X.SX32 R3, R13, R72, 0x1, P6 ;  /* 0x000000480d037211 */ /* 0x000fe200030f0eff */
[----:B------:R0:W-:Y:S01]  /*15a10*/  @P3 STG.E.U16 desc[UR10][R8.64], R22 ;  /* 0x0000001608003986 */ /* 0x0001e2000c10150a */
[----:B------:R-:W-:Y:S01]  /*15a20*/  ISETP.LT.AND P3, PT, R15, UR4, !P0 ;  /* 0x000000040f007c0c */ /* 0x000fe2000c761270 */
[----:B------:R-:W-:Y:S02]  /*15a30*/  ULDC UR4, c[0x0][0x22c] ;  /* 0x00008b0000047ab9 */ /* 0x000fe40000000800 */
[----:B------:R4:W-:Y:S01]  /*15a40*/  @P1 STG.E.U16 desc[UR10][R2.64], R23 ;  /* 0x0000001702001986 */ /* 0x0009e2000c10150a */
[----:B------:R-:W-:Y:S01]  /*15a50*/  ISETP.LT.AND P1, PT, R14, UR4, !P0 ;  /* 0x000000040e007c0c */ /* 0x000fe2000c721270 */
[----:B-1----:R-:W-:Y:S01]  /*15a60*/  IMAD R5, R70, 0x2, R13 ;  /* 0x0000000246057824 */ /* 0x002fe200078e020d */
[----:B------:R-:W-:Y:S01]  /*15a70*/  PRMT R20, R20, 0x7632, R20 ;  /* 0x0000763214147816 */ /* 0x000fe20000000014 */
[----:B------:R-:W-:Y:S01]  /*15a80*/  ULDC UR4, c[0x0][0x22c] ;  /* 0x00008b0000047ab9 */ /* 0x000fe20000000800 */
[----:B0-----:R-:W3:Y:S04]  /*15a90*/  LDL.LU R8, [R1+0x65c] ;  /* 0x00065c0001087983 */ /* 0x001ee80000300800 */
[----:B------:R-:W3:Y:S04]  /*15aa0*/  LDL.LU R15, [R1+0x658] ;  /* 0x00065800010f7983 */ /* 0x000ee80000300800 */
[----:B------:R-:W3:Y:S01]  /*15ab0*/  LDL.LU R14, [R1+0x654] ;  /* 0x00065400010e7983 */ /* 0x000ee20000300800 */
[----:B------:R-:W-:Y:S01]  /*15ac0*/  IMAD R11, R70, 0x2, R5 ;  /* 0x00000002460b7824 */ /* 0x000fe200078e0205 */
[----:B------:R-:W-:-:S02]  /*15ad0*/  LEA R4, P6, R5, R71, 0x1 ;  /* 0x0000004705047211 */ /* 0x000fc400078c08ff */
[----:B----4-:R-:W-:Y:S01]  /*15ae0*/  PRMT R3, R21, 0x7632, R3 ;  /* 0x0000763215037816 */ /* 0x010fe20000000003 */
[----:B------:R-:W4:Y:S01]  /*15af0*/  LDL.LU R13, [R1+0x650] ;  /* 0x00065000010d7983 */ /* 0x000f220000300800 */
[----:B------:R-:W-:Y:S02]  /*15b00*/  LEA.HI.X.SX32 R5, R5, R72, 0x1, P6 ;  /* 0x0000004805057211 */ /* 0x000fe400030f0eff */
[----:B------:R-:W-:-:S04]  /*15b10*/  LEA R6, P6, R11, R71, 0x1 ;  /* 0x000000470b067211 */ /* 0x000fc800078c08ff */
[----:B------:R-:W-:Y:S01]  /*15b20*/  LEA.HI.X.SX32 R7, R11, R72, 0x1, P6 ;  /* 0x000000480b077211 */ /* 0x000fe200030f0eff */
[C---:B------:R-:W-:Y:S01]  /*15b30*/  IMAD R11, R70.reuse, 0x2, R11 ;  /* 0x00000002460b7824 */ /* 0x040fe200078e020b */
[----:B------:R-:W-:Y:S03]  /*15b40*/  @P2 STG.E.U16 desc[UR10][R4.64], R20 ;  /* 0x0000001404002986 */ /* 0x000fe6000c10150a */
[----:B------:R-:W-:Y:S01]  /*15b50*/  IMAD R9, R70, 0x2, R11 ;  /* 0x0000000246097824 */ /* 0x000fe200078e020b */
[----:B------:R-:W-:Y:S01]  /*15b60*/  LEA R2, P6, R11, R71, 0x1 ;  /* 0x000000470b027211 */ /* 0x000fe200078c08ff */
[----:B------:R0:W-:Y:S01]  /*15b70*/  @P4 STG.E.U16 desc[UR10][R6.64], R3 ;  /* 0x0000000306004986 */ /* 0x0001e2000c10150a */
[----:B------:R-:W-:Y:S02]  /*15b80*/  PRMT R22, R22, 0x7632, R22 ;  /* 0x0000763216167816 */ /* 0x000fe40000000016 */
[----:B------:R-:W-:-:S02]  /*15b90*/  PRMT R23, R23, 0x7632, R23 ;  /* 0x0000763217177816 */ /* 0x000fc40000000017 */
[----:B0-----:R-:W-:Y:S01]  /*15ba0*/  LEA.HI.X.SX32 R3, R11, R72, 0x1, P6 ;  /* 0x000000480b037211 */ /* 0x001fe200030f0eff */
[----:B------:R-:W-:Y:S01]  /*15bb0*/  IMAD R11, R70, 0x2, R9 ;  /* 0x00000002460b7824 */ /* 0x000fe200078e0209 */
[----:B------:R-:W-:-:S04]  /*15bc0*/  LEA R4, P6, R9, R71, 0x1 ;  /* 0x0000004709047211 */ /* 0x000fc800078c08ff */
[-C--:B------:R-:W-:Y:S02]  /*15bd0*/  LEA.HI.X.SX32 R5, R9, R72.reuse, 0x1, P6 ;  /* 0x0000004809057211 */ /* 0x080fe400030f0eff */
[C---:B------:R-:W-:Y:S01]  /*15be0*/  LEA R6, P6, R11.reuse, R71, 0x1 ;  /* 0x000000470b067211 */ /* 0x040fe200078c08ff */
[----:B------:R-:W-:Y:S03]  /*15bf0*/  @P5 STG.E.U16 desc[UR10][R2.64], R22 ;  /* 0x0000001602005986 */ /* 0x000fe6000c10150a */
[----:B------:R-:W-:Y:S01]  /*15c00*/  LEA.HI.X.SX32 R7, R11, R72, 0x1, P6 ;  /* 0x000000480b077211 */ /* 0x000fe200030f0eff */
[----:B------:R0:W-:Y:S04]  /*15c10*/  @P3 STG.E.U16 desc[UR10][R4.64], R23 ;  /* 0x0000001704003986 */ /* 0x0001e8000c10150a */
[----:B------:R1:W-:Y:S01]  /*15c20*/  @P1 STG.E.U16 desc[UR10][R6.64], R24 ;  /* 0x0000001806001986 */ /* 0x0003e2000c10150a */
[----:B--2---:R-:W-:Y:S01]  /*15c30*/  ISETP.LT.AND P2, PT, R12, UR4, !P0 ;  /* 0x000000040c007c0c */ /* 0x004fe2000c741270 */
[----:B------:R-:W-:-:S02]  /*15c40*/  ULDC UR4, c[0x0][0x22c] ;  /* 0x00008b0000047ab9 */ /* 0x000fc40000000800 */
[----:B------:R-:W2:Y:S01]  /*15c50*/  LDL.LU R12, [R1+0x64c] ;  /* 0x00064c00010c7983 */ /* 0x000ea20000300800 */
[----:B------:R-:W-:-:S03]  /*15c60*/  IMAD R9, R70, 0x2, R11 ;  /* 0x0000000246097824 */ /* 0x000fc600078e020b */
[----:B------:R-:W2:Y:S01]  /*15c70*/  LDS.128 R20, [R0+UR8] ;  /* 0x0000000800147984 */ /* 0x000ea20008000c00 */
[----:B---3--:R-:W-:Y:S01]  /*15c80*/  ISETP.LT.AND P4, PT, R10, UR4, !P0 ;  /* 0x000000040a007c0c */ /* 0x008fe2000c781270 */
[----:B------:R-:W-:Y:S02]  /*15c90*/  ULDC UR4, c[0x0][0x22c] ;  /* 0x00008b0000047ab9 */ /* 0x000fe40000000800 */
[----:B------:R-:W3:Y:S01]  /*15ca0*/  LDL.LU R10, [R1+0x648] ;  /* 0x00064800010a7983 */ /* 0x000ee20000300800 */
[----:B------:R-:W-:Y:S01]  /*15cb0*/  ISETP.LT.AND P5, PT, R8, UR4, !P0 ;  /* 0x0000000408007c0c */ /* 0x000fe2000c7a1270 */
[----:B------:R-:W-:Y:S02]  /*15cc0*/  ULDC UR4, c[0x0][0x22c] ;  /* 0x00008b0000047ab9 */ /* 0x000fe40000000800 */
[----:B------:R-:W-:Y:S01]  /*15cd0*/  ISETP.LT.AND P3, PT, R15, UR4, !P0 ;  /* 0x000000040f007c0c */ /* 0x000fe2000c761270 */
[----:B------:R-:W-:Y:S01]  /*15ce0*/  ULDC UR4, c[0x0][0x22c] ;  /* 0x00008b0000047ab9 */ /* 0x000fe20000000800 */
[----:B------:R-:W3:Y:S01]  /*15cf0*/  LDL.LU R15, [R1+0x644] ;  /* 0x00064400010f7983 */ /* 0x000ee20000300800 */
[----:B------:R-:W-:Y:S01]  /*15d00*/  ISETP.LT.AND P1, PT, R14, UR4, !P0 ;  /* 0x000000040e007c0c */ /* 0x000fe2000c721270 */
[----:B------:R-:W-:-:S02]  /*15d10*/  IMAD R11, R70, 0x2, R9 ;  /* 0x00000002460b7824 */ /* 0x000fc400078e0209 */
[----:B------:R-:W3:Y:S01]  /*15d20*/  LDL.LU R14, [R1+0x640] ;  /* 0x00064000010e7983 */ /* 0x000ee20000300800 */
[CC--:B------:R-:W-:Y:S01]  /*15d30*/  LEA R8, P6, R9.reuse, R71.reuse, 0x1 ;  /* 0x0000004709087211 */ /* 0x0c0fe200078c08ff */
[----:B------:R-:W-:Y:S01]  /*15d40*/  ULDC UR4, c[0x0][0x22c] ;  /* 0x00008b0000047ab9 */ /* 0x000fe20000000800 */
[----:B0-----:R-:W-:Y:S02]  /*15d50*/  IMAD R5, R70, 0x2, R11 ;  /* 0x0000000246057824 */ /* 0x001fe400078e020b */
[----:B------:R-:W-:Y:S02]  /*15d60*/  LEA.HI.X.SX32 R9, R9, R72, 0x1, P6 ;  /* 0x0000004809097211 */ /* 0x000fe400030f0eff */
[----:B------:R-:W-:-:S04]  /*15d70*/  LEA R2, P6, R11, R71, 0x1 ;  /* 0x000000470b027211 */ /* 0x000fc800078c08ff */
[-C--:B------:R-:W-:Y:S01]  /*15d80*/  LEA.HI.X.SX32 R3, R11, R72.reuse, 0x1, P6 ;  /* 0x000000480b037211 */ /* 0x080fe200030f0eff */
[----:B------:R0:W-:Y:S01]  /*15d90*/  @P2 STG.E.U16 desc[UR10][R8.64], R25 ;  /* 0x0000001908002986 */ /* 0x0001e2000c10150a */
[----:B------:R-:W-:Y:S01]  /*15da0*/  LEA R4, P6, R5, R71, 0x1 ;  /* 0x0000004705047211 */ /* 0x000fe200078c08ff */
[----:B------:R-:W-:Y:S01]  /*15db0*/  IMAD R11, R70, 0x2, R5 ;  /* 0x00000002460b7824 */ /* 0x000fe200078e0205 */
[----:B----4-:R-:W-:Y:S01]  /*15dc0*/  ISETP.LT.AND P2, PT, R13, UR4, !P0 ;  /* 0x000000040d007c0c */ /* 0x010fe2000c741270 */
[----:B------:R-:W-:Y:S01]  /*15dd0*/  ULDC UR4, c[0x0][0x22c] ;  /* 0x00008b0000047ab9 */ /* 0x000fe20000000800 */
[----:B------:R-:W4:Y:S01]  /*15de0*/  LDL.LU R13, [R1+0x63c] ;  /* 0x00063c00010d7983 */ /* 0x000f220000300800 */
[----:B------:R-:W-:-:S03]  /*15df0*/  LEA.HI.X.SX32 R5, R5, R72, 0x1, P6 ;  /* 0x0000004805057211 */ /* 0x000fc600030f0eff */
[----:B------:R0:W-:Y:S01]  /*15e00*/  @P4 STG.E.U16 desc[UR10][R2.64], R26 ;  /* 0x0000001a02004986 */ /* 0x0001e2000c10150a */
[CC--:B-1----:R-:W-:Y:S01]  /*15e10*/  LEA R6, P6, R11.reuse, R71.reuse, 0x1 ;  /* 0x000000470b067211 */ /* 0x0c2fe200078c08ff */
[C---:B0-----:R-:W-:Y:S02]  /*15e20*/  IMAD R9, R70.reuse, 0x2, R11 ;  /* 0x0000000246097824 */ /* 0x041fe400078e020b */
[----:B------:R-:W-:Y:S01]  /*15e30*/  @P5 STG.E.U16 desc[UR10][R4.64], R27 ;  /* 0x0000001b04005986 */ /* 0x000fe2000c10150a */
[-C--:B------:R-:W-:Y:S02]  /*15e40*/  LEA.HI.X.SX32 R7, R11, R72.reuse, 0x1, P6 ;  /* 0x000000480b077211 */ /* 0x080fe400030f0eff */
[C---:B------:R-:W-:Y:S01]  /*15e50*/  LEA R8, P6, R9.reuse, R71, 0x1 ;  /* 0x0000004709087211 */ /* 0x040fe200078c08ff */
[----:B------:R-:W-:Y:S01]  /*15e60*/  IMAD R11, R70, 0x2, R9 ;  /* 0x00000002460b7824 */ /* 0x000fe200078e0209 */
[----:B------:R-:W-:Y:S02]  /*15e70*/  PRMT R3, R24, 0x7632, R3 ;  /* 0x0000763218037816 */ /* 0x000fe40000000003 */
[----:B------:R-:W-:-:S02]  /*15e80*/  LEA.HI.X.SX32 R9, R9, R72, 0x1, P6 ;  /* 0x0000004809097211 */ /* 0x000fc400030f0eff */
[----:B------:R-:W-:Y:S01]  /*15e90*/  PRMT R25, R25, 0x7632, R25 ;  /* 0x0000763219197816 */ /* 0x000fe20000000019 */
[----:B------:R0:W-:Y:S04]  /*15ea0*/  @P3 STG.E.U16 desc[UR10][R6.64], R3 ;  /* 0x0000000306003986 */ /* 0x0001e8000c10150a */
[----:B------:R1:W-:Y:S01]  /*15eb0*/  @P1 STG.E.U16 desc[UR10][R8.64], R25 ;  /* 0x0000001908001986 */ /* 0x0003e2000c10150a */
[----:B--2---:R-:W-:Y:S01]  /*15ec0*/  ISETP.LT.AND P4, PT, R12, UR4, !P0 ;  /* 0x000000040c007c0c */ /* 0x004fe2000c781270 */
[----:B------:R-:W-:Y:S02]  /*15ed0*/  ULDC UR4, c[0x0][0x22c] ;  /* 0x00008b0000047ab9 */ /* 0x000fe40000000800 */
[----:B------:R-:W2:Y:S01]  /*15ee0*/  LDL.LU R12, [R1+0x638] ;  /* 0x00063800010c7983 */ /* 0x000ea20000300800 */
[----:B---3--:R-:W-:Y:S01]  /*15ef0*/  ISETP.LT.AND P5, PT, R10, UR4, !P0 ;  /* 0x000000040a007c0c */ /* 0x008fe2000c7a1270 */
[----:B------:R-:W-:-:S02]  /*15f00*/  ULDC UR4, c[0x0][0x22c] ;  /* 0x00008b0000047ab9 */ /* 0x000fc40000000800 */
[----:B------:R-:W3:Y:S04]  /*15f10*/  LDL.LU R10, [R1+0x634] ;  /* 0x00063400010a7983 */ /* 0x000ee80000300800 */
[----:B------:R-:W3:Y:S01]  /*15f20*/  LDL.LU R16, [R1+0x630] ;  /* 0x0006300001107983 */ /* 0x000ee20000300800 */
[----:B------:R-:W-:Y:S01]  /*15f30*/  ISETP.LT.AND P3, PT, R15, UR4, !P0 ;  /* 0x000000040f007c0c */ /* 0x000fe2000c761270 */
[----:B------:R-:W-:Y:S02]  /*15f40*/  ULDC UR4, c[0x0][0x22c] ;  /* 0x00008b0000047ab9 */ /* 0x000fe40000000800 */
[----:B------:R-:W3:Y:S01]  /*15f50*/  LDL.LU R15, [R1+0x62c] ;  /* 0x00062c00010f7983 */ /* 0x000ee20000300800 */
[----:B------:R-:W-:Y:S01]  /*15f60*/  ISETP.LT.AND P1, PT, R14, UR4, !P0 ;  /* 0x000000040e007c0c */ /* 0x000fe2000c721270 */
[----:B------:R-:W-:-:S02]  /*15f70*/  ULDC UR4, c[0x0][0x22c] ;  /* 0x00008b0000047ab9 */ /* 0x000fc40000000800 */
[----:B------:R-:W3:Y:S01]  /*15f80*/  LDL.LU R14, [R1+0x628] ;  /* 0x00062800010e7983 */ /* 0x000ee20000300800 */
[----:B------:R-:W-:-:S04]  /*15f90*/  LEA R2, P6, R11, R71, 0x1 ;  /* 0x000000470b027211 */ /* 0x000fc800078c08ff */
[----:B0-----:R-:W-:Y:S01]  /*15fa0*/  LEA.HI.X.SX32 R3, R11, R72, 0x1, P6 ;  /* 0x000000480b037211 */ /* 0x001fe200030f0eff */
[----:B------:R-:W-:Y:S01]  /*15fb0*/  IMAD R11, R70, 0x2, R11 ;  /* 0x00000002460b7824 */ /* 0x000fe200078e020b */
[----:B------:R-:W-:-:S03]  /*15fc0*/  PRMT R26, R26, 0x7632, R26 ;  /* 0x000076321a1a7816 */ /* 0x000fc6000000001a */
[C---:B------:R-:W-:Y:S01]  /*15fd0*/  IMAD R7, R70.reuse, 0x2, R11 ;  /* 0x0000000246077824 */ /* 0x040fe200078e020b */
[-C--:B------:R-:W-:Y:S02]  /*15fe0*/  LEA R4, P6, R11, R71.reuse, 0x1 ;  /* 0x000000470b047211 */ /* 0x080fe400078c08ff */
[----:B------:R-:W-:Y:S01]  /*15ff0*/  PRMT R27, R27, 0x7632, R27 ;  /* 0x000076321b1b7816 */ /* 0x000fe2000000001b */
[C---:B-1----:R-:W-:Y:S01]  /*16000*/  IMAD R9, R70.reuse, 0x2, R7 ;  /* 0x0000000246097824 */ /* 0x042fe200078e0207 */
[-C--:B------:R-:W-:Y:S02]  /*16010*/  LEA.HI.X.SX32 R5, R11, R72.reuse, 0x1, P6 ;  /* 0x000000480b057211 */ /* 0x080fe400030f0eff */
[-C--:B------:R-:W-:Y:S01]  /*16020*/  LEA R6, P6, R7, R71.reuse, 0x1 ;  /* 0x0000004707067211 */ /* 0x080fe200078c08ff */
[----:B------:R0:W-:Y:S01]  /*16030*/  @P2 STG.E.U16 desc[UR10][R2.64], R26 ;  /* 0x0000001a02002986 */ /* 0x0001e2000c10150a */
[----:B----4-:R-:W-:Y:S01]  /*16040*/  ISETP.LT.AND P2, PT, R13, UR4, !P0 ;  /* 0x000000040d007c0c */ /* 0x010fe2000c741270 */
[----:B------:R-:W-:Y:S01]  /*16050*/  ULDC UR4, c[0x0][0x22c] ;  /* 0x00008b0000047ab9 */ /* 0x000fe20000000800 */
[----:B------:R-:W-:Y:S01]  /*16060*/  LEA.HI.X.SX32 R7, R7, R72, 0x1, P6 ;  /* 0x0000004807077211 */ /* 0x000fe200030f0eff */
[----:B------:R-:W-:Y:S01]  /*16070*/  IMAD R11, R70, 0x2, R9 ;  /* 0x00000002460b7824 */ /* 0x000fe200078e0209 */
[----:B------:R1:W-:Y:S01]  /*16080*/  @P4 STG.E.U16 desc[UR10][R4.64], R27 ;  /* 0x0000001b04004986 */ /* 0x0003e2000c10150a */
[----:B0-----:R-:W-:-:S02]  /*16090*/  LEA R2, P6, R9, R71, 0x1 ;  /* 0x0000004709027211 */ /* 0x001fc400078c08ff */
[----:B------:R-:W-:Y:S02]  /*160a0*/  IMAD R13, R70, 0x2, R11 ;  /* 0x00000002460d7824 */ /* 0x000fe400078e020b */
[-C--:B------:R-:W-:Y:S02]  /*160b0*/  LEA.HI.X.SX32 R3, R9, R72.reuse, 0x1, P6 ;  /* 0x0000004809037211 */ /* 0x080fe400030f0eff */
[CC--:B------:R-:W-:Y:S01]  /*160c0*/  LEA R8, P6, R11.reuse, R71.reuse, 0x1 ;  /* 0x000000470b087211 */ /* 0x0c0fe200078c08ff */
[----:B------:R-:W-:Y:S03]  /*160d0*/  @P5 STG.E.U16 desc[UR10][R6.64], R28 ;  /* 0x0000001c06005986 */ /* 0x000fe6000c10150a */
[-C--:B------:R-:W-:Y:S02]  /*160e0*/  LEA.HI.X.SX32 R9, R11, R72.reuse, 0x1, P6 ;  /* 0x000000480b097211 */ /* 0x080fe400030f0eff */
[C---:B-1----:R-:W-:Y:S01]  /*160f0*/  LEA R4, P6, R13.reuse, R71, 0x1 ;  /* 0x000000470d047211 */ /* 0x042fe200078c08ff */
[----:B------:R-:W-:Y:S03]  /*16100*/  @P3 STG.E.U16 desc[UR10][R2.64], R29 ;  /* 0x0000001d02003986 */ /* 0x000fe6000c10150a */
[----:B------:R-:W-:Y:S01]  /*16110*/  LEA.HI.X.SX32 R5, R13, R72, 0x1, P6 ;  /* 0x000000480d057211 */ /* 0x000fe200030f0eff */
[----:B------:R0:W-:Y:S04]  /*16120*/  @P1 STG.E.U16 desc[UR10][R8.64], R30 ;  /* 0x0000001e08001986 */ /* 0x0001e8000c10150a */
[----:B------:R1:W-:Y:S01]  /*16130*/  @P2 STG.E.U16 desc[UR10][R4.64], R31 ;  /* 0x0000001f04002986 */ /* 0x0003e2000c10150a */
[----:B--2---:R-:W-:Y:S01]  /*16140*/  ISETP.LT.AND P4, PT, R12, UR4, !P0 ;  /* 0x000000040c007c0c */ /* 0x004fe2000c781270 */
[----:B------:R-:W-:-:S02]  /*16150*/  ULDC UR4, c[0x0][0x22c] ;  /* 0x00008b0000047ab9 */ /* 0x000fc40000000800 */
[----:B------:R-:W2:Y:S01]  /*16160*/  LDL.LU R12, [R1+0x624] ;  /* 0x00062400010c7983 */ /* 0x000ea20000300800 */
[----:B---3--:R-:W-:Y:S01]  /*16170*/  ISETP.LT.AND P5, PT, R10, UR4, !P0 ;  /* 0x000000040a007c0c */ /* 0x008fe2000c7a1270 */
[----:B------:R-:W-:Y:S02]  /*16180*/  ULDC UR4, c[0x0][0x22c] ;  /* 0x00008b0000047ab9 */ /* 0x000fe40000000800 */
[----:B------:R-:W3:Y:S01]  /*16190*/  LDL.LU R10, [R1+0x620] ;  /* 0x00062000010a7983 */ /* 0x000ee20000300800 */
[----:B------:R-:W-:Y:S01]  /*161a0*/  ISETP.LT.AND P3, PT, R16, UR4, !P0 ;  /* 0x0000000410007c0c */ /* 0x000fe2000c761270 */
[----:B------:R-:W-:Y:S02]  /*161b0*/  ULDC UR4, c[0x0][0x22c] ;  /* 0x00008b0000047ab9 */ /* 0x000fe40000000800 */
[----:B0-----:R-:W4:Y:S01]  /*161c0*/  LDL.LU R8, [R1+0x61c] ;  /* 0x00061c0001087983 */ /* 0x001f220000300800 */
[----:B------:R-:W-:Y:S01]  /*161d0*/  ISETP.LT.AND P1, PT, R15, UR4, !P0 ;  /* 0x000000040f007c0c */ /* 0x000fe2000c721270 */
[----:B------:R-:W-:-:S02]  /*161e0*/  ULDC UR4, c[0x0][0x22c] ;  /* 0x00008b0000047ab9 */ /* 0x000fc40000000800 */
[----:B------:R-:W4:Y:S01]  /*161f0*/  LDL.LU R15, [R1+0x618] ;  /* 0x00061800010f7983 */ /* 0x000f220000300800 */
[----:B------:R-:W-:Y:S01]  /*16200*/  ISETP.LT.AND P2, PT, R14, UR4, !P0 ;  /* 0x000000040e007c0c */ /* 0x000fe2000c741270 */
[----:B------:R-:W-:Y:S02]  /*16210*/  IMAD R7, R70, 0x2, R13 ;  /* 0x0000000246077824 */ /* 0x000fe400078e020d */
[----:B------:R-:W4:Y:S01]  /*16220*/  LDL.LU R14, [R1+0x614] ;  /* 0x00061400010e7983 */ /* 0x000f220000300800 */
[----:B------:R-:W-:Y:S01]  /*16230*/  PRMT R28, R28, 0x7632, R28 ;  /* 0x000076321c1c7816 */ /* 0x000fe2000000001c */
[----:B------:R-:W-:Y:S01]  /*16240*/  ULDC UR4, c[0x0][0x22c] ;  /* 0x00008b0000047ab9 */ /* 0x000fe20000000800 */
[----:B------:R-:W-:Y:S01]  /*16250*/  IMAD R11, R70, 0x2, R7 ;  /* 0x00000002460b7824 */ /* 0x000fe200078e0207 */
[C---:B------:R-:W-:Y:S01]  /*16260*/  LEA R6, P6, R7.reuse, R71, 0x1 ;  /* 0x0000004707067211 */ /* 0x040fe200078c08ff */
[----:B------:R-:W4:Y:S03]  /*16270*/  LDL.LU R13, [R1+0x610] ;  /* 0x00061000010d7983 */ /* 0x000f260000300800 */
[----:B------:R-:W-:-:S02]  /*16280*/  LEA.HI.X.SX32 R7, R7, R72, 0x1, P6 ;  /* 0x0000004807077211 */ /* 0x000fc400030f0eff */
[----:B------:R-:W-:-:S04]  /*16290*/  LEA R2, P6, R11, R71, 0x1 ;  /* 0x000000470b027211 */ /* 0x000fc800078c08ff */
[-C--:B------:R-:W-:Y:S01]  /*162a0*/  LEA.HI.X.SX32 R3, R11, R72.reuse, 0x1, P6 ;  /* 0x000000480b037211 */ /* 0x080fe200030f0eff */
[C---:B------:R-:W-:Y:S01]  /*162b0*/  IMAD R11, R70.reuse, 0x2, R11 ;  /* 0x00000002460b7824 */ /* 0x040fe200078e020b */
[----:B------:R0:W-:Y:S03]  /*162c0*/  @P4 STG.E.U16 desc[UR10][R6.64], R28 ;  /* 0x0000001c06004986 */ /* 0x0001e6000c10150a */
[C---:B------:R-:W-:Y:S01]  /*162d0*/  IMAD R9, R70.reuse, 0x2, R11 ;  /* 0x0000000246097824 */ /* 0x040fe200078e020b */
[-C--:B-1----:R-:W-:Y:S02]  /*162e0*/  LEA R4, P6, R11, R71.reuse, 0x1 ;  /* 0x000000470b047211 */ /* 0x082fe400078c08ff */
[----:B------:R-:W-:Y:S02]  /*162f0*/  PRMT R29, R29, 0x7632, R29 ;  /* 0x000076321d1d7816 */ /* 0x000fe4000000001d */
[----:B------:R-:W-:Y:S01]  /*16300*/  LEA.HI.X.SX32 R5, R11, R72, 0x1, P6 ;  /* 0x000000480b057211 */ /* 0x000fe200030f0eff */
[----:B------:R-:W-:Y:S01]  /*16310*/  IMAD R11, R70, 0x2, R9 ;  /* 0x00000002460b7824 */ /* 0x000fe200078e0209 */
[----:B0-----:R-:W-:Y:S01]  /*16320*/  LEA R6, P6, R9, R71, 0x1 ;  /* 0x0000004709067211 */ /* 0x001fe200078c08ff */
[----:B------:R0:W-:Y:S01]  /*16330*/  @P5 STG.E.U16 desc[UR10][R2.64], R29 ;  /* 0x0000001d02005986 */ /* 0x0001e2000c10150a */
[----:B------:R-:W-:-:S02]  /*16340*/  PRMT R30, R30, 0x7632, R30 ;  /* 0x000076321e1e7816 */ /* 0x000fc4000000001e */
[----:B------:R-:W-:-:S03]  /*16350*/  LEA.HI.X.SX32 R7, R9, R72, 0x1, P6 ;  /* 0x0000004809077211 */ /* 0x000fc600030f0eff */
[----:B------:R-:W-:Y:S01]  /*16360*/  @P3 STG.E.U16 desc[UR10][R4.64], R30 ;  /* 0x0000001e04003986 */ /* 0x000fe2000c10150a */
[----:B0-----:R-:W-:Y:S02]  /*16370*/  PRMT R3, R31, 0x7632, R3 ;  /* 0x000076321f037816 */ /* 0x001fe40000000003 */
[----:B------:R-:W-:-:S03]  /*16380*/  LEA R2, P6, R11, R71, 0x1 ;  /* 0x000000470b027211 */ /* 0x000fc600078c08ff */
[----:B------:R0:W-:Y:S02]  /*16390*/  @P1 STG.E.U16 desc[UR10][R6.64], R3 ;  /* 0x0000000306001986 */ /* 0x0001e4000c10150a */
[----:B0-----:R-:W-:-:S05]  /*163a0*/  LEA.HI.X.SX32 R3, R11, R72, 0x1, P6 ;  /* 0x000000480b037211 */ /* 0x001fca00030f0eff */
[----:B------:R0:W-:Y:S01]  /*163b0*/  @P2 STG.E.U16 desc[UR10][R2.64], R32 ;  /* 0x0000002002002986 */ /* 0x0001e2000c10150a */
[----:B--2---:R-:W-:Y:S01]  /*163c0*/  ISETP.LT.AND P4, PT, R12, UR4, !P0 ;  /* 0x000000040c007c0c */ /* 0x004fe2000c781270 */
[----:B------:R-:W-:Y:S02]  /*163d0*/  ULDC UR4, c[0x0][0x22c] ;  /* 0x00008b0000047ab9 */ /* 0x000fe40000000800 */
[----:B------:R-:W2:Y:S01]  /*163e0*/  LDL.LU R12, [R1+0x60c] ;  /* 0x00060c00010c7983 */ /* 0x000ea20000300800 */
[----:B---3--:R-:W-:Y:S01]  /*163f0*/  ISETP.LT.AND P5, PT, R10, UR4, !P0 ;  /* 0x000000040a007c0c */ /* 0x008fe2000c7a1270 */
[----:B------:R-:W-:Y:S02]  /*16400*/  ULDC UR4, c[0x0][0x22c] ;  /* 0x00008b0000047ab9 */ /* 0x000fe40000000800 */
[----:B------:R-:W3:Y:S01]  /*16410*/  LDL.LU R10, [R1+0x608] ;  /* 0x00060800010a7983 */ /* 0x000ee20000300800 */
[----:B----4-:R-:W-:Y:S01]  /*16420*/  ISETP.LT.AND P3, PT, R8, UR4, !P0 ;  /* 0x0000000408007c0c */ /* 0x010fe2000c761270 */
[----:B------:R-:W-:-:S02]  /*16430*/  ULDC UR4, c[0x0][0x22c] ;  /* 0x00008b0000047ab9 */ /* 0x000fc40000000800 */
[----:B------:R-:W-:Y:S01]  /*16440*/  ISETP.LT.AND P1, PT, R15, UR4, !P0 ;  /* 0x000000040f007c0c */ /* 0x000fe2000c721270 */
[----:B------:R-:W-:Y:S01]  /*16450*/  ULDC UR4, c[0x0][0x22c] ;  /* 0x00008b0000047ab9 */ /* 0x000fe20000000800 */
[----:B------:R-:W4:Y:S01]  /*16460*/  LDL.LU R15, [R1+0x604] ;  /* 0x00060400010f7983 */ /* 0x000f220000300800 */
[----:B------:R-:W-:Y:S01]  /*16470*/  ISETP.LT.AND P2, PT, R14, UR4, !P0 ;  /* 0x000000040e007c0c */ /* 0x000fe2000c741270 */
[C---:B------:R-:W-:Y:S02]  /*16480*/  IMAD R9, R70.reuse, 0x2, R11 ;  /* 0x0000000246097824 */ /* 0x040fe400078e020b */
[----:B------:R-:W4:Y:S01]  /*16490*/  LDL.LU R14, [R1+0x600] ;  /* 0x00060000010e7983 */ /* 0x000f220000300800 */
[----:B------:R-:W-:Y:S01]  /*164a0*/  ULDC UR4, c[0x0][0x22c] ;  /* 0x00008b0000047ab9 */ /* 0x000fe20000000800 */
[----:B------:R-:W-:Y:S01]  /*164b0*/  IMAD R11, R70, 0x2, R9 ;  /* 0x00000002460b7824 */ /* 0x000fe200078e0209 */
[----:B------:R-:W-:-:S04]  /*164c0*/  LEA R8, P6, R9, R71, 0x1 ;  /* 0x0000004709087211 */ /* 0x000fc800078c08ff */
[----:B------:R-:W-:Y:S01]  /*164d0*/  LEA.HI.X.SX32 R9, R9, R72, 0x1, P6 ;  /* 0x0000004809097211 */ /* 0x000fe200030f0eff */
[----:B------:R-:W-:Y:S01]  /*164e0*/  IMAD R7, R70, 0x2, R11 ;  /* 0x0000000246077824 */ /* 0x000fe200078e020b */
[----:B------:R-:W-:-:S04]  /*164f0*/  LEA R4, P6, R11, R71, 0x1 ;  /* 0x000000470b047211 */ /* 0x000fc800078c08ff */
[-C--:B------:R-:W-:Y:S01]  /*16500*/  LEA.HI.X.SX32 R5, R11, R72.reuse, 0x1, P6 ;  /* 0x000000480b057211 */ /* 0x080fe200030f0eff */
[----:B------:R1:W-:Y:S01]  /*16510*/  @P4 STG.E.U16 desc[UR10][R8.64], R33 ;  /* 0x0000002108004986 */ /* 0x0003e2000c10150a */
[----:B------:R-:W-:Y:S01]  /*16520*/  LEA R6, P6, R7, R71, 0x1 ;  /* 0x0000004707067211 */ /* 0x000fe200078c08ff */
[----:B------:R-:W-:Y:S01]  /*16530*/  IMAD R11, R70, 0x2, R7 ;  /* 0x00000002460b7824 */ /* 0x000fe200078e0207 */
[----:B------:R-:W-:Y:S01]  /*16540*/  ISETP.LT.AND P4, PT, R13, UR4, !P0 ;  /* 0x000000040d007c0c */ /* 0x000fe2000c781270 */
[----:B------:R-:W-:Y:S01]  /*16550*/  ULDC UR4, c[0x0][0x22c] ;  /* 0x00008b0000047ab9 */ /* 0x000fe20000000800 */
[----:B------:R-:W4:Y:S01]  /*16560*/  LDL.LU R13, [R1+0x5fc] ;  /* 0x0005fc00010d7983 */ /* 0x000f220000300800 */
[----:B------:R-:W-:-:S03]  /*16570*/  LEA.HI.X.SX32 R7, R7, R72, 0x1, P6 ;  /* 0x0000004807077211 */ /* 0x000fc600030f0eff */
[----:B------:R4:W-:Y:S01]  /*16580*/  @P5 STG.E.U16 desc[UR10][R4.64], R34 ;  /* 0x0000002204005986 */ /* 0x0009e2000c10150a */
[CC--:B0-----:R-:W-:Y:S01]  /*16590*/  LEA R2, P6, R11.reuse, R71.reuse, 0x1 ;  /* 0x000000470b027211 */ /* 0x0c1fe200078c08ff */
[----:B-1----:R-:W-:Y:S02]  /*165a0*/  IMAD R9, R70, 0x2, R11 ;  /* 0x0000000246097824 */ /* 0x002fe400078e020b */
[----:B------:R0:W-:Y:S01]  /*165b0*/  @P3 STG.E.U16 desc[UR10][R6.64], R35 ;  /* 0x0000002306003986 */ /* 0x0001e2000c10150a */
[----:B------:R-:W-:Y:S02]  /*165c0*/  LEA.HI.X.SX32 R3, R11, R72, 0x1, P6 ;  /* 0x000000480b037211 */ /* 0x000fe400030f0eff */
[----:B------:R-:W-:Y:S02]  /*165d0*/  PRMT R32, R32, 0x7632, R32 ;  /* 0x0000763220207816 */ /* 0x000fe40000000020 */
[----:B------:R-:W-:Y:S01]  /*165e0*/  LEA R8, P6, R9, R71, 0x1 ;  /* 0x0000004709087211 */ /* 0x000fe200078c08ff */
[----:B------:R-:W-:Y:S01]  /*165f0*/  IMAD R11, R70, 0x2, R9 ;  /* 0x00000002460b7824 */ /* 0x000fe200078e0209 */
[----:B------:R-:W-:-:S02]  /*16600*/  PRMT R33, R33, 0x7632, R33 ;  /* 0x0000763221217816 */ /* 0x000fc40000000021 */
[----:B------:R-:W-:Y:S01]  /*16610*/  LEA.HI.X.SX32 R9, R9, R72, 0x1, P6 ;  /* 0x0000004809097211 */ /* 0x000fe200030f0eff */
        /* <DEDUP_REMOVED lines=9> */
[----:B----4-:R-:W-:Y:S01]  /*166b0*/  ISETP.LT.AND P1, PT, R15, UR4, !P0 ;  /* 0x000000040f007c0c */ /* 0x010fe2000c721270 */
[----:B------:R-:W-:Y:S02]  /*166c0*/  ULDC UR4, c[0x0][0x22c] ;  /* 0x00008b0000047ab9 */ /* 0x000fe40000000800 */
[----:B------:R-:W4:Y:S01]  /*166d0*/  LDL.LU R15, [R1+0x5ec] ;  /* 0x0005ec00010f7983 */ /* 0x000f220000300800 */
[----:B------:R-:W-:Y:S01]  /*166e0*/  ISETP.LT.AND P2, PT, R14, UR4, !P0 ;  /* 0x000000040e007c0c */ /* 0x000fe2000c741270 */
[----:B------:R-:W-:-:S02]  /*166f0*/  ULDC UR4, c[0x0][0x22c] ;  /* 0x00008b0000047ab9 */ /* 0x000fc40000000800 */
[----:B------:R-:W4:Y:S01]  /*16700*/  LDL.LU R14, [R1+0x5e8] ;  /* 0x0005e800010e7983 */ /* 0x000f220000300800 */
[----:B------:R-:W-:-:S04]  /*16710*/  LEA R4, P6, R11, R71, 0x1 ;  /* 0x000000470b047211 */ /* 0x000fc800078c08ff */
[----:B------:R-:W-:Y:S01]  /*16720*/  LEA.HI.X.SX32 R5, R11, R72, 0x1, P6 ;  /* 0x000000480b057211 */ /* 0x000fe200030f0eff */
[----:B------:R-:W-:Y:S01]  /*16730*/  IMAD R11, R70, 0x2, R11 ;  /* 0x00000002460b7824 */ /* 0x000fe200078e020b */
[----:B------:R-:W-:-:S03]  /*16740*/  PRMT R34, R34, 0x7632, R34 ;  /* 0x0000763222227816 */ /* 0x000fc60000000022 */
[C---:B0-----:R-:W-:Y:S01]  /*16750*/  IMAD R7, R70.reuse, 0x2, R11 ;  /* 0x0000000246077824 */ /* 0x041fe200078e020b */
[-C--:B-1----:R-:W-:Y:S02]  /*16760*/  LEA R2, P6, R11, R71.reuse, 0x1 ;  /* 0x000000470b027211 */ /* 0x082fe400078c08ff */
[----:B------:R-:W-:Y:S01]  /*16770*/  PRMT R35, R35, 0x7632, R35 ;  /* 0x0000763223237816 */ /* 0x000fe20000000023 */
[C---:B------:R-:W-:Y:S01]  /*16780*/  IMAD R9, R70.reuse, 0x2, R7 ;  /* 0x0000000246097824 */ /* 0x040fe200078e0207 */
[-C--:B------:R-:W-:Y:S02]  /*16790*/  LEA.HI.X.SX32 R3, R11, R72.reuse, 0x1, P6 ;  /* 0x000000480b037211 */ /* 0x080fe400030f0eff */
[-C--:B------:R-:W-:Y:S01]  /*167a0*/  LEA R6, P6, R7, R71.reuse, 0x1 ;  /* 0x0000004707067211 */ /* 0x080fe200078c08ff */
[----:B------:R0:W-:Y:S01]  /*167b0*/  @P4 STG.E.U16 desc[UR10][R4.64], R34 ;  /* 0x0000002204004986 */ /* 0x0001e2000c10150a */
[----:B------:R-:W-:Y:S01]  /*167c0*/  ISETP.LT.AND P4, PT, R13, UR4, !P0 ;  /* 0x000000040d007c0c */ /* 0x000fe2000c781270 */
        /* <DEDUP_REMOVED lines=23> */
[----:B0-----:R-:W3:Y:S01]  /*16940*/  LDL.LU R8, [R1+0x5dc] ;  /* 0x0005dc0001087983 */ /* 0x001ee20000300800 */
[----:B----4-:R-:W-:Y:S01]  /*16950*/  ISETP.LT.AND P2, PT, R15, UR4, !P0 ;  /* 0x000000040f007c0c */ /* 0x010fe2000c741270 */
[----:B------:R-:W-:-:S02]  /*16960*/  ULDC UR4, c[0x0][0x22c] ;  /* 0x00008b0000047ab9 */ /* 0x000fc40000000800 */
[----:B------:R-:W4:Y:S01]  /*16970*/  LDL.LU R15, [R1+0x5d8] ;  /* 0x0005d800010f7983 */ /* 0x000f220000300800 */
[----:B------:R-:W-:Y:S01]  /*16980*/  ISETP.LT.AND P4, PT, R14, UR4, !P0 ;  /* 0x000000040e007c0c */ /* 0x000fe2000c781270 */
[----:B------:R-:W-:Y:S02]  /*16990*/  IMAD R7, R70, 0x2, R13 ;  /* 0x0000000246077824 */ /* 0x000fe400078e020d */
[----:B------:R-:W4:Y:S01]  /*169a0*/  LDL.LU R14, [R1+0x5d4] ;  /* 0x0005d400010e7983 */ /* 0x000f220000300800 */
[----:B-1----:R-:W-:Y:S01]  /*169b0*/  PRMT R3, R36, 0x7632, R3 ;  /* 0x0000763224037816 */ /* 0x002fe20000000003 */
        /* <DEDUP_REMOVED lines=8> */
[----:B------:R0:W-:Y:S01]  /*16a40*/  @P5 STG.E.U16 desc[UR10][R6.64], R3 ;  /* 0x0000000306005986 */ /* 0x0001e2000c10150a */
[----:B------:R-:W-:Y:S02]  /*16a50*/  PRMT R37, R37, 0x7632, R37 ;  /* 0x0000763225257816 */ /* 0x000fe40000000025 */
[----:B------:R-:W-:Y:S01]  /*16a60*/  IMAD R9, R70, 0x2, R11 ;  /* 0x0000000246097824 */ /* 0x000fe200078e020b */
[CC--:B------:R-:W-:Y:S02]  /*16a70*/  LEA R2, P6, R11.reuse, R71.reuse, 0x1 ;  /* 0x000000470b027211 */ /* 0x0c0fe400078c08ff */
[----:B------:R1:W-:Y:S01]  /*16a80*/  @P3 STG.E.U16 desc[UR10][R4.64], R37 ;  /* 0x0000002504003986 */ /* 0x0003e2000c10150a */
[----:B------:R-:W-:Y:S02]  /*16a90*/  PRMT R38, R38, 0x7632, R38 ;  /* 0x0000763226267816 */ /* 0x000fe40000000026 */
[----:B0-----:R-:W-:Y:S01]  /*16aa0*/  LEA.HI.X.SX32 R3, R11, R72, 0x1, P6 ;  /* 0x000000480b037211 */ /* 0x001fe200030f0eff */
[----:B------:R-:W-:Y:S01]  /*16ab0*/  IMAD R11, R70, 0x2, R9 ;  /* 0x00000002460b7824 */ /* 0x000fe200078e0209 */
[----:B------:R-:W-:-:S02]  /*16ac0*/  LEA R6, P6, R9, R71, 0x1 ;  /* 0x0000004709067211 */ /* 0x000fc400078c08ff */
[----:B------:R-:W-:Y:S02]  /*16ad0*/  PRMT R39, R39, 0x7632, R39 ;  /* 0x0000763227277816 */ /* 0x000fe40000000027 */
        /* <DEDUP_REMOVED lines=14> */
[----:B----4-:R-:W-:Y:S01]  /*16bc0*/  ISETP.LT.AND P2, PT, R15, UR4, !P0 ;  /* 0x000000040f007c0c */ /* 0x010fe2000c741270 */
[----:B------:R-:W-:Y:S01]  /*16bd0*/  ULDC UR4, c[0x0][0x22c] ;  /* 0x00008b0000047ab9 */ /* 0x000fe20000000800 */
[----:B------:R-:W4:Y:S01]  /*16be0*/  LDL.LU R15, [R1+0x5c4] ;  /* 0x0005c400010f7983 */ /* 0x000f220000300800 */
[----:B------:R-:W-:Y:S01]  /*16bf0*/  ISETP.LT.AND P4, PT, R14, UR4, !P0 ;  /* 0x000000040e007c0c */ /* 0x000fe2000c781270 */
[----:B------:R-:W-:-:S02]  /*16c00*/  IMAD R9, R70, 0x2, R11 ;  /* 0x0000000246097824 */ /* 0x000fc400078e020b */
[----:B------:R-:W4:Y:S01]  /*16c10*/  LDL.LU R14, [R1+0x5c0] ;  /* 0x0005c000010e7983 */ /* 0x000f220000300800 */
[----:B------:R-:W-:Y:S01]  /*16c20*/  ULDC UR4, c[0x0][0x22c] ;  /* 0x00008b0000047ab9 */ /* 0x000fe20000000800 */
[----:B------:R-:W-:Y:S01]  /*16c30*/  IMAD R11, R70, 0x2, R9 ;  /* 0x00000002460b7824 */ /* 0x000fe200078e0209 */
[----:B------:R-:W-:-:S04]  /*16c40*/  LEA R8, P6, R9, R71, 0x1 ;  /* 0x0000004709087211 */ /* 0x000fc800078c08ff */
[----:B------:R-:W-:Y:S01]  /*16c50*/  LEA.HI.X.SX32 R9, R9, R72, 0x1, P6 ;  /* 0x0000004809097211 */ /* 0x000fe200030f0eff */
[----:B0-----:R-:W-:Y:S01]  /*16c60*/  IMAD R7, R70, 0x2, R11 ;  /* 0x0000000246077824 */ /* 0x001fe200078e020b */
        /* <DEDUP_REMOVED lines=10> */
[CC--:B-1----:R-:W-:Y:S01]  /*16d10*/  LEA R4, P6, R11.reuse, R71.reuse, 0x1 ;  /* 0x000000470b047211 */ /* 0x0c2fe200078c08ff */
[----:B0-----:R-:W-:Y:S02]  /*16d20*/  IMAD R9, R70, 0x2, R11 ;  /* 0x0000000246097824 */ /* 0x001fe400078e020b */
        /* <DEDUP_REMOVED lines=95> */
[----:B------:R-:W-:Y:S01]  /*17320*/  ISETP.LT.AND P2, PT, R8, UR4, !P0 ;  /* 0x0000000408007c0c */ /* 0x000fe2000c741270 */
[----:B------:R-:W-:-:S02]  /*17330*/  ULDC UR4, c[0x0][0x22c] ;  /* 0x00008b0000047ab9 */ /* 0x000fc40000000800 */
[----:B----4-:R-:W-:Y:S01]  /*17340*/  ISETP.LT.AND P4, PT, R15, UR4, !P0 ;  /* 0x000000040f007c0c */ /* 0x010fe2000c781270 */
        /* <DEDUP_REMOVED lines=82> */
[----:B------:R-:W-:Y:S01]  /*17870*/  ISETP.LT.AND P3, PT, R14, UR4, !P0 ;  /* 0x000000040e007c0c */ /* 0x000fe2000c761270 */
[----:B------:R-:W-:Y:S01]  /*17880*/  IMAD R7, R70, 0x2, R13 ;  /* 0x0000000246077824 */ /* 0x000fe200078e020d */
        /* <DEDUP_REMOVED lines=13> */
[C---:B------:R-:W-:Y:S02]  /*17960*/  LEA R2, P6, R11.reuse, R71, 0x1 ;  /* 0x000000470b027211 */ /* 0x040fe400078c08ff */
[----:B------:R1:W-:Y:S01]  /*17970*/  @P2 STG.E.U16 desc[UR10][R4.64], R53 ;  /* 0x0000003504002986 */ /* 0x0003e2000c10150a */
[----:B------:R-:W-:Y:S02]  /*17980*/  PRMT R54, R54, 0x7632, R54 ;  /* 0x0000763236367816 */ /* 0x000fe40000000036 */
[----:B0-----:R-:W-:-:S02]  /*17990*/  LEA.HI.X.SX32 R3, R11, R72, 0x1, P6 ;  /* 0x000000480b037211 */ /* 0x001fc400030f0eff */
[----:B------:R-:W-:Y:S02]  /*179a0*/  LEA R6, P6, R9, R71, 0x1 ;  /* 0x0000004709067211 */ /* 0x000fe400078c08ff */
[----:B------:R-:W-:Y:S02]  /*179b0*/  PRMT R55, R55, 0x7632, R55 ;  /* 0x0000763237377816 */ /* 0x000fe40000000037 */
[----:B------:R-:W-:Y:S01]  /*179c0*/  LEA.HI.X.SX32 R7, R9, R72, 0x1, P6 ;  /* 0x0000004809077211 */ /* 0x000fe200030f0eff */
[----:B------:R-:W-:Y:S04]  /*179d0*/  @P4 STG.E.U16 desc[UR10][R2.64], R54 ;  /* 0x0000003602004986 */ /* 0x000fe8000c10150a */
[----:B------:R0:W-:Y:S01]  /*179e0*/  @P5 STG.E.U16 desc[UR10][R6.64], R55 ;  /* 0x0000003706005986 */ /* 0x0001e2000c10150a */
[----:B--2---:R-:W-:Y:S01]  /*179f0*/  ISETP.LT.AND P1, PT, R12, UR4, !P0 ;  /* 0x000000040c007c0c */ /* 0x004fe2000c721270 */
[----:B------:R-:W-:-:S02]  /*17a00*/  ULDC UR4, c[0x0][0x22c] ;  /* 0x00008b0000047ab9 */ /* 0x000fc40000000800 */
[----:B------:R-:W2:Y:S04]  /*17a10*/  LDL.LU R12, [R1+0x550] ;  /* 0x00055000010c7983 */ /* 0x000ea80000300800 */
[----:B------:R-:W2:Y:S01]  /*17a20*/  LDL.LU R13, [R1+0x54c] ;  /* 0x00054c00010d7983 */ /* 0x000ea20000300800 */
[----:B---3--:R-:W-:Y:S01]  /*17a30*/  ISETP.LT.AND P2, PT, R10, UR4, !P0 ;  /* 0x000000040a007c0c */ /* 0x008fe2000c741270 */
[----:B------:R-:W-:Y:S02]  /*17a40*/  ULDC UR4, c[0x0][0x22c] ;  /* 0x00008b0000047ab9 */ /* 0x000fe40000000800 */
[----:B------:R-:W3:Y:S01]  /*17a50*/  LDL.LU R10, [R1+0x548] ;  /* 0x00054800010a7983 */ /* 0x000ee20000300800 */
[----:B------:R-:W-:Y:S01]  /*17a60*/  ISETP.LT.AND P4, PT, R8, UR4, !P0 ;  /* 0x0000000408007c0c */ /* 0x000fe2000c781270 */
[----:B------:R-:W-:-:S02]  /*17a70*/  ULDC UR4, c[0x0][0x22c] ;  /* 0x00008b0000047ab9 */ /* 0x000fc40000000800 */
[----:B----4-:R-:W-:Y:S01]  /*17a80*/  ISETP.LT.AND P5, PT, R14, UR4, !P0 ;  /* 0x000000040e007c0c */ /* 0x010fe2000c7a1270 */
[C---:B------:R-:W-:Y:S01]  /*17a90*/  IMAD R11, R70.reuse, 0x2, R9 ;  /* 0x00000002460b7824 */ /* 0x040fe200078e0209 */
[----:B------:R-:W4:Y:S01]  /*17aa0*/  LDL.LU R14, [R1+0x544] ;  /* 0x00054400010e7983 */ /* 0x000f220000300800 */
[----:B------:R-:W-:Y:S02]  /*17ab0*/  ULDC UR4, c[0x0][0x22c] ;  /* 0x00008b0000047ab9 */ /* 0x000fe40000000800 */
[----:B------:R-:W-:Y:S01]  /*17ac0*/  IMAD R9, R70, 0x2, R11 ;  /* 0x0000000246097824 */ /* 0x000fe200078e020b */
[----:B-1----:R-:W-:-:S04]  /*17ad0*/  LEA R4, P6, R11, R71, 0x1 ;  /* 0x000000470b047211 */ /* 0x002fc800078c08ff */
[----:B------:R-:W-:Y:S01]  /*17ae0*/  LEA.HI.X.SX32 R5, R11, R72, 0x1, P6 ;  /* 0x000000480b057211 */ /* 0x000fe200030f0eff */
[----:B------:R-:W-:Y:S01]  /*17af0*/  IMAD R11, R70, 0x2, R9 ;  /* 0x00000002460b7824 */ /* 0x000fe200078e0209 */
[----:B------:R-:W-:-:S03]  /*17b00*/  LEA R8, P6, R9, R71, 0x1 ;  /* 0x0000004709087211 */ /* 0x000fc600078c08ff */
[C---:B0-----:R-:W-:Y:S01]  /*17b10*/  IMAD R7, R70.reuse, 0x2, R11 ;  /* 0x0000000246077824 */ /* 0x041fe200078e020b */
[-C--:B------:R-:W-:Y:S02]  /*17b20*/  LEA.HI.X.SX32 R9, R9, R72.reuse, 0x1, P6 ;  /* 0x0000004809097211 */ /* 0x080fe400030f0eff */
[-C--:B------:R-:W-:Y:S01]  /*17b30*/  LEA R2, P6, R11, R71.reuse, 0x1 ;  /* 0x000000470b027211 */ /* 0x080fe200078c08ff */
[----:B------:R0:W-:Y:S01]  /*17b40*/  @P3 STG.E.U16 desc[UR10][R4.64], R56 ;  /* 0x0000003804003986 */ /* 0x0001e2000c10150a */
[----:B------:R-:W-:Y:S01]  /*17b50*/  ISETP.LT.AND P3, PT, R15, UR4, !P0 ;  /* 0x000000040f007c0c */ /* 0x000fe2000c761270 */
[----:B------:R-:W-:Y:S01]  /*17b60*/  ULDC UR4, c[0x0][0x22c] ;  /* 0x00008b0000047ab9 */ /* 0x000fe20000000800 */
[----:B------:R-:W-:Y:S02]  /*17b70*/  LEA.HI.X.SX32 R3, R11, R72, 0x1, P6 ;  /* 0x000000480b037211 */ /* 0x000fe400030f0eff */
[----:B------:R-:W-:Y:S01]  /*17b80*/  LEA R6, P6, R7, R71, 0x1 ;  /* 0x0000004707067211 */ /* 0x000fe200078c08ff */
[----:B------:R1:W-:Y:S01]  /*17b90*/  @P1 STG.E.U16 desc[UR10][R8.64], R57 ;  /* 0x0000003908001986 */ /* 0x0003e2000c10150a */
[----:B------:R-:W-:-:S02]  /*17ba0*/  IMAD R11, R70, 0x2, R7 ;  /* 0x00000002460b7824 */ /* 0x000fc400078e0207 */
[-C--:B------:R-:W-:Y:S01]  /*17bb0*/  LEA.HI.X.SX32 R7, R7, R72.reuse, 0x1, P6 ;  /* 0x0000004807077211 */ /* 0x080fe200030f0eff */
[----:B------:R1:W-:Y:S04]  /*17bc0*/  @P2 STG.E.U16 desc[UR10][R2.64], R58 ;  /* 0x0000003a02002986 */ /* 0x0003e8000c10150a */
[----:B------:R1:W-:Y:S01]  /*17bd0*/  @P4 STG.E.U16 desc[UR10][R6.64], R59 ;  /* 0x0000003b06004986 */ /* 0x0003e2000c10150a */
[C---:B0-----:R-:W-:Y:S02]  /*17be0*/  LEA R4, P6, R11.reuse, R71, 0x1 ;  /* 0x000000470b047211 */ /* 0x041fe400078c08ff */
[----:B------:R-:W-:Y:S02]  /*17bf0*/  PRMT R56, R56, 0x7632, R56 ;  /* 0x0000763238387816 */ /* 0x000fe40000000038 */
[----:B------:R-:W-:-:S05]  /*17c00*/  LEA.HI.X.SX32 R5, R11, R72, 0x1, P6 ;  /* 0x000000480b057211 */ /* 0x000fca00030f0eff */
[----:B------:R0:W-:Y:S01]  /*17c10*/  @P5 STG.E.U16 desc[UR10][R4.64], R56 ;  /* 0x0000003804005986 */ /* 0x0001e2000c10150a */
[----:B--2---:R-:W-:Y:S01]  /*17c20*/  ISETP.LT.AND P1, PT, R12, UR4, !P0 ;  /* 0x000000040c007c0c */ /* 0x004fe2000c721270 */
[----:B------:R-:W-:Y:S02]  /*17c30*/  ULDC UR4, c[0x0][0x22c] ;  /* 0x00008b0000047ab9 */ /* 0x000fe40000000800 */
[----:B------:R-:W2:Y:S01]  /*17c40*/  LDL.LU R12, [R1+0x540] ;  /* 0x00054000010c7983 */ /* 0x000ea20000300800 */
[----:B------:R-:W-:Y:S01]  /*17c50*/  ISETP.LT.AND P2, PT, R13, UR4, !P0 ;  /* 0x000000040d007c0c */ /* 0x000fe2000c741270 */
[----:B------:R-:W-:Y:S02]  /*17c60*/  ULDC UR4, c[0x0][0x22c] ;  /* 0x00008b0000047ab9 */ /* 0x000fe40000000800 */
[----:B------:R-:W2:Y:S01]  /*17c70*/  LDL.LU R13, [R1+0x53c] ;  /* 0x00053c00010d7983 */ /* 0x000ea20000300800 */
[----:B---3--:R-:W-:Y:S01]  /*17c80*/  ISETP.LT.AND P4, PT, R10, UR4, !P0 ;  /* 0x000000040a007c0c */ /* 0x008fe2000c781270 */
[----:B------:R-:W-:-:S02]  /*17c90*/  ULDC UR4, c[0x0][0x22c] ;  /* 0x00008b0000047ab9 */ /* 0x000fc40000000800 */
[----:B------:R-:W3:Y:S04]  /*17ca0*/  LDL.LU R10, [R1+0x538] ;  /* 0x00053800010a7983 */ /* 0x000ee80000300800 */
[----:B------:R-:W3:Y:S04]  /*17cb0*/  LDL.LU R17, [R1+0x534] ;  /* 0x0005340001117983 */ /* 0x000ee80000300800 */
[----:B------:R-:W3:Y:S01]  /*17cc0*/  LDL.LU R16, [R1+0x530] ;  /* 0x0005300001107983 */ /* 0x000ee20000300800 */
[----:B----4-:R-:W-:Y:S01]  /*17cd0*/  ISETP.LT.AND P5, PT, R14, UR4, !P0 ;  /* 0x000000040e007c0c */ /* 0x010fe2000c7a1270 */
[----:B-1----:R-:W-:-:S02]  /*17ce0*/  IMAD R9, R70, 0x2, R11 ;  /* 0x0000000246097824 */ /* 0x002fc400078e020b */
[----:B------:R-:W4:Y:S01]  /*17cf0*/  LDL.LU R14, [R1+0x52c] ;  /* 0x00052c00010e7983 */ /* 0x000f220000300800 */
[----:B------:R-:W-:Y:S01]  /*17d00*/  PRMT R57, R57, 0x7632, R57 ;  /* 0x0000763239397816 */ /* 0x000fe20000000039 */
[----:B------:R-:W-:Y:S01]  /*17d10*/  ULDC UR4, c[0x0][0x22c] ;  /* 0x00008b0000047ab9 */ /* 0x000fe20000000800 */
[----:B------:R-:W-:Y:S01]  /*17d20*/  IMAD R3, R70, 0x2, R9 ;  /* 0x0000000246037824 */ /* 0x000fe200078e0209 */
[----:B------:R-:W-:-:S03]  /*17d30*/  LEA R8, P6, R9, R71, 0x1 ;  /* 0x0000004709087211 */ /* 0x000fc600078c08ff */
[C---:B------:R-:W-:Y:S01]  /*17d40*/  IMAD R11, R70.reuse, 0x2, R3 ;  /* 0x00000002460b7824 */ /* 0x040fe200078e0203 */
[----:B------:R-:W-:Y:S02]  /*17d50*/  LEA.HI.X.SX32 R9, R9, R72, 0x1, P6 ;  /* 0x0000004809097211 */ /* 0x000fe400030f0eff */
[----:B------:R-:W-:Y:S01]  /*17d60*/  LEA R2, P6, R3, R71, 0x1 ;  /* 0x0000004703027211 */ /* 0x000fe200078c08ff */
[----:B------:R-:W-:-:S03]  /*17d70*/  IMAD R7, R70, 0x2, R11 ;  /* 0x0000000246077824 */ /* 0x000fc600078e020b */
[-C--:B------:R-:W-:Y:S02]  /*17d80*/  LEA.HI.X.SX32 R3, R3, R72.reuse, 0x1, P6 ;  /* 0x0000004803037211 */ /* 0x080fe400030f0eff */
[C---:B0-----:R-:W-:Y:S02]  /*17d90*/  LEA R4, P6, R11.reuse, R71, 0x1 ;  /* 0x000000470b047211 */ /* 0x041fe400078c08ff */
[----:B------:R-:W-:Y:S02]  /*17da0*/  PRMT R58, R58, 0x7632, R58 ;  /* 0x000076323a3a7816 */ /* 0x000fe4000000003a */
[----:B------:R-:W-:Y:S01]  /*17db0*/  LEA.HI.X.SX32 R5, R11, R72, 0x1, P6 ;  /* 0x000000480b057211 */ /* 0x000fe200030f0eff */
[----:B------:R-:W-:Y:S01]  /*17dc0*/  IMAD R11, R70, 0x2, R7 ;  /* 0x00000002460b7824 */ /* 0x000fe200078e0207 */
[----:B------:R0:W-:Y:S01]  /*17dd0*/  @P3 STG.E.U16 desc[UR10][R8.64], R57 ;  /* 0x0000003908003986 */ /* 0x0001e2000c10150a */
[----:B------:R-:W-:-:S03]  /*17de0*/  PRMT R59, R59, 0x7632, R59 ;  /* 0x000076323b3b7816 */ /* 0x000fc6000000003b */
[----:B------:R1:W-:Y:S01]  /*17df0*/  @P1 STG.E.U16 desc[UR10][R2.64], R58 ;  /* 0x0000003a02001986 */ /* 0x0003e2000c10150a */
[----:B------:R-:W-:-:S03]  /*17e00*/  LEA R6, P1, R7, R71, 0x1 ;  /* 0x0000004707067211 */ /* 0x000fc600078208ff */
[----:B------:R-:W-:Y:S01]  /*17e10*/  @P2 STG.E.U16 desc[UR10][R4.64], R59 ;  /* 0x0000003b04002986 */ /* 0x000fe2000c10150a */
[-C--:B0-----:R-:W-:Y:S02]  /*17e20*/  LEA R8, P6, R11, R71.reuse, 0x1 ;  /* 0x000000470b087211 */ /* 0x081fe400078c08ff */
[-C--:B------:R-:W-:Y:S02]  /*17e30*/  LEA.HI.X.SX32 R7, R7, R72.reuse, 0x1, P1 ;  /* 0x0000004807077211 */ /* 0x080fe400008f0eff */
[-C--:B------:R-:W-:Y:S01]  /*17e40*/  LEA.HI.X.SX32 R9, R11, R72.reuse, 0x1, P6 ;  /* 0x000000480b097211 */ /* 0x080fe200030f0eff */
[----:B------:R-:W-:Y:S02]  /*17e50*/  IMAD R11, R70, 0x2, R11 ;  /* 0x00000002460b7824 */ /* 0x000fe400078e020b */
[----:B------:R-:W-:Y:S03]  /*17e60*/  @P4 STG.E.U16 desc[UR10][R6.64], R60 ;  /* 0x0000003c06004986 */ /* 0x000fe6000c10150a */
[C---:B-1----:R-:W-:Y:S01]  /*17e70*/  LEA R2, P4, R11.reuse, R71, 0x1 ;  /* 0x000000470b027211 */ /* 0x042fe200078808ff */
[----:B------:R-:W-:Y:S03]  /*17e80*/  @P5 STG.E.U16 desc[UR10][R8.64], R61 ;  /* 0x0000003d08005986 */ /* 0x000fe6000c10150a */
[----:B------:R-:W-:-:S02]  /*17e90*/  LEA.HI.X.SX32 R3, R11, R72, 0x1, P4 ;  /* 0x000000480b037211 */ /* 0x000fc400020f0eff */
[----:B--2---:R-:W-:Y:S01]  /*17ea0*/  ISETP.LT.AND P3, PT, R12, UR4, !P0 ;  /* 0x000000040c007c0c */ /* 0x004fe2000c761270 */
[----:B------:R-:W-:Y:S01]  /*17eb0*/  ULDC UR4, c[0x0][0x22c] ;  /* 0x00008b0000047ab9 */ /* 0x000fe20000000800 */
[----:B------:R-:W2:Y:S01]  /*17ec0*/  LDL.LU R12, [R1+0x528] ;  /* 0x00052800010c7983 */ /* 0x000ea20000300800 */
[----:B------:R-:W-:Y:S01]  /*17ed0*/  ISETP.LT.AND P2, PT, R13, UR4, !P0 ;  /* 0x000000040d007c0c */ /* 0x000fe2000c741270 */
[----:B------:R-:W-:-:S09]  /*17ee0*/  ULDC UR4, c[0x0][0x22c] ;  /* 0x00008b0000047ab9 */ /* 0x000fd20000000800 */
[----:B------:R0:W-:Y:S01]  /*17ef0*/  @P3 STG.E.U16 desc[UR10][R2.64], R62 ;  /* 0x0000003e02003986 */ /* 0x0001e2000c10150a */
[----:B---3--:R-:W-:Y:S01]  /*17f00*/  ISETP.LT.AND P1, PT, R10, UR4, !P0 ;  /* 0x000000040a007c0c */ /* 0x008fe2000c721270 */
[----:B------:R-:W-:Y:S02]  /*17f10*/  ULDC UR4, c[0x0][0x22c] ;  /* 0x00008b0000047ab9 */ /* 0x000fe40000000800 */
[----:B------:R-:W3:Y:S01]  /*17f20*/  LDL.LU R10, [R1+0x524] ;  /* 0x00052400010a7983 */ /* 0x000ee20000300800 */
[----:B------:R-:W-:Y:S01]  /*17f30*/  ISETP.LT.AND P5, PT, R17, UR4, !P0 ;  /* 0x0000000411007c0c */ /* 0x000fe2000c7a1270 */
[----:B------:R-:W-:Y:S02]  /*17f40*/  ULDC UR4, c[0x0][0x22c] ;  /* 0x00008b0000047ab9 */ /* 0x000fe40000000800 */
[----:B------:R-:W3:Y:S01]  /*17f50*/  LDL.LU R15, [R1+0x520] ;  /* 0x00052000010f7983 */ /* 0x000ee20000300800 */
[----:B----4-:R-:W-:Y:S01]  /*17f60*/  ISETP.LT.AND P3, PT, R14, UR4, !P0 ;  /* 0x000000040e007c0c */ /* 0x010fe2000c761270 */
[----:B------:R-:W-:-:S02]  /*17f70*/  IMAD R13, R70, 0x2, R11 ;  /* 0x00000002460d7824 */ /* 0x000fc400078e020b */
[----:B------:R-:W4:Y:S01]  /*17f80*/  LDL.LU R14, [R1+0x51c] ;  /* 0x00051c00010e7983 */ /* 0x000f220000300800 */
[----:B0-----:R-:W-:Y:S01]  /*17f90*/  PRMT R3, R60, 0x7632, R3 ;  /* 0x000076323c037816 */ /* 0x001fe20000000003 */
[----:B------:R-:W-:Y:S01]  /*17fa0*/  ULDC UR4, c[0x0][0x22c] ;  /* 0x00008b0000047ab9 */ /* 0x000fe20000000800 */
[----:B------:R-:W-:-:S04]  /*17fb0*/  LEA R4, P6, R13, R71, 0x1 ;  /* 0x000000470d047211 */ /* 0x000fc800078c08ff */
[----:B------:R-:W-:Y:S01]  /*17fc0*/  LEA.HI.X.SX32 R5, R13, R72, 0x1, P6 ;  /* 0x000000480d057211 */ /* 0x000fe200030f0eff */
[----:B------:R-:W-:-:S04]  /*17fd0*/  IMAD R13, R70, 0x2, R13 ;  /* 0x00000002460d7824 */ /* 0x000fc800078e020d */
[----:B------:R-:W-:Y:S01]  /*17fe0*/  IMAD R11, R70, 0x2, R13 ;  /* 0x00000002460b7824 */ /* 0x000fe200078e020d */
[----:B------:R-:W-:-:S04]  /*17ff0*/  LEA R6, P6, R13, R71, 0x1 ;  /* 0x000000470d067211 */ /* 0x000fc800078c08ff */
[-C--:B------:R-:W-:Y:S02]  /*18000*/  LEA.HI.X.SX32 R7, R13, R72.reuse, 0x1, P6 ;  /* 0x000000480d077211 */ /* 0x080fe400030f0eff */
[C---:B------:R-:W-:Y:S01]  /*18010*/  LEA R8, P6, R11.reuse, R71, 0x1 ;  /* 0x000000470b087211 */ /* 0x040fe200078c08ff */
[----:B------:R-:W-:Y:S01]  /*18020*/  @P2 STG.E.U16 desc[UR10][R4.64], R63 ;  /* 0x0000003f04002986 */ /* 0x000fe2000c10150a */
[----:B------:R-:W-:Y:S01]  /*18030*/  ISETP.LT.AND P4, PT, R16, UR5, !P0 ;  /* 0x0000000510007c0c */ /* 0x000fe2000c781270 */
[----:B------:R-:W-:Y:S01]  /*18040*/  ULDC UR5, c[0x0][0x22c] ;  /* 0x00008b0000057ab9 */ /* 0x000fe20000000800 */
[----:B------:R-:W-:Y:S01]  /*18050*/  LEA.HI.X.SX32 R9, R11, R72, 0x1, P6 ;  /* 0x000000480b097211 */ /* 0x000fe200030f0eff */
[----:B------:R-:W-:Y:S01]  /*18060*/  IMAD R11, R70, 0x2, R11 ;  /* 0x00000002460b7824 */ /* 0x000fe200078e020b */
[----:B------:R0:W-:Y:S01]  /*18070*/  @P1 STG.E.U16 desc[UR10][R6.64], R3 ;  /* 0x0000000306001986 */ /* 0x0001e2000c10150a */
[----:B------:R-:W-:-:S03]  /*18080*/  PRMT R61, R61, 0x7632, R61 ;  /* 0x000076323d3d7816 */ /* 0x000fc6000000003d */
[C---:B------:R-:W-:Y:S02]  /*18090*/  LEA R2, P6, R11.reuse, R71, 0x1 ;  /* 0x000000470b027211 */ /* 0x040fe400078c08ff */
[----:B------:R-:W-:Y:S01]  /*180a0*/  PRMT R62, R62, 0x7632, R62 ;  /* 0x000076323e3e7816 */ /* 0x000fe2000000003e */
[----:B------:R1:W-:Y:S01]  /*180b0*/  @P5 STG.E.U16 desc[UR10][R8.64], R61 ;  /* 0x0000003d08005986 */ /* 0x0003e2000c10150a */
        /* <DEDUP_REMOVED lines=10> */
[----:B------:R-:W3:Y:S01]  /*18160*/  LDL.LU R16, [R1+0x50c] ;  /* 0x00050c0001107983 */ /* 0x000ee20000300800 */
[----:B----4-:R-:W-:Y:S01]  /*18170*/  ISETP.LT.AND P4, PT, R14, UR4, !P0 ;  /* 0x000000040e007c0c */ /* 0x010fe2000c781270 */
[C---:B------:R-:W-:Y:S02]  /*18180*/  IMAD R5, R70.reuse, 0x2, R11 ;  /* 0x0000000246057824 */ /* 0x040fe400078e020b */
[----:B------:R-:W4:Y:S01]  /*18190*/  LDL.LU R14, [R1+0x510] ;  /* 0x00051000010e7983 */ /* 0x000f220000300800 */
[----:B------:R-:W-:Y:S01]  /*181a0*/  PRMT R63, R63, 0x7632, R63 ;  /* 0x000076323f3f7816 */ /* 0x000fe2000000003f */
[----:B------:R-:W-:Y:S01]  /*181b0*/  ULDC UR4, c[0x0][0x22c] ;  /* 0x00008b0000047ab9 */ /* 0x000fe20000000800 */
[----:B------:R-:W-:Y:S01]  /*181c0*/  IMAD R7, R70, 0x2, R5 ;  /* 0x0000000246077824 */ /* 0x000fe200078e0205 */
[----:B------:R-:W-:-:S03]  /*181d0*/  LEA R4, P6, R5, R71, 0x1 ;  /* 0x0000004705047211 */ /* 0x000fc600078c08ff */
[C---:B-1----:R-:W-:Y:S01]  /*181e0*/  IMAD R9, R70.reuse, 0x2, R7 ;  /* 0x0000000246097824 */ /* 0x042fe200078e0207 */
[----:B------:R-:W-:Y:S02]  /*181f0*/  LEA.HI.X.SX32 R5, R5, R72, 0x1, P6 ;  /* 0x0000004805057211 */ /* 0x000fe400030f0eff */
[----:B------:R-:W-:Y:S01]  /*18200*/  LEA R6, P6, R7, R71, 0x1 ;  /* 0x0000004707067211 */ /* 0x000fe200078c08ff */
[----:B------:R-:W-:-:S03]  /*18210*/  IMAD R11, R70, 0x2, R9 ;  /* 0x00000002460b7824 */ /* 0x000fc600078e0209 */
[----:B------:R-:W-:Y:S01]  /*18220*/  LEA.HI.X.SX32 R7, R7, R72, 0x1, P6 ;  /* 0x0000004807077211 */ /* 0x000fe200030f0eff */
[----:B------:R-:W-:Y:S01]  /*18230*/  IMAD R13, R70, 0x2, R11 ;  /* 0x00000002460d7824 */ /* 0x000fe200078e020b */
[----:B------:R-:W-:-:S03]  /*18240*/  LEA R8, P6, R9, R71, 0x1 ;  /* 0x0000004709087211 */ /* 0x000fc600078c08ff */
[C---:B------:R-:W-:Y:S01]  /*18250*/  IMAD R15, R70.reuse, 0x2, R13 ;  /* 0x00000002460f7824 */ /* 0x040fe200078e020d */
[----:B------:R-:W-:Y:S01]  /*18260*/  LEA.HI.X.SX32 R9, R9, R72, 0x1, P6 ;  /* 0x0000004809097211 */ /* 0x000fe200030f0eff */
[----:B------:R1:W-:Y:S02]  /*18270*/  @P3 STG.E.U16 desc[UR10][R4.64], R63 ;  /* 0x0000003f04003986 */ /* 0x0003e4000c10150a */
[C---:B------:R-:W-:Y:S02]  /*18280*/  IMAD R17, R70.reuse, 0x2, R15 ;  /* 0x0000000246117824 */ /* 0x040fe400078e020f */
[----:B------:R1:W-:Y:S02]  /*18290*/  @P2 STG.E.U16 desc[UR10][R6.64], R20 ;  /* 0x0000001406002986 */ /* 0x0003e4000c10150a */
[C---:B------:R-:W-:Y:S02]  /*182a0*/  IMAD R19, R70.reuse, 0x2, R17 ;  /* 0x0000000246137824 */ /* 0x040fe400078e0211 */
[----:B------:R1:W-:Y:S01]  /*182b0*/  @P1 STG.E.U16 desc[UR10][R8.64], R21 ;  /* 0x0000001508001986 */ /* 0x0003e2000c10150a */
[----:B0-----:R-:W-:Y:S01]  /*182c0*/  LEA R2, P1, R11, R71, 0x1 ;  /* 0x000000470b027211 */ /* 0x001fe200078208ff */
[----:B------:R-:W-:-:S03]  /*182d0*/  IMAD R70, R70, 0x2, R19 ;  /* 0x0000000246467824 */ /* 0x000fc600078e0213 */
[----:B------:R-:W-:Y:S02]  /*182e0*/  LEA.HI.X.SX32 R3, R11, R72, 0x1, P1 ;  /* 0x000000480b037211 */ /* 0x000fe400008f0eff */
[----:B-1----:R-:W-:-:S04]  /*182f0*/  LEA R4, P6, R13, R71, 0x1 ;  /* 0x000000470d047211 */ /* 0x002fc800078c08ff */
[-C--:B------:R-:W-:Y:S02]  /*18300*/  LEA.HI.X.SX32 R5, R13, R72.reuse, 0x1, P6 ;  /* 0x000000480d057211 */ /* 0x080fe400030f0eff */
[CC--:B------:R-:W-:Y:S01]  /*18310*/  LEA R6, P6, R17.reuse, R71.reuse, 0x1 ;  /* 0x0000004711067211 */ /* 0x0c0fe200078c08ff */
[----:B------:R0:W-:Y:S03]  /*18320*/  @P5 STG.E.U16 desc[UR10][R2.64], R22 ;  /* 0x0000001602005986 */ /* 0x0001e6000c10150a */
[----:B------:R-:W-:Y:S02]  /*18330*/  LEA.HI.X.SX32 R7, R17, R72, 0x1, P6 ;  /* 0x0000004811077211 */ /* 0x000fe400030f0eff */
[----:B------:R-:W-:Y:S02]  /*18340*/  LEA R8, P6, R19, R71, 0x1 ;  /* 0x0000004713087211 */ /* 0x000fe400078c08ff */
[----:B------:R-:W-:-:S02]  /*18350*/  PRMT R20, R20, 0x7632, R20 ;  /* 0x0000763214147816 */ /* 0x000fc40000000014 */
[----:B------:R-:W-:Y:S02]  /*18360*/  LEA.HI.X.SX32 R9, R19, R72, 0x1, P6 ;  /* 0x0000004813097211 */ /* 0x000fe400030f0eff */
[----:B------:R-:W-:Y:S02]  /*18370*/  PRMT R0, R22, 0x7632, R0 ;  /* 0x0000763216007816 */ /* 0x000fe40000000000 */
[----:B0-----:R-:W-:Y:S01]  /*18380*/  PRMT R3, R21, 0x7632, R3 ;  /* 0x0000763215037816 */ /* 0x001fe20000000003 */
[----:B------:R0:W-:Y:S01]  /*18390*/  @P4 STG.E.U16 desc[UR10][R4.64], R23 ;  /* 0x0000001704004986 */ /* 0x0001e2000c10150a */
[----:B--2---:R-:W-:Y:S01]  /*183a0*/  ISETP.LT.AND P3, PT, R12, UR4, !P0 ;  /* 0x000000040c007c0c */ /* 0x004fe2000c761270 */
[----:B------:R-:W-:Y:S02]  /*183b0*/  ULDC UR4, c[0x0][0x22c] ;  /* 0x00008b0000047ab9 */ /* 0x000fe40000000800 */
[----:B---3--:R-:W-:Y:S01]  /*183c0*/  ISETP.LT.AND P2, PT, R10, UR4, !P0 ;  /* 0x000000040a007c0c */ /* 0x008fe2000c741270 */
[----:B------:R-:W-:Y:S01]  /*183d0*/  ULDC UR4, c[0x0][0x22c] ;  /* 0x00008b0000047ab9 */ /* 0x000fe20000000800 */
[----:B------:R-:W-:-:S04]  /*183e0*/  LEA R10, P1, R15, R71, 0x1 ;  /* 0x000000470f0a7211 */ /* 0x000fc800078208ff */
[----:B------:R-:W-:Y:S02]  /*183f0*/  LEA.HI.X.SX32 R11, R15, R72, 0x1, P1 ;  /* 0x000000480f0b7211 */ /* 0x000fe400008f0eff */
[----:B------:R-:W-:-:S04]  /*18400*/  LEA R12, P1, R70, R71, 0x1 ;  /* 0x00000047460c7211 */ /* 0x000fc800078208ff */
[----:B------:R-:W-:Y:S02]  /*18410*/  LEA.HI.X.SX32 R13, R70, R72, 0x1, P1 ;  /* 0x00000048460d7211 */ /* 0x000fe400008f0eff */
[----:B------:R-:W-:Y:S01]  /*18420*/  ISETP.LT.AND P1, PT, R16, UR5, !P0 ;  /* 0x0000000510007c0c */ /* 0x000fe2000c721270 */
[----:B------:R0:W-:Y:S01]  /*18430*/  @P3 STG.E.U16 desc[UR10][R10.64], R20 ;  /* 0x000000140a003986 */ /* 0x0001e2000c10150a */
[----:B----4-:R-:W-:-:S03]  /*18440*/  ISETP.LT.AND P0, PT, R14, UR4, !P0 ;  /* 0x000000040e007c0c */ /* 0x010fc6000c701270 */
[----:B------:R0:W-:Y:S10]  /*18450*/  @P2 STG.E.U16 desc[UR10][R6.64], R3 ;  /* 0x0000000306002986 */ /* 0x0001f4000c10150a */
[----:B------:R0:W-:Y:S01]  /*18460*/  @P0 STG.E.U16 desc[UR10][R8.64], R0 ;  /* 0x0000000008000986 */ /* 0x0001e2000c10150a */
[----:B------:R-:W-:Y:S05]  /*18470*/  @!P1 EXIT ;  /* 0x000000000000994d */ /* 0x000fea0003800000 */
[----:B0-----:R-:W-:-:S05]  /*18480*/  PRMT R6, R23, 0x7632, R6 ;  /* 0x0000763217067816 */ /* 0x001fca0000000006 */
[----:B------:R-:W-:Y:S01]  /*18490*/  STG.E.U16 desc[UR10][R12.64], R6 ;  /* 0x000000060c007986 */ /* 0x000fe2000c10150a */
[----:B------:R-:W-:Y:S05]  /*184a0*/  EXIT ;  /* 0x000000000000794d */ /* 0x000fea0003800000 */
.L_x_2:
[----:B------:R-:W-:-:S00]  /*184b0*/  BRA `(.L_x_2) ;  /* 0xfffffffc00fc7947 */ /* 0x000fc0000383ffff */
[----:B------:R-:W-:-:S00]  /*184c0*/  NOP ;  /* 0x0000000000007918 */ /* 0x000fc00000000000 */
        /* <DEDUP_REMOVED lines=11> */
.L_x_3:


//--------------------- .nv.shared.matmul_kernel  --------------------------
	.section	.nv.shared.matmul_kernel,"aw",@nobits
	.sectionflags	@""
	.align	16
	.zero		1024


//--------------------- .nv.shared.reserved.0     --------------------------
	.section	.nv.shared.reserved.0,"aw",@nobits
	.weak		__nv_reservedSMEM_offset_0_alias
	.size		__nv_reservedSMEM_offset_0_alias, 0, 0
	.other		__nv_reservedSMEM_offset_0_alias,@"STO_CUDA_RESERVED_SHARED STV_DEFAULT"
__nv_reservedSMEM_offset_0_alias:
	.zero		0


//--------------------- .nv.constant0.matmul_kernel --------------------------
	.section	.nv.constant0.matmul_kernel,"a",@progbits
	.sectionflags	@""
	.align	4
.nv.constant0.matmul_kernel:
	.zero		608


//--------------------- SYMBOLS --------------------------

	.type		.nv.reservedSmem.offset0,@object
	.size		.nv.reservedSmem.offset0,0x4
